def matmul_kernel(
    a_ptr,
    b_ptr,
    c_ptr,
    M,
    N,
    K,
    stride_am,
    stride_ak,
    stride_bk,
    stride_bn,
    stride_cm,
    stride_cn,
    BLOCK_M: tl.constexpr,
    BLOCK_N: tl.constexpr,
    BLOCK_K: tl.constexpr,
    GROUP_M: tl.constexpr,
):
    pid = tl.program_id(axis=0)
    num_pid_m = tl.cdiv(M, BLOCK_M)
    num_pid_n = tl.cdiv(N, BLOCK_N)
    num_pid_in_group = GROUP_M * num_pid_n
    group_id = pid // num_pid_in_group
    first_pid_m = group_id * GROUP_M
    group_size_m = min(num_pid_m - first_pid_m, GROUP_M)
    pid_m = first_pid_m + ((pid % num_pid_in_group) % group_size_m)
    pid_n = (pid % num_pid_in_group) // group_size_m

    offs_am = (pid_m * BLOCK_M + tl.arange(0, BLOCK_M)) % M
    offs_bn = (pid_n * BLOCK_N + tl.arange(0, BLOCK_N)) % N
    offs_k = tl.arange(0, BLOCK_K)
    a_ptrs = a_ptr + offs_am[:, None] * stride_am + offs_k[None, :] * stride_ak
    b_ptrs = b_ptr + offs_k[:, None] * stride_bk + offs_bn[None, :] * stride_bn

    acc = tl.zeros((BLOCK_M, BLOCK_N), dtype=tl.float32)
    for kk in range(0, tl.cdiv(K, BLOCK_K)):
        a = tl.load(a_ptrs, mask=offs_k[None, :] < K - kk * BLOCK_K, other=0.0)
        b = tl.load(b_ptrs, mask=offs_k[:, None] < K - kk * BLOCK_K, other=0.0)
        acc = tl.dot(a, b, acc)
        a_ptrs += BLOCK_K * stride_ak
        b_ptrs += BLOCK_K * stride_bk

    c = acc.to(c_ptr.dtype.element_ty)
    offs_cm = pid_m * BLOCK_M + tl.arange(0, BLOCK_M)
    offs_cn = pid_n * BLOCK_N + tl.arange(0, BLOCK_N)
    c_ptrs = c_ptr + offs_cm[:, None] * stride_cm + offs_cn[None, :] * stride_cn
    mask = (offs_cm[:, None] < M) & (offs_cn[None, :] < N)
    tl.store(c_ptrs, c, mask=mask)

# config = {"BLOCK_K": 128, "BLOCK_M": 512, "BLOCK_N": 256, "GROUP_M": 8, "arch": "sm_100", "dtype": "bf16", "num_ctas": 2, "num_stages": 3, "num_warps": 4}
# arch = sm_100


// ===== COMPILED SASS (sm_100a) =====

	.target	sm_100a

	.elftype	@"ET_EXEC"


//--------------------- .note.nv.tkinfo           --------------------------
	.section	.note.nv.tkinfo,"",@"SHT_NOTE"
	.sectionflags	@"SHF_NOTE_NV_TKINFO"
	.tkinfo
        /*0018*/ 	.word	0x00000081
        /*0030*/ 	.string	""
        /*0030*/ 	.string	"ptxas-blackwell"
        /*0030*/ 	.string	"Cuda compilation tools, release 12.9, V12.9.86"
        /*0030*/ 	.string	"Build cuda_12.9.r12.9/compiler.36037853_0"
        /*0030*/ 	.string	"-v  -suppress-debug-info  -lineinfo  -arch sm_100a "



//--------------------- .note.nv.cuver            --------------------------
	.section	.note.nv.cuver,"",@"SHT_NOTE"
	.sectionflags	@"SHF_NOTE_NV_CUVER"
        /*0018*/ 	.short	0x0001
        /*001a*/ 	.short	0x0064
        /*001c*/ 	.short	0x0001
        /*001e*/ 	.short	0x0000
        /*0020*/ 	.short	0x0001
        /*0022*/ 	.short	0x0000


//--------------------- .nv.info                  --------------------------
	.section	.nv.info,"",@"SHT_CUDA_INFO"
	.align	4


	//----- nvinfo : EIATTR_REGCOUNT
	.align		4
        /*0000*/ 	.byte	0x04, 0x2f
        /*0002*/ 	.short	(.L_6 - .L_5)
	.align		4
.L_5:
        /*0004*/ 	.word	index@(matmul_kernel)
        /*0008*/ 	.word	0x00000060


	//----- nvinfo : EIATTR_FRAME_SIZE
	.align		4
.L_6:
        /*000c*/ 	.byte	0x04, 0x11
        /*000e*/ 	.short	(.L_8 - .L_7)
	.align		4
.L_7:
        /*0010*/ 	.word	index@($__internal_2_$__cuda_sm10x_tcgen05_guardrail_trap_unallocated_columns_being_dealloced)
        /*0014*/ 	.word	0x00001e48


	//----- nvinfo : EIATTR_FRAME_SIZE
	.align		4
.L_8:
        /*0018*/ 	.byte	0x04, 0x11
        /*001a*/ 	.short	(.L_10 - .L_9)
	.align		4
.L_9:
        /*001c*/ 	.word	index@($__internal_1_$__cuda_sm10x_tcgen05_guardrail_trap_phase_invalid_during_alloc)
        /*0020*/ 	.word	0x00001e48


	//----- nvinfo : EIATTR_FRAME_SIZE
	.align		4
.L_10:
        /*0024*/ 	.byte	0x04, 0x11
        /*0026*/ 	.short	(.L_12 - .L_11)
	.align		4
.L_11:
        /*0028*/ 	.word	index@($__internal_0_$__cuda_sm10x_tcgen05_guardrail_trap_col_being_dealloced_not_returned_by_alloc)
        /*002c*/ 	.word	0x00001e48


	//----- nvinfo : EIATTR_FRAME_SIZE
	.align		4
.L_12:
        /*0030*/ 	.byte	0x04, 0x11
        /*0032*/ 	.short	(.L_14 - .L_13)
	.align		4
.L_13:
        /*0034*/ 	.word	index@(matmul_kernel)
        /*0038*/ 	.word	0x00001e48


	//----- nvinfo : EIATTR_MIN_STACK_SIZE
	.align		4
.L_14:
        /*003c*/ 	.byte	0x04, 0x12
        /*003e*/ 	.short	(.L_16 - .L_15)
	.align		4
.L_15:
        /*0040*/ 	.word	index@(matmul_kernel)
        /*0044*/ 	.word	0x00001e48
.L_16:


//--------------------- .nv.info.matmul_kernel    --------------------------
	.section	.nv.info.matmul_kernel,"",@"SHT_CUDA_INFO"
	.sectionflags	@""
	.align	4


	//----- nvinfo : EIATTR_CUDA_API_VERSION
	.align		4
        /*0000*/ 	.byte	0x04, 0x37
        /*0002*/ 	.short	(.L_18 - .L_17)
.L_17:
        /*0004*/ 	.word	0x00000081


	//----- nvinfo : EIATTR_KPARAM_INFO
	.align		4
.L_18:
        /*0008*/ 	.byte	0x04, 0x17
        /*000a*/ 	.short	(.L_20 - .L_19)
.L_19:
        /*000c*/ 	.word	0x00000000
        /*0010*/ 	.short	0x000d
        /*0012*/ 	.short	0x0048
        /*0014*/ 	.byte	0x00, 0xf4, 0x21, 0x00


	//----- nvinfo : EIATTR_KPARAM_INFO
	.align		4
.L_20:
        /*0018*/ 	.byte	0x04, 0x17
        /*001a*/ 	.short	(.L_22 - .L_21)
.L_21:
        /*001c*/ 	.word	0x00000000
        /*0020*/ 	.short	0x000c
        /*0022*/ 	.short	0x0040
        /*0024*/ 	.byte	0x00, 0xf4, 0x21, 0x00


	//----- nvinfo : EIATTR_KPARAM_INFO
	.align		4
.L_22:
        /*0028*/ 	.byte	0x04, 0x17
        /*002a*/ 	.short	(.L_24 - .L_23)
.L_23:
        /*002c*/ 	.word	0x00000000
        /*0030*/ 	.short	0x000b
        /*0032*/ 	.short	0x0038
        /*0034*/ 	.byte	0x00, 0xf0, 0x11, 0x00


	//----- nvinfo : EIATTR_KPARAM_INFO
	.align		4
.L_24:
        /*0038*/ 	.byte	0x04, 0x17
        /*003a*/ 	.short	(.L_26 - .L_25)
.L_25:
        /*003c*/ 	.word	0x00000000
        /*0040*/ 	.short	0x000a
        /*0042*/ 	.short	0x0034
        /*0044*/ 	.byte	0x00, 0xf0, 0x11, 0x00


	//----- nvinfo : EIATTR_KPARAM_INFO
	.align		4
.L_26:
        /*0048*/ 	.byte	0x04, 0x17
        /*004a*/ 	.short	(.L_28 - .L_27)
.L_27:
        /*004c*/ 	.word	0x00000000
        /*0050*/ 	.short	0x0009
        /*0052*/ 	.short	0x0030
        /*0054*/ 	.byte	0x00, 0xf0, 0x11, 0x00


	//----- nvinfo : EIATTR_KPARAM_INFO
	.align		4
.L_28:
        /*0058*/ 	.byte	0x04, 0x17
        /*005a*/ 	.short	(.L_30 - .L_29)
.L_29:
        /*005c*/ 	.word	0x00000000
        /*0060*/ 	.short	0x0008
        /*0062*/ 	.short	0x002c
        /*0064*/ 	.byte	0x00, 0xf0, 0x11, 0x00


	//----- nvinfo : EIATTR_KPARAM_INFO
	.align		4
.L_30:
        /*0068*/ 	.byte	0x04, 0x17
        /*006a*/ 	.short	(.L_32 - .L_31)
.L_31:
        /*006c*/ 	.word	0x00000000
        /*0070*/ 	.short	0x0007
        /*0072*/ 	.short	0x0028
        /*0074*/ 	.byte	0x00, 0xf0, 0x11, 0x00


	//----- nvinfo : EIATTR_KPARAM_INFO
	.align		4
.L_32:
        /*0078*/ 	.byte	0x04, 0x17
        /*007a*/ 	.short	(.L_34 - .L_33)
.L_33:
        /*007c*/ 	.word	0x00000000
        /*0080*/ 	.short	0x0006
        /*0082*/ 	.short	0x0024
        /*0084*/ 	.byte	0x00, 0xf0, 0x11, 0x00


	//----- nvinfo : EIATTR_KPARAM_INFO
	.align		4
.L_34:
        /*0088*/ 	.byte	0x04, 0x17
        /*008a*/ 	.short	(.L_36 - .L_35)
.L_35:
        /*008c*/ 	.word	0x00000000
        /*0090*/ 	.short	0x0005
        /*0092*/ 	.short	0x0020
        /*0094*/ 	.byte	0x00, 0xf0, 0x11, 0x00


	//----- nvinfo : EIATTR_KPARAM_INFO
	.align		4
.L_36:
        /*0098*/ 	.byte	0x04, 0x17
        /*009a*/ 	.short	(.L_38 - .L_37)
.L_37:
        /*009c*/ 	.word	0x00000000
        /*00a0*/ 	.short	0x0004
        /*00a2*/ 	.short	0x001c
        /*00a4*/ 	.byte	0x00, 0xf0, 0x11, 0x00


	//----- nvinfo : EIATTR_KPARAM_INFO
	.align		4
.L_38:
        /*00a8*/ 	.byte	0x04, 0x17
        /*00aa*/ 	.short	(.L_40 - .L_39)
.L_39:
        /*00ac*/ 	.word	0x00000000
        /*00b0*/ 	.short	0x0003
        /*00b2*/ 	.short	0x0018
        /*00b4*/ 	.byte	0x00, 0xf0, 0x11, 0x00


	//----- nvinfo : EIATTR_KPARAM_INFO
	.align		4
.L_40:
        /*00b8*/ 	.byte	0x04, 0x17
        /*00ba*/ 	.short	(.L_42 - .L_41)
.L_41:
        /*00bc*/ 	.word	0x00000000
        /*00c0*/ 	.short	0x0002
        /*00c2*/ 	.short	0x0010
        /*00c4*/ 	.byte	0x00, 0xf4, 0x21, 0x00


	//----- nvinfo : EIATTR_KPARAM_INFO
	.align		4
.L_42:
        /*00c8*/ 	.byte	0x04, 0x17
        /*00ca*/ 	.short	(.L_44 - .L_43)
.L_43:
        /*00cc*/ 	.word	0x00000000
        /*00d0*/ 	.short	0x0001
        /*00d2*/ 	.short	0x0008
        /*00d4*/ 	.byte	0x00, 0xf4, 0x21, 0x00


	//----- nvinfo : EIATTR_KPARAM_INFO
	.align		4
.L_44:
        /*00d8*/ 	.byte	0x04, 0x17
        /*00da*/ 	.short	(.L_46 - .L_45)
.L_45:
        /*00dc*/ 	.word	0x00000000
        /*00e0*/ 	.short	0x0000
        /*00e2*/ 	.short	0x0000
        /*00e4*/ 	.byte	0x00, 0xf4, 0x21, 0x00


	//----- nvinfo : EIATTR_EXPLICIT_CLUSTER
	.align		4
.L_46:
        /*00e8*/ 	.byte	0x01, 0x3e
	.zero		2


	//----- nvinfo : EIATTR_CTA_PER_CLUSTER
	.align		4
        /*00ec*/ 	.byte	0x04, 0x3d
        /*00ee*/ 	.short	(.L_48 - .L_47)
.L_47:
        /*00f0*/ 	.word	0x00000002
        /*00f4*/ 	.word	0x00000001
        /*00f8*/ 	.word	0x00000001


	//----- nvinfo : EIATTR_AT_ENTRY_FRAGMENTS
	.align		4
.L_48:
        /*00fc*/ 	.byte	0x04, 0x4f
        /*00fe*/ 	.short	(.L_50 - .L_49)


	//   ....[0]....
.L_49:
        /*0100*/ 	.word	0x00000004


	//   ....[1]....
        /*0104*/ 	.word	0x00000005


	//----- nvinfo : EIATTR_RESERVED_SMEM_USED
	.align		4
.L_50:
        /*0108*/ 	.byte	0x01, 0x41
	.zero		2


	//----- nvinfo : EIATTR_SPARSE_MMA_MASK
	.align		4
        /*010c*/ 	.byte	0x03, 0x50
        /*010e*/ 	.short	0x0000


	//----- nvinfo : EIATTR_TCGEN05_2CTA_USED
	.align		4
        /*0110*/ 	.byte	0x01, 0x52
	.zero		2


	//----- nvinfo : EIATTR_MAXREG_COUNT
	.align		4
        /*0114*/ 	.byte	0x03, 0x1b
        /*0116*/ 	.short	0x00ff


	//----- nvinfo : EIATTR_NUM_BARRIERS
	.align		4
        /*0118*/ 	.byte	0x02, 0x4c
        /*011a*/ 	.byte	0x01
	.zero		1


	//----- nvinfo : EIATTR_ANNOTATIONS
	.align		4
        /*011c*/ 	.byte	0x04, 0x55
        /*011e*/ 	.short	(.L_52 - .L_51)


	//   ....[0]....
.L_51:
        /*0120*/ 	.word	0x00000001
        /*0124*/ 	.byte	0xa0, 0x0d, 0x00, 0x00, 0x01, 0x00, 0x00, 0x00, 0x60, 0x0e, 0x00, 0x00, 0x01, 0x00, 0x00, 0x00
        /* <DEDUP_REMOVED lines=3386> */
        /*d4d4*/ 	.byte	0x60, 0x4e, 0x04, 0x00, 0x01, 0x00, 0x00, 0x00, 0x80, 0x4e, 0x04, 0x00


	//----- nvinfo : EIATTR_INT_WARP_WIDE_INSTR_OFFSETS
	.align		4
.L_52:
        /*d4e0*/ 	.byte	0x04, 0x31
        /*d4e2*/ 	.short	(.L_54 - .L_53)


	//   ....[0]....
.L_53:
        /*d4e4*/ 	.word	0x000012b0


	//   ....[1]....
        /*d4e8*/ 	.word	0x000012f0


	//   ....[2]....
        /*d4ec*/ 	.word	0x00007e00


	//   ....[3]....
        /*d4f0*/ 	.word	0x00046ff0


	//   ....[4]....
        /*d4f4*/ 	.word	0x00047040


	//----- nvinfo : EIATTR_COOP_GROUP_MASK_REGIDS
	.align		4
.L_54:
        /*d4f8*/ 	.byte	0x04, 0x29
        /*d4fa*/ 	.short	(.L_56 - .L_55)


	//   ....[0]....
.L_55:
        /*d4fc*/ 	.word	0xffffffff


	//   ....[1]....
        /*d500*/ 	.word	0xffffffff


	//   ....[2]....
        /*d504*/ 	.word	0xffffffff


	//   ....[3]....
        /*d508*/ 	.word	0xffffffff


	//----- nvinfo : EIATTR_COOP_GROUP_INSTR_OFFSETS
	.align		4
.L_56:
        /*d50c*/ 	.byte	0x04, 0x28
        /*d50e*/ 	.short	(.L_58 - .L_57)


	//   ....[0]....
.L_57:
        /*d510*/ 	.word	0x00000070


	//   ....[1]....
        /*d514*/ 	.word	0x00000670


	//   ....[2]....
        /*d518*/ 	.word	0x00046e80


	//   ....[3]....
        /*d51c*/ 	.word	0x000470f0


	//----- nvinfo : EIATTR_VRC_CTA_INIT_COUNT
	.align		4
.L_58:
        /*d520*/ 	.byte	0x02, 0x4a
        /*d522*/ 	.byte	0x80
	.zero		1


	//----- nvinfo : EIATTR_MBARRIER_INSTR_OFFSETS
	.align		4
        /*d524*/ 	.byte	0x04, 0x39
        /*d526*/ 	.short	(.L_60 - .L_59)


	//   ....[0]....
.L_59:
        /*d528*/ 	.word	0x000002f0
        /*d52c*/ 	.word	0x00000007
        /*d530*/ 	.word	0x00000000
        /*d534*/ 	.short	0x010a
        /*d536*/ 	.byte	0xff
	.zero		1


	//   ....[1]....
        /*d538*/ 	.word	0x00000310
        /*d53c*/ 	.word	0x00000007
        /*d540*/ 	.word	0x00000000
        /*d544*/ 	.short	0x010a
        /*d546*/ 	.byte	0xff
	.zero		1


	//   ....[2]....
        /*d548*/ 	.word	0x000004e0
        /*d54c*/ 	.word	0x00000009
        /*d550*/ 	.word	0x00000000
        /*d554*/ 	.short	0x010a
        /*d556*/ 	.byte	0xff
	.zero		1


	//   ....[3]....
        /*d558*/ 	.word	0x00000500
        /*d55c*/ 	.word	0x00000009
        /*d560*/ 	.word	0x00000000
        /*d564*/ 	.short	0x010a
        /*d566*/ 	.byte	0xff
	.zero		1


	//   ....[4]....
        /*d568*/ 	.word	0x000005f0
        /*d56c*/ 	.word	0x00000005
        /*d570*/ 	.word	0x00000000
        /*d574*/ 	.short	0x0101
        /*d576*/ 	.byte	0xff
	.zero		1


	//   ....[5]....
        /*d578*/ 	.word	0x00001700
        /*d57c*/ 	.word	0x000000ff
        /*d580*/ 	.word	0x00000000
        /*d584*/ 	.short	0x0100
        /*d586*/ 	.byte	0x07
	.zero		1


	//   ....[6]....
        /*d588*/ 	.word	0x00007e20
        /*d58c*/ 	.word	0x000000ff
        /*d590*/ 	.word	0x00030008
        /*d594*/ 	.short	0x0100
        /*d596*/ 	.byte	0x04
	.zero		1


	//   ....[7]....
        /*d598*/ 	.word	0x000207b0
        /*d59c*/ 	.word	0x000000ff
        /*d5a0*/ 	.word	0x00000000
        /*d5a4*/ 	.short	0x010a
        /*d5a6*/ 	.byte	0x07
	.zero		1


	//   ....[8]....
        /*d5a8*/ 	.word	0x000341a0
        /*d5ac*/ 	.word	0x000000ff
        /*d5b0*/ 	.word	0x00000000
        /*d5b4*/ 	.short	0x010a
        /*d5b6*/ 	.byte	0x07
	.zero		1


	//   ....[9]....
        /*d5b8*/ 	.word	0x00034260
        /*d5bc*/ 	.word	0x000000ff
        /*d5c0*/ 	.word	0x00030000
        /*d5c4*/ 	.short	0x0108
        /*d5c6*/ 	.byte	0x04
	.zero		1


	//   ....[10]....
        /*d5c8*/ 	.word	0x00034320
        /*d5cc*/ 	.word	0x000000ff
        /*d5d0*/ 	.word	0x00030008
        /*d5d4*/ 	.short	0x0108
        /*d5d6*/ 	.byte	0x04
	.zero		1


	//   ....[11]....
        /*d5d8*/ 	.word	0x00047120
        /*d5dc*/ 	.word	0x00000007
        /*d5e0*/ 	.word	0x00000000
        /*d5e4*/ 	.short	0x010a
        /*d5e6*/ 	.byte	0xff
	.zero		1


	//   ....[12]....
        /*d5e8*/ 	.word	0x00047180
        /*d5ec*/ 	.word	0x00000009
        /*d5f0*/ 	.word	0x00000000
        /*d5f4*/ 	.short	0x010a
        /*d5f6*/ 	.byte	0xff
	.zero		1


	//   ....[13]....
        /*d5f8*/ 	.word	0x000471d0
        /*d5fc*/ 	.word	0x000000ff
        /*d600*/ 	.word	0x00000000
        /*d604*/ 	.short	0x010a
        /*d606*/ 	.byte	0x07
	.zero		1


	//   ....[14]....
        /*d608*/ 	.word	0x00047200
        /*d60c*/ 	.word	0x000000ff
        /*d610*/ 	.word	0x00000000
        /*d614*/ 	.short	0x010a
        /*d616*/ 	.byte	0x07
	.zero		1


	//----- nvinfo : EIATTR_NUM_MBARRIERS
	.align		4
.L_60:
        /*d618*/ 	.byte	0x03, 0x38
        /*d61a*/ 	.short	0x0002


	//----- nvinfo : EIATTR_EXIT_INSTR_OFFSETS
	.align		4
        /*d61c*/ 	.byte	0x04, 0x1c
        /*d61e*/ 	.short	(.L_62 - .L_61)


	//   ....[0]....
.L_61:
        /*d620*/ 	.word	0x00047100


	//----- nvinfo : EIATTR_REQNTID
	.align		4
.L_62:
        /*d624*/ 	.byte	0x04, 0x10
        /*d626*/ 	.short	(.L_64 - .L_63)
.L_63:
        /*d628*/ 	.word	0x00000080
        /*d62c*/ 	.word	0x00000001
        /*d630*/ 	.word	0x00000001


	//----- nvinfo : EIATTR_CRS_STACK_SIZE
	.align		4
.L_64:
        /*d634*/ 	.byte	0x04, 0x1e
        /*d636*/ 	.short	(.L_66 - .L_65)
.L_65:
        /*d638*/ 	.word	0x00000000


	//----- nvinfo : EIATTR_CBANK_PARAM_SIZE
	.align		4
.L_66:
        /*d63c*/ 	.byte	0x03, 0x19
        /*d63e*/ 	.short	0x0050


	//----- nvinfo : EIATTR_PARAM_CBANK
	.align		4
        /*d640*/ 	.byte	0x04, 0x0a
        /*d642*/ 	.short	(.L_68 - .L_67)
	.align		4
.L_67:
        /*d644*/ 	.word	index@(.nv.constant0.matmul_kernel)
        /*d648*/ 	.short	0x0380
        /*d64a*/ 	.short	0x0050


	//----- nvinfo : EIATTR_SW_WAR
	.align		4
.L_68:
        /*d64c*/ 	.byte	0x04, 0x36
        /*d64e*/ 	.short	(.L_70 - .L_69)
.L_69:
        /*d650*/ 	.word	0x00000008
.L_70:


//--------------------- .nv.compat                --------------------------
	.section	.nv.compat,"",@"SHT_CUDA_COMPAT_INFO"
	.align	4
        /*0000*/ 	.byte	0x02, 0x02, 0x02, 0x00, 0x02, 0x05, 0x05, 0x00, 0x02, 0x03, 0x00, 0x00, 0x02, 0x06, 0x01, 0x00


//--------------------- .nv.callgraph             --------------------------
	.section	.nv.callgraph,"",@"SHT_CUDA_CALLGRAPH"
	.align	4
	.sectionentsize	8
	.align		4
        /*0000*/ 	.word	0x00000000
	.align		4
        /*0004*/ 	.word	0xffffffff
	.align		4
        /*0008*/ 	.word	0x00000000
	.align		4
        /*000c*/ 	.word	0xfffffffe
	.align		4
        /*0010*/ 	.word	0x00000000
	.align		4
        /*0014*/ 	.word	0xfffffffd
	.align		4
        /*0018*/ 	.word	0x00000000
	.align		4
        /*001c*/ 	.word	0xfffffffc


//--------------------- .text.matmul_kernel       --------------------------
	.section	.text.matmul_kernel,"ax",@progbits
	.align	128
        .global         matmul_kernel
        .type           matmul_kernel,@function
        .size           matmul_kernel,(.L_x_28 - matmul_kernel)
        .other          matmul_kernel,@"STO_CUDA_ENTRY STV_DEFAULT"
matmul_kernel:
.text.matmul_kernel:
[----:B------:R-:W0:Y:S01]  /*0000*/  LDC R1, c[0x0][0x37c] ;  /* 0x0000df00ff017b82 */ /* 0x000e220000000800 */
[----:B------:R-:W1:Y:S01]  /*0010*/  S2R R90, SR_TID.X ;  /* 0x00000000005a7919 */ /* 0x000e620000002100 */
[----:B0-----:R-:W-:Y:S01]  /*0020*/  VIADD R1, R1, 0xffffe1b8 ;  /* 0xffffe1b801017836 */ /* 0x001fe20000000000 */
[----:B-1----:R-:W-:-:S13]  /*0030*/  ISETP.GE.U32.AND P0, PT, R90, 0x20, PT ;  /* 0x000000205a00780c */ /* 0x002fda0003f06070 */
[----:B------:R-:W-:Y:S02]  /*0040*/  VOTEU.ANY UP0, P0 ;  /* 0x0000000000ff7886 */ /* 0x000fe40000000100 */
[----:B------:R-:W-:Y:S05]  /*0050*/  BRA.U UP0, `(.L_x_0) ;  /* 0x0000000500887547 */ /* 0x000fea000b800000 */
[----:B------:R-:W0:Y:S01]  /*0060*/  S2R R11, SR_CgaCtaId ;  /* 0x00000000000b7919 */ /* 0x000e220000008800 */
[----:B------:R-:W-:Y:S01]  /*0070*/  NOP ;  /* 0x0000000000007918 */ /* 0x000fe20000000000 */
[----:B------:R-:W-:-:S04]  /*0080*/  MOV R0, 0x40 ;  /* 0x0000004000007802 */ /* 0x000fc80000000f00 */
[----:B0-----:R-:W-:Y:S02]  /*0090*/  LEA R2, R11, R0, 0x18 ;  /* 0x000000000b027211 */ /* 0x001fe400078ec0ff */
[----:B------:R-:W-:-:S04]  /*00a0*/  MOV R0, 0x400 ;  /* 0x0000040000007802 */ /* 0x000fc80000000f00 */
[----:B------:R-:W0:Y:S01]  /*00b0*/  LDS.U8 R2, [R2] ;  /* 0x0000000002027984 */ /* 0x000e220000000000 */
[----:B------:R-:W-:Y:S02]  /*00c0*/  LEA R0, R11, R0, 0x18 ;  /* 0x000000000b007211 */ /* 0x000fe400078ec0ff */
[----:B0-----:R-:W-:-:S13]  /*00d0*/  ISETP.NE.AND P0, PT, R2, RZ, PT ;  /* 0x000000ff0200720c */ /* 0x001fda0003f05270 */
[----:B------:R-:W-:Y:S05]  /*00e0*/  @P0 BRA `(.L_x_1) ;  /* 0x00000004004c0947 */ /* 0x000fea0003800000 */
[C---:B------:R-:W-:Y:S02]  /*00f0*/  LOP3.LUT R2, R11.reuse, 0x1, RZ, 0xc0, !PT ;  /* 0x000000010b027812 */ /* 0x040fe400078ec0ff */
[----:B------:R-:W-:Y:S02]  /*0100*/  LOP3.LUT R5, R11, 0x1, RZ, 0x3c, !PT ;  /* 0x000000010b057812 */ /* 0x000fe400078e3cff */
[----:B------:R-:W-:-:S13]  /*0110*/  ISETP.NE.U32.AND P0, PT, R2, 0x1, PT ;  /* 0x000000010200780c */ /* 0x000fda0003f05070 */
[----:B------:R-:W-:Y:S05]  /*0120*/  @!P0 BRA `(.L_x_2) ;  /* 0x0000000000c08947 */ /* 0x000fea0003800000 */
[----:B------:R-:W-:Y:S01]  /*0130*/  ELECT P1, URZ, PT ;  /* 0x0000000000ff782f */ /* 0x000fe20003820000 */
[----:B------:R-:W-:-:S12]  /*0140*/  BSSY B0, `(.L_x_2) ;  /* 0x000002e000007945 */ /* 0x000fd80003800000 */
[----:B------:R-:W-:Y:S05]  /*0150*/  @!P1 BRA `(.L_x_3) ;  /* 0x0000000000b09947 */ /* 0x000fea0003800000 */
[----:B------:R-:W-:-:S05]  /*0160*/  UMOV UR4, 0x10 ;  /* 0x0000001000047882 */ /* 0x000fca0000000000 */
[----:B------:R-:W-:Y:S04]  /*0170*/  DEPBAR.LE SB0, 0x36 ;  /* 0x00008d800000791a */ /* 0x000fe80000000000 */
[----:B------:R-:W0:Y:S02]  /*0180*/  UTCATOMSWS.2CTA.FIND_AND_SET.ALIGN UP1, UR4, UR4 ;  /* 0x00000004000475e3 */ /* 0x000e240008220800 */
[----:B0-----:R-:W-:Y:S01]  /*0190*/  PLOP3.LUT P1, PT, PT, PT, UP1, 0x80, 0x8 ;  /* 0x000000000008781c */ /* 0x001fe20003f2f018 */
[----:B------:R-:W-:-:S03]  /*01a0*/  IMAD.U32 R4, RZ, RZ, UR4 ;  /* 0x00000004ff047e24 */ /* 0x000fc6000f8e00ff */
[----:B------:R-:W-:-:S04]  /*01b0*/  SEL R2, RZ, 0xffffffff, !P1 ;  /* 0xffffffffff027807 */ /* 0x000fc80004800000 */
[----:B------:R-:W-:-:S13]  /*01c0*/  ISETP.NE.AND P1, PT, R2, RZ, PT ;  /* 0x000000ff0200720c */ /* 0x000fda0003f25270 */
[----:B------:R-:W-:Y:S05]  /*01d0*/  @P1 BRA `(.L_x_4) ;  /* 0x0000000000241947 */ /* 0x000fea0003800000 */
.L_x_5:
[----:B------:R-:W-:Y:S05]  /*01e0*/  NANOSLEEP 0x64 ;  /* 0x000000640000795d */ /* 0x000fea0003800000 */
[----:B------:R-:W-:-:S05]  /*01f0*/  UMOV UR4, 0x10 ;  /* 0x0000001000047882 */ /* 0x000fca0000000000 */
[----:B------:R-:W-:Y:S04]  /*0200*/  DEPBAR.LE SB0, 0x36 ;  /* 0x00008d800000791a */ /* 0x000fe80000000000 */
[----:B------:R-:W0:Y:S02]  /*0210*/  UTCATOMSWS.2CTA.FIND_AND_SET.ALIGN UP1, UR4, UR4 ;  /* 0x00000004000475e3 */ /* 0x000e240008220800 */
[----:B0-----:R-:W-:Y:S01]  /*0220*/  PLOP3.LUT P1, PT, PT, PT, UP1, 0x80, 0x8 ;  /* 0x000000000008781c */ /* 0x001fe20003f2f018 */
[----:B------:R-:W-:-:S03]  /*0230*/  IMAD.U32 R4, RZ, RZ, UR4 ;  /* 0x00000004ff047e24 */ /* 0x000fc6000f8e00ff */
[----:B------:R-:W-:-:S04]  /*0240*/  SEL R2, RZ, 0xffffffff, !P1 ;  /* 0xffffffffff027807 */ /* 0x000fc80004800000 */
[----:B------:R-:W-:-:S13]  /*0250*/  ISETP.NE.AND P1, PT, R2, RZ, PT ;  /* 0x000000ff0200720c */ /* 0x000fda0003f25270 */
[----:B------:R-:W-:Y:S05]  /*0260*/  @!P1 BRA `(.L_x_5) ;  /* 0xfffffffc00dc9947 */ /* 0x000fea000383ffff */
.L_x_4:
[----:B------:R-:W-:Y:S01]  /*0270*/  MOV R2, 0x60 ;  /* 0x0000006000027802 */ /* 0x000fe20000000f00 */
[----:B------:R-:W-:Y:S01]  /*0280*/  IMAD.MOV.U32 R10, RZ, RZ, 0x4 ;  /* 0x00000004ff0a7424 */ /* 0x000fe200078e00ff */
[----:B------:R-:W-:Y:S01]  /*0290*/  MOV R3, 0x58 ;  /* 0x0000005800037802 */ /* 0x000fe20000000f00 */
[----:B------:R-:W-:Y:S01]  /*02a0*/  IMAD.MOV.U32 R13, RZ, RZ, 0xffff ;  /* 0x0000ffffff0d7424 */ /* 0x000fe200078e00ff */
[C---:B------:R-:W-:Y:S02]  /*02b0*/  LEA R6, R11.reuse, R2, 0x18 ;  /* 0x000000020b067211 */ /* 0x040fe400078ec0ff */
[----:B------:R-:W-:-:S03]  /*02c0*/  LEA R7, R11, R3, 0x18 ;  /* 0x000000030b077211 */ /* 0x000fc600078ec0ff */
[----:B------:R-:W0:Y:S02]  /*02d0*/  LDS R2, [R6] ;  /* 0x0000000006027984 */ /* 0x000e240000000800 */
[----:B0-----:R-:W-:-:S04]  /*02e0*/  IMAD.U32 R2, R2, -0x80000000, RZ ;  /* 0x8000000002027824 */ /* 0x001fc800078e00ff */
[----:B------:R-:W0:Y:S02]  /*02f0*/  SYNCS.PHASECHK.TRANS64.TRYWAIT P1, [R7+URZ], R2 ;  /* 0x00000002070075a7 */ /* 0x000e2400080211ff */
[----:B0-----:R-:W-:Y:S05]  /*0300*/  @P1 BRA `(.L_x_6) ;  /* 0x0000000000081947 */ /* 0x001fea0003800000 */
[----:B------:R-:W0:Y:S02]  /*0310*/  SYNCS.PHASECHK.TRANS64.TRYWAIT P1, [R7+URZ], R2 ;  /* 0x00000002070075a7 */ /* 0x000e2400080211ff */
[----:B0-----:R-:W-:Y:S05]  /*0320*/  @!P1 BRA `(.L_x_7) ;  /* 0x0000046c00789947 */ /* 0x001fea0003800000 */
.L_x_6:
[C---:B------:R-:W-:Y:S01]  /*0330*/  PRMT R9, R5.reuse, 0x654, R7 ;  /* 0x0000065405097816 */ /* 0x040fe20000000007 */
[C---:B0-----:R-:W-:Y:S01]  /*0340*/  IMAD.SHL.U32 R3, R4.reuse, 0x20, RZ ;  /* 0x0000002004037824 */ /* 0x041fe200078e00ff */
[----:B------:R-:W-:Y:S01]  /*0350*/  PRMT R8, R5, 0x654, R0 ;  /* 0x0000065405087816 */ /* 0x000fe20000000000 */
[----:B------:R-:W-:Y:S01]  /*0360*/  IMAD.MOV.U32 R12, RZ, RZ, 0x1 ;  /* 0x00000001ff0c7424 */ /* 0x000fe200078e00ff */
[----:B------:R0:W-:Y:S01]  /*0370*/  SYNCS.ARRIVE.TRANS64.RED RZ, [R9+URZ], R10 ;  /* 0x0000000a09ff79a7 */ /* 0x0001e200080004ff */
[----:B------:R-:W-:Y:S01]  /*0380*/  VIADD R7, R4, 0x10 ;  /* 0x0000001004077836 */ /* 0x000fe20000000000 */
[----:B------:R1:W-:Y:S01]  /*0390*/  STS [R0], R3 ;  /* 0x0000000300007388 */ /* 0x0003e20000000800 */
[----:B------:R-:W-:-:S03]  /*03a0*/  SHF.L.U32 R2, R13, R4, RZ ;  /* 0x000000040d027219 */ /* 0x000fc600000006ff */
[----:B------:R-:W-:Y:S01]  /*03b0*/  SHF.L.U32 R7, R12, R7, RZ ;  /* 0x000000070c077219 */ /* 0x000fe200000006ff */
[----:B------:R1:W-:Y:S01]  /*03c0*/  STAS [R8.64], R4 ;  /* 0x0000000408007dbd */ /* 0x0003e2000c0008ff */
[----:B0-----:R-:W-:Y:S02]  /*03d0*/  MOV R10, 0x50 ;  /* 0x00000050000a7802 */ /* 0x001fe40000000f00 */
[----:B------:R-:W-:Y:S02]  /*03e0*/  LOP3.LUT R2, R7, R2, RZ, 0xfc, !PT ;  /* 0x0000000207027212 */ /* 0x000fe400078efcff */
[----:B------:R-:W-:-:S05]  /*03f0*/  LEA R7, R11, R10, 0x18 ;  /* 0x0000000a0b077211 */ /* 0x000fca00078ec0ff */
[----:B------:R1:W-:Y:S04]  /*0400*/  ATOMS.OR RZ, [R7], R2 ;  /* 0x0000000207ff738c */ /* 0x0003e80003000000 */
[----:B------:R1:W-:Y:S02]  /*0410*/  ATOMS.XOR RZ, [R6], R12 ;  /* 0x0000000c06ff738c */ /* 0x0003e40003800000 */
.L_x_3:
[----:B------:R-:W-:Y:S05]  /*0420*/  BSYNC B0 ;  /* 0x0000000000007941 */ /* 0x000fea0003800000 */
.L_x_2:
[----:B------:R-:W-:Y:S05]  /*0430*/  @P0 BRA `(.L_x_8) ;  /* 0x0000000000880947 */ /* 0x000fea0003800000 */
[----:B------:R-:W-:Y:S05]  /*0440*/  WARPSYNC.ALL ;  /* 0x0000000000007948 */ /* 0x000fea0003800000 */
[----:B------:R-:W-:Y:S01]  /*0450*/  NOP ;  /* 0x0000000000007918 */ /* 0x000fe20000000000 */
[----:B------:R-:W-:-:S13]  /*0460*/  ELECT P0, URZ, PT ;  /* 0x0000000000ff782f */ /* 0x000fda0003800000 */
[----:B------:R-:W-:Y:S05]  /*0470*/  @!P0 BRA `(.L_x_8) ;  /* 0x0000000000788947 */ /* 0x000fea0003800000 */
[----:B-1----:R-:W-:Y:S02]  /*0480*/  MOV R2, 0x60 ;  /* 0x0000006000027802 */ /* 0x002fe40000000f00 */
[----:B------:R-:W-:Y:S02]  /*0490*/  MOV R4, 0x58 ;  /* 0x0000005800047802 */ /* 0x000fe40000000f00 */
        /* <DEDUP_REMOVED lines=8> */
.L_x_9:
[----:B------:R-:W1:Y:S01]  /*0520*/  LDS R2, [R0] ;  /* 0x0000000000027984 */ /* 0x000e620000000800 */
[----:B------:R-:W-:Y:S01]  /*0530*/  IMAD.MOV.U32 R7, RZ, RZ, 0xffff ;  /* 0x0000ffffff077424 */ /* 0x000fe200078e00ff */
[----:B------:R-:W-:Y:S01]  /*0540*/  PRMT R5, R5, 0x654, R9 ;  /* 0x0000065405057816 */ /* 0x000fe20000000009 */
[----:B------:R-:W-:Y:S02]  /*0550*/  IMAD.MOV.U32 R13, RZ, RZ, 0x1 ;  /* 0x00000001ff0d7424 */ /* 0x000fe400078e00ff */
[C---:B01----:R-:W-:Y:S02]  /*0560*/  IMAD.SHL.U32 R3, R2.reuse, 0x20, RZ ;  /* 0x0000002002037824 */ /* 0x043fe400078e00ff */
[----:B------:R-:W-:Y:S01]  /*0570*/  VIADD R4, R2, 0x10 ;  /* 0x0000001002047836 */ /* 0x000fe20000000000 */
[----:B------:R-:W-:Y:S02]  /*0580*/  SHF.L.U32 R2, R7, R2, RZ ;  /* 0x0000000207027219 */ /* 0x000fe400000006ff */
[----:B------:R0:W-:Y:S02]  /*0590*/  STS [R0], R3 ;  /* 0x0000000300007388 */ /* 0x0001e40000000800 */
[----:B------:R-:W-:-:S02]  /*05a0*/  SHF.L.U32 R7, R13, R4, RZ ;  /* 0x000000040d077219 */ /* 0x000fc400000006ff */
[----:B------:R-:W-:Y:S02]  /*05b0*/  MOV R4, 0x50 ;  /* 0x0000005000047802 */ /* 0x000fe40000000f00 */
[----:B------:R-:W-:Y:S02]  /*05c0*/  LOP3.LUT R2, R7, R2, RZ, 0xfc, !PT ;  /* 0x0000000207027212 */ /* 0x000fe400078efcff */
[----:B------:R-:W-:-:S05]  /*05d0*/  LEA R11, R11, R4, 0x18 ;  /* 0x000000040b0b7211 */ /* 0x000fca00078ec0ff */
[----:B------:R0:W-:Y:S01]  /*05e0*/  ATOMS.OR RZ, [R11], R2 ;  /* 0x000000020bff738c */ /* 0x0001e20003000000 */
[----:B------:R0:W-:Y:S03]  /*05f0*/  SYNCS.ARRIVE.TRANS64.RED.A1T0 RZ, [R5+URZ], RZ ;  /* 0x000000ff05ff79a7 */ /* 0x0001e600081004ff */
[----:B------:R0:W-:Y:S01]  /*0600*/  ATOMS.XOR RZ, [R6], R13 ;  /* 0x0000000d06ff738c */ /* 0x0001e20003800000 */
[----:B------:R-:W-:Y:S05]  /*0610*/  BRA `(.L_x_8) ;  /* 0x0000000000107947 */ /* 0x000fea0003800000 */
.L_x_1:
[----:B------:R-:W-:Y:S01]  /*0620*/  IMAD.MOV.U32 R3, RZ, RZ, -0x1 ;  /* 0xffffffffff037424 */ /* 0x000fe200078e00ff */
[----:B------:R-:W-:-:S04]  /*0630*/  MOV R2, 0x660 ;  /* 0x0000066000027802 */ /* 0x000fc80000000f00 */
[----:B------:R0:W-:Y:S03]  /*0640*/  STS [R0], R3 ;  /* 0x0000000300007388 */ /* 0x0001e60000000800 */
[----:B0-----:R-:W-:Y:S05]  /*0650*/  CALL.REL.NOINC `($__internal_1_$__cuda_sm10x_tcgen05_guardrail_trap_phase_invalid_during_alloc) ;  /* 0x0000046c00007944 */ /* 0x001fea0003c00000 */
.L_x_8:
[----:B------:R-:W-:Y:S05]  /*0660*/  WARPSYNC.ALL ;  /* 0x0000000000007948 */ /* 0x000fea0003800000 */
[----:B------:R-:W-:Y:S01]  /*0670*/  NOP ;  /* 0x0000000000007918 */ /* 0x000fe20000000000 */
.L_x_0:
[----:B------:R-:W2:Y:S08]  /*0680*/  LDC.64 R82, c[0x0][0x398] ;  /* 0x0000e600ff527b82 */ /* 0x000eb00000000a00 */
[----:B------:R-:W3:Y:S02]  /*0690*/  S2UR UR5, SR_CgaSize ;  /* 0x00000000000579c3 */ /* 0x000ee40000008a00 */
[----:B---3--:R-:W-:-:S12]  /*06a0*/  UIMAD UR5, UR5, -0xa0, URZ ;  /* 0xffffff60050578a4 */ /* 0x008fd8000f8e02ff */
[----:B------:R-:W3:Y:S01]  /*06b0*/  LDCU UR5, c[0x0][UR5+0x2b0] ;  /* 0x00005600050577ac */ /* 0x000ee20008000800 */
[----:B------:R-:W4:Y:S01]  /*06c0*/  S2R R14, SR_CgaCtaId ;  /* 0x00000000000e7919 */ /* 0x000f220000008800 */
[----:B------:R-:W-:Y:S02]  /*06d0*/  LOP3.LUT R15, R90, 0x7f, RZ, 0xc0, !PT ;  /* 0x0000007f5a0f7812 */ /* 0x000fe400078ec0ff */
[----:B------:R-:W-:Y:S01]  /*06e0*/  SHF.R.U32.HI R18, RZ, 0x5, R90 ;  /* 0x00000005ff127819 */ /* 0x000fe2000001165a */
[----:B------:R-:W5:Y:S01]  /*06f0*/  LDCU UR7, c[0x0][0x3a4] ;  /* 0x00007480ff0777ac */ /* 0x000f620008000800 */
[----:B------:R-:W0:Y:S01]  /*0700*/  S2UR UR4, SR_CTAID.X ;  /* 0x00000000000479c3 */ /* 0x000e220000002500 */
[----:B------:R-:W1:Y:S01]  /*0710*/  LDCU.128 UR12, c[0x0][0x380] ;  /* 0x00007000ff0c77ac */ /* 0x000e620008000c00 */
[----:B------:R-:W-:-:S06]  /*0720*/  UMOV UR8, 0x1 ;  /* 0x0000000100087882 */ /* 0x000fcc0000000000 */
[----:B------:R-:W1:Y:S02]  /*0730*/  LDC R53, c[0x0][0x3a0] ;  /* 0x0000e800ff357b82 */ /* 0x000e640000000800 */
[----:B012---:R-:W-:-:S06]  /*0740*/  VIADD R0, R83, 0xff ;  /* 0x000000ff53007836 */ /* 0x007fcc0000000000 */
[----:B------:R-:W0:Y:S01]  /*0750*/  LDC.64 R64, c[0x0][0x3a8] ;  /* 0x0000ea00ff407b82 */ /* 0x000e220000000a00 */
[----:B------:R-:W-:Y:S02]  /*0760*/  SHF.R.S32.HI R3, RZ, 0x1f, R0 ;  /* 0x0000001fff037819 */ /* 0x000fe40000011400 */
[----:B------:R-:W-:Y:S02]  /*0770*/  I2FP.F32.U32 R5, UR4 ;  /* 0x0000000400057c45 */ /* 0x000fe40008201000 */
[----:B------:R-:W-:-:S03]  /*0780*/  LEA.HI R3, R3, R0, RZ, 0x8 ;  /* 0x0000000003037211 */ /* 0x000fc600078f40ff */
[----:B---3--:R-:W-:Y:S01]  /*0790*/  FMUL R5, R5, UR5 ;  /* 0x0000000505057c20 */ /* 0x008fe20008400000 */
[----:B------:R-:W-:Y:S01]  /*07a0*/  SHF.R.S32.HI R3, RZ, 0x8, R3 ;  /* 0x00000008ff037819 */ /* 0x000fe20000011403 */
[----:B------:R-:W1:Y:S04]  /*07b0*/  S2UR UR5, SR_CgaCtaId ;  /* 0x00000000000579c3 */ /* 0x000e680000008800 */
[----:B------:R-:W-:Y:S01]  /*07c0*/  IMAD.SHL.U32 R4, R3, 0x8, RZ ;  /* 0x0000000803047824 */ /* 0x000fe200078e00ff */
[----:B------:R-:W-:Y:S04]  /*07d0*/  F2I.U32.TRUNC.NTZ R5, R5 ;  /* 0x0000000500057305 */ /* 0x000fe8000020f000 */
[----:B------:R-:W-:-:S04]  /*07e0*/  IABS R7, R4 ;  /* 0x0000000400077213 */ /* 0x000fc80000000000 */
[----:B------:R-:W2:Y:S08]  /*07f0*/  I2F.RP R0, R7 ;  /* 0x0000000700007306 */ /* 0x000eb00000209400 */
[----:B--2---:R-:W2:Y:S02]  /*0800*/  MUFU.RCP R0, R0 ;  /* 0x0000000000007308 */ /* 0x004ea40000001000 */
[----:B--2---:R-:W-:Y:S01]  /*0810*/  VIADD R2, R0, 0xffffffe ;  /* 0x0ffffffe00027836 */ /* 0x004fe20000000000 */
[----:B------:R-:W-:-:S05]  /*0820*/  IABS R0, R5 ;  /* 0x0000000500007213 */ /* 0x000fca0000000000 */
[----:B------:R2:W3:Y:S02]  /*0830*/  F2I.FTZ.U32.TRUNC.NTZ R3, R2 ;  /* 0x0000000200037305 */ /* 0x0004e4000021f000 */
[----:B--2---:R-:W-:Y:S02]  /*0840*/  IMAD.MOV.U32 R2, RZ, RZ, RZ ;  /* 0x000000ffff027224 */ /* 0x004fe400078e00ff */
[----:B---3--:R-:W-:-:S04]  /*0850*/  IMAD.MOV R6, RZ, RZ, -R3 ;  /* 0x000000ffff067224 */ /* 0x008fc800078e0a03 */
[----:B------:R-:W-:Y:S01]  /*0860*/  IMAD R9, R6, R7, RZ ;  /* 0x0000000706097224 */ /* 0x000fe200078e02ff */
[----:B------:R-:W-:-:S03]  /*0870*/  IABS R6, R4 ;  /* 0x0000000400067213 */ /* 0x000fc60000000000 */
[----:B------:R-:W-:-:S04]  /*0880*/  IMAD.HI.U32 R3, R3, R9, R2 ;  /* 0x0000000903037227 */ /* 0x000fc800078e0002 */
[----:B------:R-:W-:Y:S02]  /*0890*/  IMAD.MOV R2, RZ, RZ, -R6 ;  /* 0x000000ffff027224 */ /* 0x000fe400078e0a06 */
[----:B------:R-:W-:-:S04]  /*08a0*/  IMAD.HI.U32 R3, R3, R0, RZ ;  /* 0x0000000003037227 */ /* 0x000fc800078e00ff */
[----:B------:R-:W-:Y:S01]  /*08b0*/  IMAD R0, R3, R2, R0 ;  /* 0x0000000203007224 */ /* 0x000fe200078e0200 */
[----:B------:R-:W-:Y:S04]  /*08c0*/  BAR.SYNC.DEFER_BLOCKING 0x0 ;  /* 0x0000000000007b1d */ /* 0x000fe80000010000 */
[----:B------:R-:W-:-:S13]  /*08d0*/  ISETP.GT.U32.AND P1, PT, R7, R0, PT ;  /* 0x000000000700720c */ /* 0x000fda0003f24070 */
[----:B------:R-:W-:Y:S02]  /*08e0*/  @!P1 IMAD.IADD R0, R0, 0x1, -R7 ;  /* 0x0000000100009824 */ /* 0x000fe400078e0a07 */
[----:B------:R-:W-:Y:S01]  /*08f0*/  @!P1 VIADD R3, R3, 0x1 ;  /* 0x0000000103039836 */ /* 0x000fe20000000000 */
[----:B------:R-:W-:Y:S02]  /*0900*/  ISETP.NE.AND P1, PT, R4, RZ, PT ;  /* 0x000000ff0400720c */ /* 0x000fe40003f25270 */
[----:B------:R-:W-:Y:S02]  /*0910*/  ISETP.GE.U32.AND P0, PT, R0, R7, PT ;  /* 0x000000070000720c */ /* 0x000fe40003f06070 */
[----:B------:R-:W-:-:S04]  /*0920*/  LOP3.LUT R0, R5, R4, RZ, 0x3c, !PT ;  /* 0x0000000405007212 */ /* 0x000fc800078e3cff */
[----:B------:R-:W-:Y:S01]  /*0930*/  ISETP.GE.AND P2, PT, R0, RZ, PT ;  /* 0x000000ff0000720c */ /* 0x000fe20003f46270 */
[----:B------:R-:W-:-:S06]  /*0940*/  VIADD R0, R82, 0x1ff ;  /* 0x000001ff52007836 */ /* 0x000fcc0000000000 */
[----:B------:R-:W-:-:S04]  /*0950*/  @P0 VIADD R3, R3, 0x1 ;  /* 0x0000000103030836 */ /* 0x000fc80000000000 */
[----:B------:R-:W-:Y:S01]  /*0960*/  IMAD.MOV.U32 R2, RZ, RZ, R3 ;  /* 0x000000ffff027224 */ /* 0x000fe200078e0003 */
[----:B------:R-:W-:-:S03]  /*0970*/  SHF.R.S32.HI R3, RZ, 0x1f, R0 ;  /* 0x0000001fff037819 */ /* 0x000fc60000011400 */
[----:B------:R-:W-:Y:S01]  /*0980*/  @!P2 IMAD.MOV R2, RZ, RZ, -R2 ;  /* 0x000000ffff02a224 */ /* 0x000fe200078e0a02 */
[----:B------:R-:W-:Y:S02]  /*0990*/  @!P1 LOP3.LUT R2, RZ, R4, RZ, 0x33, !PT ;  /* 0x00000004ff029212 */ /* 0x000fe400078e33ff */
[----:B------:R-:W-:-:S03]  /*09a0*/  LEA.HI R3, R3, R0, RZ, 0x9 ;  /* 0x0000000003037211 */ /* 0x000fc600078f48ff */
[----:B------:R-:W-:Y:S02]  /*09b0*/  IMAD.SHL.U32 R8, R2, 0x8, RZ ;  /* 0x0000000802087824 */ /* 0x000fe400078e00ff */
[----:B------:R-:W-:-:S03]  /*09c0*/  IMAD.MOV R2, RZ, RZ, -R2 ;  /* 0x000000ffff027224 */ /* 0x000fc600078e0a02 */
[----:B------:R-:W-:Y:S01]  /*09d0*/  LEA.HI.SX32 R3, R3, -R8, 0x17 ;  /* 0x8000000803037211 */ /* 0x000fe200078fbaff */
[----:B------:R-:W-:-:S03]  /*09e0*/  IMAD R10, R4, R2, R5 ;  /* 0x00000002040a7224 */ /* 0x000fc600078e0205 */
[----:B------:R-:W-:Y:S02]  /*09f0*/  VIMNMX R11, PT, PT, R3, 0x8, PT ;  /* 0x00000008030b7848 */ /* 0x000fe40003fe0100 */
[----:B------:R-:W-:Y:S02]  /*0a00*/  IABS R9, R10 ;  /* 0x0000000a00097213 */ /* 0x000fe40000000000 */
[-C--:B------:R-:W-:Y:S02]  /*0a10*/  IABS R7, R11.reuse ;  /* 0x0000000b00077213 */ /* 0x080fe40000000000 */
[----:B------:R-:W-:Y:S02]  /*0a20*/  IABS R4, R11 ;  /* 0x0000000b00047213 */ /* 0x000fe40000000000 */
[----:B------:R-:W2:Y:S08]  /*0a30*/  I2F.RP R0, R7 ;  /* 0x0000000700007306 */ /* 0x000eb00000209400 */
[----:B--2---:R-:W2:Y:S02]  /*0a40*/  MUFU.RCP R0, R0 ;  /* 0x0000000000007308 */ /* 0x004ea40000001000 */
[----:B--2---:R-:W-:-:S02]  /*0a50*/  VIADD R3, R0, 0xffffffe ;  /* 0x0ffffffe00037836 */ /* 0x004fc40000000000 */
[----:B------:R-:W-:Y:S01]  /*0a60*/  IMAD.MOV R0, RZ, RZ, -R4 ;  /* 0x000000ffff007224 */ /* 0x000fe200078e0a04 */
[----:B------:R-:W-:-:S03]  /*0a70*/  IABS R4, R82 ;  /* 0x0000005200047213 */ /* 0x000fc60000000000 */
[----:B------:R-:W2:Y:S02]  /*0a80*/  F2I.FTZ.U32.TRUNC.NTZ R3, R3 ;  /* 0x0000000300037305 */ /* 0x000ea4000021f000 */
[----:B--2---:R-:W-:-:S04]  /*0a90*/  IMAD.MOV R6, RZ, RZ, -R3 ;  /* 0x000000ffff067224 */ /* 0x004fc800078e0a03 */
[----:B------:R-:W-:-:S04]  /*0aa0*/  IMAD.MOV.U32 R2, RZ, RZ, R6 ;  /* 0x000000ffff027224 */ /* 0x000fc800078e0006 */
[----:B------:R-:W-:Y:S02]  /*0ab0*/  IMAD R5, R2, R7, RZ ;  /* 0x0000000702057224 */ /* 0x000fe400078e02ff */
[----:B------:R-:W-:-:S04]  /*0ac0*/  IMAD.MOV.U32 R2, RZ, RZ, RZ ;  /* 0x000000ffff027224 */ /* 0x000fc800078e00ff */
[----:B------:R-:W-:Y:S01]  /*0ad0*/  IMAD.HI.U32 R2, R3, R5, R2 ;  /* 0x0000000503027227 */ /* 0x000fe200078e0002 */
[----:B------:R-:W-:-:S04]  /*0ae0*/  IABS R3, R83 ;  /* 0x0000005300037213 */ /* 0x000fc80000000000 */
[----:B------:R-:W2:Y:S01]  /*0af0*/  I2F.RP R5, R3 ;  /* 0x0000000300057306 */ /* 0x000ea20000209400 */
[----:B------:R-:W-:-:S04]  /*0b00*/  IMAD.HI.U32 R2, R2, R9, RZ ;  /* 0x0000000902027227 */ /* 0x000fc800078e00ff */
[----:B------:R-:W-:Y:S02]  /*0b10*/  IMAD R0, R2, R0, R9 ;  /* 0x0000000002007224 */ /* 0x000fe400078e0209 */
[----:B------:R-:W-:-:S03]  /*0b20*/  IMAD.MOV.U32 R9, RZ, RZ, R4 ;  /* 0x000000ffff097224 */ /* 0x000fc600078e0004 */
[----:B------:R-:W-:Y:S01]  /*0b30*/  ISETP.GT.U32.AND P1, PT, R7, R0, PT ;  /* 0x000000000700720c */ /* 0x000fe20003f24070 */
[----:B------:R-:W3:Y:S08]  /*0b40*/  I2F.RP R4, R9 ;  /* 0x0000000900047306 */ /* 0x000ef00000209400 */
[----:B--2---:R-:W2:Y:S04]  /*0b50*/  MUFU.RCP R5, R5 ;  /* 0x0000000500057308 */ /* 0x004ea80000001000 */
[----:B------:R-:W-:-:S02]  /*0b60*/  @!P1 IMAD.IADD R0, R0, 0x1, -R7 ;  /* 0x0000000100009824 */ /* 0x000fc400078e0a07 */
[----:B------:R-:W-:Y:S01]  /*0b70*/  @!P1 VIADD R2, R2, 0x1 ;  /* 0x0000000102029836 */ /* 0x000fe20000000000 */
[----:B------:R-:W-:Y:S01]  /*0b80*/  ISETP.NE.AND P1, PT, R11, RZ, PT ;  /* 0x000000ff0b00720c */ /* 0x000fe20003f25270 */
[----:B---3--:R-:W3:Y:S01]  /*0b90*/  MUFU.RCP R4, R4 ;  /* 0x0000000400047308 */ /* 0x008ee20000001000 */
[----:B------:R-:W-:Y:S02]  /*0ba0*/  ISETP.GE.U32.AND P0, PT, R0, R7, PT ;  /* 0x000000070000720c */ /* 0x000fe40003f06070 */
[----:B------:R-:W-:-:S04]  /*0bb0*/  LOP3.LUT R0, R10, R11, RZ, 0x3c, !PT ;  /* 0x0000000b0a007212 */ /* 0x000fc800078e3cff */
[----:B------:R-:W-:Y:S02]  /*0bc0*/  ISETP.GE.AND P2, PT, R0, RZ, PT ;  /* 0x000000ff0000720c */ /* 0x000fe40003f46270 */
[----:B--2---:R-:W-:Y:S02]  /*0bd0*/  IADD3 R6, PT, PT, R5, 0xffffffe, RZ ;  /* 0x0ffffffe05067810 */ /* 0x004fe40007ffe0ff */
[----:B------:R-:W-:Y:S02]  /*0be0*/  MOV R0, 0x400 ;  /* 0x0000040000007802 */ /* 0x000fe40000000f00 */
[----:B------:R-:W2:Y:S01]  /*0bf0*/  F2I.FTZ.U32.TRUNC.NTZ R7, R6 ;  /* 0x0000000600077305 */ /* 0x000ea2000021f000 */
[----:B------:R-:W-:Y:S01]  /*0c00*/  @P0 VIADD R2, R2, 0x1 ;  /* 0x0000000102020836 */ /* 0x000fe20000000000 */
[----:B------:R-:W-:Y:S01]  /*0c10*/  R2UR UR4, R0 ;  /* 0x00000000000472ca */ /* 0x000fe200000e0000 */
[----:B---3--:R-:W-:-:S04]  /*0c20*/  VIADD R4, R4, 0xffffffe ;  /* 0x0ffffffe04047836 */ /* 0x008fc80000000000 */
[----:B------:R-:W-:Y:S01]  /*0c30*/  @!P2 IMAD.MOV R2, RZ, RZ, -R2 ;  /* 0x000000ffff02a224 */ /* 0x000fe200078e0a02 */
[----:B------:R-:W-:Y:S01]  /*0c40*/  @!P1 LOP3.LUT R2, RZ, R11, RZ, 0x33, !PT ;  /* 0x0000000bff029212 */ /* 0x000fe200078e33ff */
[----:B------:R3:W0:Y:S04]  /*0c50*/  F2I.FTZ.U32.TRUNC.NTZ R5, R4 ;  /* 0x0000000400057305 */ /* 0x000628000021f000 */
[----:B------:R-:W-:Y:S02]  /*0c60*/  IMAD.MOV R0, RZ, RZ, -R2 ;  /* 0x000000ffff007224 */ /* 0x000fe400078e0a02 */
[----:B--2---:R-:W-:Y:S01]  /*0c70*/  IMAD.MOV R6, RZ, RZ, -R7 ;  /* 0x000000ffff067224 */ /* 0x004fe200078e0a07 */
[----:B-1----:R-:W-:Y:S01]  /*0c80*/  ULEA UR4, UR5, UR4, 0x18 ;  /* 0x0000000405047291 */ /* 0x002fe2000f8ec0ff */
[----:B------:R-:W-:-:S02]  /*0c90*/  IMAD R0, R11, R0, R10 ;  /* 0x000000000b007224 */ /* 0x000fc400078e020a */
[----:B------:R-:W-:Y:S02]  /*0ca0*/  IMAD.SHL.U32 R93, R2, 0x100, RZ ;  /* 0x00000100025d7824 */ /* 0x000fe400078e00ff */
[----:B------:R-:W-:Y:S01]  /*0cb0*/  IMAD.IADD R0, R8, 0x1, R0 ;  /* 0x0000000108007824 */ /* 0x000fe200078e0200 */
[----:B----4-:R-:W-:Y:S01]  /*0cc0*/  LOP3.LUT R8, R14, 0x1, RZ, 0xc0, !PT ;  /* 0x000000010e087812 */ /* 0x010fe200078ec0ff */
[----:B------:R-:W-:Y:S02]  /*0cd0*/  IMAD R11, R6, R3, RZ ;  /* 0x00000003060b7224 */ /* 0x000fe400078e02ff */
[----:B------:R-:W-:Y:S01]  /*0ce0*/  IMAD.MOV.U32 R6, RZ, RZ, RZ ;  /* 0x000000ffff067224 */ /* 0x000fe200078e00ff */
[----:B------:R-:W1:Y:S01]  /*0cf0*/  LDS R12, [UR4] ;  /* 0x00000004ff0c7984 */ /* 0x000e620008000800 */
[----:B---3--:R-:W-:Y:S02]  /*0d00*/  IMAD R4, R0, 0x2, R8 ;  /* 0x0000000200047824 */ /* 0x008fe400078e0208 */
[----:B0-----:R-:W-:-:S02]  /*0d10*/  IMAD.MOV R10, RZ, RZ, -R5 ;  /* 0x000000ffff0a7224 */ /* 0x001fc400078e0a05 */
[----:B------:R-:W-:Y:S02]  /*0d20*/  IMAD R0, R8, 0x80, R93 ;  /* 0x0000008008007824 */ /* 0x000fe400078e025d */
[----:B------:R-:W-:-:S03]  /*0d30*/  IMAD.HI.U32 R2, R7, R11, R6 ;  /* 0x0000000b07027227 */ /* 0x000fc600078e0006 */
[----:B------:R-:W-:Y:S01]  /*0d40*/  IABS R66, R0 ;  /* 0x0000000000427213 */ /* 0x000fe20000000000 */
[----:B------:R-:W-:Y:S02]  /*0d50*/  IMAD.U32 R17, R4, 0x100, R15 ;  /* 0x0000010004117824 */ /* 0x000fe400078e000f */
[----:B------:R-:W-:Y:S02]  /*0d60*/  IMAD R7, R10, R9, RZ ;  /* 0x000000090a077224 */ /* 0x000fe400078e02ff */
[----:B------:R-:W-:Y:S01]  /*0d70*/  IMAD.MOV.U32 R4, RZ, RZ, RZ ;  /* 0x000000ffff047224 */ /* 0x000fe200078e00ff */
[----:B------:R-:W-:Y:S01]  /*0d80*/  IABS R8, R17 ;  /* 0x0000001100087213 */ /* 0x000fe20000000000 */
[----:B------:R-:W-:Y:S01]  /*0d90*/  VIADD R13, R0, 0x7f ;  /* 0x0000007f000d7836 */ /* 0x000fe20000000000 */
[----:B------:R0:W-:Y:S01]  /*0da0*/  STL [R1+0x648], R17 ;  /* 0x0006481101007387 */ /* 0x0001e20000100800 */
[----:B------:R-:W-:-:S03]  /*0db0*/  IMAD.HI.U32 R4, R5, R7, R4 ;  /* 0x0000000705047227 */ /* 0x000fc600078e0004 */
[----:B------:R-:W-:Y:S01]  /*0dc0*/  IABS R10, R13 ;  /* 0x0000000d000a7213 */ /* 0x000fe20000000000 */
[----:B------:R-:W-:Y:S01]  /*0dd0*/  IMAD.SHL.U32 R5, R18, 0x200000, RZ ;  /* 0x0020000012057824 */ /* 0x000fe200078e00ff */
[----:B------:R-:W-:Y:S01]  /*0de0*/  BAR.SYNC.DEFER_BLOCKING 0x0 ;  /* 0x0000000000007b1d */ /* 0x000fe20000010000 */
[----:B------:R-:W-:Y:S01]  /*0df0*/  VIADD R16, R17, 0x80 ;  /* 0x0000008011107836 */ /* 0x000fe20000000000 */
[----:B------:R-:W-:Y:S01]  /*0e00*/  ISETP.GE.AND P6, PT, R13, RZ, PT ;  /* 0x000000ff0d00720c */ /* 0x000fe20003fc6270 */
[----:B------:R-:W-:Y:S01]  /*0e10*/  IMAD.HI.U32 R6, R2, R10, RZ ;  /* 0x0000000a02067227 */ /* 0x000fe200078e00ff */
[----:B------:R-:W-:Y:S02]  /*0e20*/  LOP3.LUT R7, R5, 0x600000, RZ, 0xc0, !PT ;  /* 0x0060000005077812 */ /* 0x000fe400078ec0ff */
[----:B------:R-:W-:Y:S01]  /*0e30*/  IABS R11, R16 ;  /* 0x00000010000b7213 */ /* 0x000fe20000000000 */
[----:B------:R-:W-:Y:S01]  /*0e40*/  IMAD.HI.U32 R5, R4, R8, RZ ;  /* 0x0000000804057227 */ /* 0x000fe200078e00ff */
[----:B------:R-:W-:Y:S01]  /*0e50*/  R2UR UR6, R7 ;  /* 0x00000000070672ca */ /* 0x000fe200000e0000 */
[----:B------:R0:W-:Y:S02]  /*0e60*/  STL [R1+0x64c], R16 ;  /* 0x00064c1001007387 */ /* 0x0001e40000100800 */
[----:B------:R-:W-:-:S02]  /*0e70*/  IMAD.MOV R7, RZ, RZ, -R6 ;  /* 0x000000ffff077224 */ /* 0x000fc400078e0a06 */
[----:B------:R-:W-:Y:S01]  /*0e80*/  IMAD.HI.U32 R4, R4, R11, RZ ;  /* 0x0000000b04047227 */ /* 0x000fe200078e00ff */
[----:B-1----:R-:W-:-:S03]  /*0e90*/  R2UR UR5, R12 ;  /* 0x000000000c0572ca */ /* 0x002fc600000e0000 */
[----:B------:R-:W-:Y:S02]  /*0ea0*/  IMAD.MOV R5, RZ, RZ, -R5 ;  /* 0x000000ffff057224 */ /* 0x000fe400078e0a05 */
[----:B------:R-:W-:Y:S02]  /*0eb0*/  IMAD R10, R3, R7, R10 ;  /* 0x00000007030a7224 */ /* 0x000fe400078e020a */
[----:B------:R-:W-:Y:S02]  /*0ec0*/  IMAD.MOV R6, RZ, RZ, -R4 ;  /* 0x000000ffff067224 */ /* 0x000fe400078e0a04 */
[----:B------:R-:W-:Y:S01]  /*0ed0*/  IMAD R4, R9, R5, R8 ;  /* 0x0000000509047224 */ /* 0x000fe200078e0208 */
[----:B------:R-:W-:Y:S01]  /*0ee0*/  ISETP.GT.U32.AND P2, PT, R3, R10, PT ;  /* 0x0000000a0300720c */ /* 0x000fe20003f44070 */
[C---:B------:R-:W-:Y:S02]  /*0ef0*/  IMAD R5, R9.reuse, R6, R11 ;  /* 0x0000000609057224 */ /* 0x040fe400078e020b */
[----:B------:R-:W-:Y:S01]  /*0f00*/  VIADD R7, R0, 0x1 ;  /* 0x0000000100077836 */ /* 0x000fe20000000000 */
[C---:B------:R-:W-:Y:S01]  /*0f10*/  ISETP.GT.U32.AND P0, PT, R9.reuse, R4, PT ;  /* 0x000000040900720c */ /* 0x040fe20003f04070 */
[----:B------:R-:W-:Y:S01]  /*0f20*/  IMAD.HI.U32 R6, R2, R66, RZ ;  /* 0x0000004202067227 */ /* 0x000fe200078e00ff */
[----:B------:R-:W-:-:S02]  /*0f30*/  ISETP.GT.U32.AND P1, PT, R9, R5, PT ;  /* 0x000000050900720c */ /* 0x000fc40003f24070 */
[----:B------:R-:W-:Y:S01]  /*0f40*/  IABS R69, R7 ;  /* 0x0000000700457213 */ /* 0x000fe20000000000 */
[----:B------:R-:W-:Y:S01]  /*0f50*/  IMAD.MOV R11, RZ, RZ, -R6 ;  /* 0x000000ffff0b7224 */ /* 0x000fe200078e0a06 */
[----:B------:R-:W-:Y:S01]  /*0f60*/  ISETP.GE.AND P3, PT, R7, RZ, PT ;  /* 0x000000ff0700720c */ /* 0x000fe20003f66270 */
[----:B------:R-:W-:Y:S02]  /*0f70*/  VIADD R12, R0, 0x2 ;  /* 0x00000002000c7836 */ /* 0x000fe40000000000 */
[----:B------:R-:W-:Y:S02]  /*0f80*/  @!P2 IMAD.IADD R10, R10, 0x1, -R3 ;  /* 0x000000010a0aa824 */ /* 0x000fe400078e0a03 */
[----:B------:R-:W-:Y:S01]  /*0f90*/  IMAD.HI.U32 R6, R2, R69, RZ ;  /* 0x0000004502067227 */ /* 0x000fe200078e00ff */
[----:B------:R-:W-:Y:S02]  /*0fa0*/  IABS R68, R12 ;  /* 0x0000000c00447213 */ /* 0x000fe40000000000 */
[----:B------:R-:W-:Y:S01]  /*0fb0*/  ISETP.GT.U32.AND P5, PT, R3, R10, PT ;  /* 0x0000000a0300720c */ /* 0x000fe20003fa4070 */
[--C-:B------:R-:W-:Y:S01]  /*0fc0*/  @!P0 IMAD.IADD R4, R4, 0x1, -R9.reuse ;  /* 0x0000000104048824 */ /* 0x100fe200078e0a09 */
[----:B------:R-:W-:Y:S01]  /*0fd0*/  ISETP.GE.AND P4, PT, R12, RZ, PT ;  /* 0x000000ff0c00720c */ /* 0x000fe20003f86270 */
[----:B------:R-:W-:Y:S01]  /*0fe0*/  @!P1 IMAD.IADD R5, R5, 0x1, -R9 ;  /* 0x0000000105059824 */ /* 0x000fe200078e0a09 */
[----:B------:R-:W-:Y:S01]  /*0ff0*/  ISETP.GE.AND P1, PT, R17, RZ, PT ;  /* 0x000000ff1100720c */ /* 0x000fe20003f26270 */
[----:B------:R-:W-:Y:S01]  /*1000*/  IMAD.MOV R6, RZ, RZ, -R6 ;  /* 0x000000ffff067224 */ /* 0x000fe200078e0a06 */
[C---:B------:R-:W-:Y:S01]  /*1010*/  ISETP.GT.U32.AND P2, PT, R9.reuse, R4, PT ;  /* 0x000000040900720c */ /* 0x040fe20003f44070 */
[----:B------:R-:W-:Y:S01]  /*1020*/  VIADD R71, R0, 0x3 ;  /* 0x0000000300477836 */ /* 0x000fe20000000000 */
[----:B------:R-:W-:Y:S01]  /*1030*/  ISETP.GT.U32.AND P0, PT, R9, R5, PT ;  /* 0x000000050900720c */ /* 0x000fe20003f04070 */
[----:B------:R-:W-:-:S02]  /*1040*/  IMAD R69, R3, R6, R69 ;  /* 0x0000000603457224 */ /* 0x000fc400078e0245 */
[----:B------:R-:W-:Y:S01]  /*1050*/  VIADD R6, R53, 0xffffffff ;  /* 0xffffffff35067836 */ /* 0x000fe20000000000 */
[----:B------:R-:W-:Y:S01]  /*1060*/  IABS R67, R71 ;  /* 0x0000004700437213 */ /* 0x000fe20000000000 */
[----:B------:R-:W-:Y:S01]  /*1070*/  @!P5 IMAD.IADD R10, R10, 0x1, -R3 ;  /* 0x000000010a0ad824 */ /* 0x000fe200078e0a03 */
[----:B------:R-:W-:Y:S01]  /*1080*/  ISETP.NE.AND P5, PT, R82, RZ, PT ;  /* 0x000000ff5200720c */ /* 0x000fe20003fa5270 */
[----:B------:R-:W-:-:S03]  /*1090*/  IMAD.HI.U32 R7, R2, R68, RZ ;  /* 0x0000004402077227 */ /* 0x000fc600078e00ff */
[----:B------:R0:W-:Y:S01]  /*10a0*/  STL [R1+0x8a4], R10 ;  /* 0x0008a40a01007387 */ /* 0x0001e20000100800 */
[--C-:B------:R-:W-:Y:S01]  /*10b0*/  @!P2 IMAD.IADD R4, R4, 0x1, -R9.reuse ;  /* 0x000000010404a824 */ /* 0x100fe200078e0a09 */
[----:B------:R-:W-:Y:S01]  /*10c0*/  ISETP.GE.AND P2, PT, R16, RZ, PT ;  /* 0x000000ff1000720c */ /* 0x000fe20003f46270 */
[----:B------:R-:W-:Y:S01]  /*10d0*/  @!P0 IMAD.IADD R5, R5, 0x1, -R9 ;  /* 0x0000000105058824 */ /* 0x000fe200078e0a09 */
[----:B------:R-:W-:Y:S01]  /*10e0*/  ISETP.GE.U32.AND P0, PT, R6, 0x7fffff80, PT ;  /* 0x7fffff800600780c */ /* 0x000fe20003f06070 */
[----:B------:R-:W-:Y:S01]  /*10f0*/  @!P1 IMAD.MOV R4, RZ, RZ, -R4 ;  /* 0x000000ffff049224 */ /* 0x000fe200078e0a04 */
[----:B------:R-:W-:Y:S01]  /*1100*/  ISETP.NE.U32.AND P1, PT, R15, RZ, PT ;  /* 0x000000ff0f00720c */ /* 0x000fe20003f25070 */
[----:B------:R-:W-:Y:S01]  /*1110*/  IMAD.MOV.U32 R6, RZ, RZ, R5 ;  /* 0x000000ffff067224 */ /* 0x000fe200078e0005 */
[----:B------:R-:W-:Y:S01]  /*1120*/  LOP3.LUT R5, RZ, R82, RZ, 0x33, !PT ;  /* 0x00000052ff057212 */ /* 0x000fe200078e33ff */
[----:B------:R-:W-:Y:S02]  /*1130*/  IMAD.MOV R7, RZ, RZ, -R7 ;  /* 0x000000ffff077224 */ /* 0x000fe400078e0a07 */
[----:B------:R-:W-:Y:S01]  /*1140*/  IMAD.HI.U32 R8, R2, R67, RZ ;  /* 0x0000004302087227 */ /* 0x000fe200078e00ff */
[----:B------:R-:W-:-:S03]  /*1150*/  SEL R4, R5, R4, !P5 ;  /* 0x0000000405047207 */ /* 0x000fc60006800000 */
[----:B------:R-:W-:Y:S01]  /*1160*/  @!P2 IADD3 R6, PT, PT, -R6, RZ, RZ ;  /* 0x000000ff0606a210 */ /* 0x000fe20007ffe1ff */
[----:B------:R-:W-:Y:S02]  /*1170*/  IMAD R68, R3, R7, R68 ;  /* 0x0000000703447224 */ /* 0x000fe400078e0244 */
[----:B------:R-:W-:Y:S01]  /*1180*/  IMAD.MOV R8, RZ, RZ, -R8 ;  /* 0x000000ffff087224 */ /* 0x000fe200078e0a08 */
[----:B------:R-:W-:Y:S01]  /*1190*/  SEL R5, R5, R6, !P5 ;  /* 0x0000000605057207 */ /* 0x000fe20006800000 */
[----:B------:R-:W-:Y:S02]  /*11a0*/  VIADD R7, R53, 0xfffffff7 ;  /* 0xfffffff735077836 */ /* 0x000fe40000000000 */
[C---:B------:R-:W-:Y:S02]  /*11b0*/  IMAD R67, R3.reuse, R8, R67 ;  /* 0x0000000803437224 */ /* 0x040fe400078e0243 */
[----:B------:R-:W-:Y:S01]  /*11c0*/  IMAD R66, R3, R11, R66 ;  /* 0x0000000b03427224 */ /* 0x000fe200078e0242 */
[----:B------:R-:W-:Y:S01]  /*11d0*/  ISETP.GE.U32.AND P2, PT, R7, 0x7fffff78, PT ;  /* 0x7fffff780700780c */ /* 0x000fe20003f46070 */
[----:B------:R-:W-:-:S02]  /*11e0*/  VIADD R8, R53, 0xffffffef ;  /* 0xffffffef35087836 */ /* 0x000fc40000000000 */
[----:B-----5:R-:W-:Y:S02]  /*11f0*/  IMAD R4, R4, UR7, RZ ;  /* 0x0000000704047c24 */ /* 0x020fe4000f8e02ff */
[----:B------:R-:W-:Y:S01]  /*1200*/  IMAD R5, R5, UR7, RZ ;  /* 0x0000000705057c24 */ /* 0x000fe2000f8e02ff */
[----:B0-----:R-:W-:Y:S07]  /*1210*/  BRA.U UP0, `(.L_x_11) ;  /* 0x0000000100187547 */ /* 0x001fee000b800000 */
[----:B------:R-:W-:Y:S01]  /*1220*/  ELECT P5, URZ, PT ;  /* 0x0000000000ff782f */ /* 0x000fe200038a0000 */
[----:B------:R-:W-:Y:S01]  /*1230*/  IMAD.MOV.U32 R6, RZ, RZ, 0x1 ;  /* 0x00000001ff067424 */ /* 0x000fe200078e00ff */
[----:B------:R-:W-:Y:S11]  /*1240*/  UVIRTCOUNT.DEALLOC.SMPOOL 0x80 ;  /* 0x000000800000784c */ /* 0x000ff60000000000 */
[----:B------:R-:W-:-:S04]  /*1250*/  @P5 MOV R7, 0x40 ;  /* 0x0000004000075802 */ /* 0x000fc80000000f00 */
[----:B------:R-:W-:-:S05]  /*1260*/  @P5 LEA R7, R14, R7, 0x18 ;  /* 0x000000070e075211 */ /* 0x000fca00078ec0ff */
[----:B------:R0:W-:Y:S02]  /*1270*/  @P5 STS.U8 [R7], R6 ;  /* 0x0000000607005388 */ /* 0x0001e40000000000 */
.L_x_11:
[----:B0-----:R-:W2:Y:S01]  /*1280*/  LDL R6, [R1+0x8a4] ;  /* 0x0008a40001067983 */ /* 0x001ea20000100800 */
[----:B------:R-:W-:Y:S01]  /*1290*/  UIADD3 UR6, UPT, UPT, UR5, UR6, URZ ;  /* 0x0000000605067290 */ /* 0x000fe2000fffe0ff */
[C---:B------:R-:W-:Y:S01]  /*12a0*/  LEA R62, P5, R4.reuse, UR12, 0x1 ;  /* 0x0000000c043e7c11 */ /* 0x040fe2000f8a08ff */
[----:B------:R-:W-:Y:S01]  /*12b0*/  VOTEU.ALL UP1, P1 ;  /* 0x0000000000ff7886 */ /* 0x000fe20000820000 */
[----:B------:R-:W-:Y:S01]  /*12c0*/  STL.64 [R1+0x1878], R54 ;  /* 0x0018783601007387 */ /* 0x000fe20000100a00 */
[----:B------:R-:W-:Y:S01]  /*12d0*/  UIADD3 UR7, UPT, UPT, UR4, 0x30000, URZ ;  /* 0x0003000004077890 */ /* 0x000fe2000fffe0ff */
[----:B------:R-:W-:Y:S01]  /*12e0*/  LEA.HI.X.SX32 R63, R4, UR13, 0x1, P5 ;  /* 0x0000000d043f7c11 */ /* 0x000fe2000a8f0eff */
[----:B------:R-:W-:Y:S01]  /*12f0*/  VOTEU.ALL UP2, P1 ;  /* 0x0000000000ff7886 */ /* 0x000fe20000840000 */
[----:B------:R-:W-:Y:S01]  /*1300*/  STL.64 [R1+0x1848], R48 ;  /* 0x0018483001007387 */ /* 0x000fe20000100a00 */
[----:B------:R-:W-:-:S04]  /*1310*/  @!UP1 UIADD3 UR10, UPT, UPT, -UR8, 0x100000, URZ ;  /* 0x00100000080a9890 */ /* 0x000fc8000fffe1ff */
[----:B------:R-:W-:Y:S02]  /*1320*/  @!UP1 USHF.L.U32 UR11, UR10, 0xb, URZ ;  /* 0x0000000b0a0b9899 */ /* 0x000fe400080006ff */
[----:B------:R-:W-:Y:S01]  /*1330*/  @!UP1 USHF.L.U32 UR10, UR10, 0x1, URZ ;  /* 0x000000010a0a9899 */ /* 0x000fe200080006ff */
[----:B------:R-:W0:Y:S01]  /*1340*/  LDCU.64 UR20, c[0x0][0x358] ;  /* 0x00006b00ff1477ac */ /* 0x000e220008000a00 */
[----:B------:R-:W-:Y:S01]  /*1350*/  PRMT R12, RZ, 0x7610, R12 ;  /* 0x00007610ff0c7816 */ /* 0x000fe2000000000c */
[----:B------:R-:W-:Y:S01]  /*1360*/  STTM.x64 tmem[UR6], RZ ;  /* 0x000000ff000079ed */ /* 0x000fe20008340006 */
[----:B------:R-:W-:Y:S01]  /*1370*/  STL.64 [R1+0x1870], R48 ;  /* 0x0018703001007387 */ /* 0x000fe20000100a00 */
[----:B------:R-:W-:Y:S01]  /*1380*/  PRMT R20, RZ, 0x7610, R20 ;  /* 0x00007610ff147816 */ /* 0x000fe20000000014 */
[----:B------:R-:W-:Y:S01]  /*1390*/  IMAD R7, R64, 0x18, RZ ;  /* 0x0000001840077824 */ /* 0x000fe200078e02ff */
[----:B------:R-:W-:Y:S01]  /*13a0*/  ISETP.GE.U32.AND P5, PT, R8, 0x7fffff70, PT ;  /* 0x7fffff700800780c */ /* 0x000fe20003fa6070 */
[----:B------:R-:W-:Y:S01]  /*13b0*/  STTM.x64 tmem[UR6+0x40], RZ ;  /* 0x000040ff000079ed */ /* 0x000fe20008340006 */
[----:B------:R-:W-:Y:S01]  /*13c0*/  STL.64 [R1+0x1840], R50 ;  /* 0x0018403201007387 */ /* 0x000fe20000100a00 */
[----:B------:R-:W-:Y:S01]  /*13d0*/  PRMT R74, RZ, 0x7610, R74 ;  /* 0x00007610ff4a7816 */ /* 0x000fe2000000004a */
[----:B------:R-:W-:Y:S01]  /*13e0*/  VIADD R4, R53, 0xffffffdf ;  /* 0xffffffdf35047836 */ /* 0x000fe20000000000 */
[----:B------:R-:W-:Y:S01]  /*13f0*/  PRMT R73, RZ, 0x7610, R73 ;  /* 0x00007610ff497816 */ /* 0x000fe20000000049 */
[----:B------:R-:W-:Y:S01]  /*1400*/  STTM.x64 tmem[UR6+0x80], RZ ;  /* 0x000080ff000079ed */ /* 0x000fe20008340006 */
[----:B------:R-:W-:Y:S01]  /*1410*/  STL.64 [R1+0x1860], R50 ;  /* 0x0018603201007387 */ /* 0x000fe20000100a00 */
[----:B------:R-:W-:Y:S01]  /*1420*/  PRMT R19, RZ, 0x7610, R19 ;  /* 0x00007610ff137816 */ /* 0x000fe20000000013 */
[----:B------:R-:W1:Y:S01]  /*1430*/  LDCU UR18, c[0x0][0x3b0] ;  /* 0x00007600ff1277ac */ /* 0x000e620008000800 */
[----:B------:R-:W-:Y:S01]  /*1440*/  PRMT R10, RZ, 0x7610, R10 ;  /* 0x00007610ff0a7816 */ /* 0x000fe2000000000a */
[----:B------:R-:W-:Y:S01]  /*1450*/  STTM.x64 tmem[UR6+0xc0], RZ ;  /* 0x0000c0ff000079ed */ /* 0x000fe20008340006 */
[----:B------:R-:W-:Y:S01]  /*1460*/  STL.64 [R1+0x1838], R46 ;  /* 0x0018382e01007387 */ /* 0x000fe20000100a00 */
[----:B------:R-:W-:Y:S01]  /*1470*/  PRMT R18, RZ, 0x7610, R18 ;  /* 0x00007610ff127816 */ /* 0x000fe20000000012 */
[----:B------:R-:W3:Y:S01]  /*1480*/  LDCU UR19, c[0x0][0x3b0] ;  /* 0x00007600ff1377ac */ /* 0x000ee20008000800 */
[----:B------:R-:W-:Y:S01]  /*1490*/  STTM.x64 tmem[UR6+0x100], RZ ;  /* 0x000100ff000079ed */ /* 0x000fe20008340006 */
[----:B------:R4:W-:Y:S01]  /*14a0*/  STL.64 [R1+0x1850], R46 ;  /* 0x0018502e01007387 */ /* 0x0009e20000100a00 */
[----:B------:R-:W-:Y:S01]  /*14b0*/  PRMT R75, RZ, 0x7610, R75 ;  /* 0x00007610ff4b7816 */ /* 0x000fe2000000004b */
[----:B------:R-:W0:Y:S01]  /*14c0*/  LDCU UR16, c[0x0][0x3b0] ;  /* 0x00007600ff1077ac */ /* 0x000e220008000800 */
[----:B------:R-:W-:Y:S01]  /*14d0*/  STTM.x64 tmem[UR6+0x140], RZ ;  /* 0x000140ff000079ed */ /* 0x000fe20008340006 */
[----:B------:R-:W-:Y:S01]  /*14e0*/  STL.64 [R1+0x1830], R44 ;  /* 0x0018302c01007387 */ /* 0x000fe20000100a00 */
        /* <DEDUP_REMOVED lines=10> */
[----:B------:R-:W0:Y:S01]  /*1590*/  FENCE.VIEW.ASYNC.T ;  /* 0x00000000000073c6 */ /* 0x000e220000000200 */
[----:B------:R-:W-:Y:S01]  /*15a0*/  STL.64 [R1+0x1820], R36 ;  /* 0x0018202401007387 */ /* 0x000fe20000100a00 */
[----:B------:R-:W-:Y:S01]  /*15b0*/  PRMT R70, RZ, 0x7610, R70 ;  /* 0x00007610ff467816 */ /* 0x000fe20000000046 */
[----:B------:R-:W0:Y:S02]  /*15c0*/  LDCU UR25, c[0x0][0x3b0] ;  /* 0x00007600ff1977ac */ /* 0x000e240008000800 */
[----:B0-----:R-:W-:Y:S01]  /*15d0*/  BAR.SYNC.DEFER_BLOCKING 0x0 ;  /* 0x0000000000007b1d */ /* 0x001fe20000010000 */
[----:B------:R-:W-:-:S02]  /*15e0*/  PRMT R9, RZ, 0x7610, R9 ;  /* 0x00007610ff097816 */ /* 0x000fc40000000009 */
[----:B------:R-:W-:Y:S02]  /*15f0*/  PRMT R11, RZ, 0x7610, R11 ;  /* 0x00007610ff0b7816 */ /* 0x000fe4000000000b */
[----:B------:R-:W-:Y:S01]  /*1600*/  PRMT R13, RZ, 0x7610, R13 ;  /* 0x00007610ff0d7816 */ /* 0x000fe2000000000d */
[----:B------:R-:W0:Y:S01]  /*1610*/  LDCU UR24, c[0x0][0x3b0] ;  /* 0x00007600ff1877ac */ /* 0x000e220008000800 */
[----:B------:R-:W-:Y:S01]  /*1620*/  STL.64 [R1+0x1868], R36 ;  /* 0x0018682401007387 */ /* 0x000fe20000100a00 */
[----:B------:R-:W-:Y:S01]  /*1630*/  PRMT R76, RZ, 0x7610, R76 ;  /* 0x00007610ff4c7816 */ /* 0x000fe2000000004c */
[----:B------:R-:W0:Y:S02]  /*1640*/  LDCU UR27, c[0x0][0x3b0] ;  /* 0x00007600ff1b77ac */ /* 0x000e240008000800 */
        /* <DEDUP_REMOVED lines=9> */
[----:B------:R0:W-:Y:S04]  /*16e0*/  STL.64 [R1+0x1800], R90 ;  /* 0x0018005a01007387 */ /* 0x0001e80000100a00 */
[----:B------:R-:W0:Y:S02]  /*16f0*/  FENCE.VIEW.ASYNC.S ;  /* 0x00000000000073c6 */ /* 0x000e240000000000 */
[----:B0-----:R0:W1:Y:S01]  /*1700*/  @!UP2 SYNCS.EXCH.64 URZ, [UR7], UR10 ;  /* 0x0000000a07ffa5b2 */ /* 0x0010620008000100 */
[----:B------:R-:W-:Y:S01]  /*1710*/  PRMT R82, RZ, 0x7610, R82 ;  /* 0x00007610ff527816 */ /* 0x000fe20000000052 */
[----:B------:R-:W0:Y:S01]  /*1720*/  LDCU UR30, c[0x0][0x3b0] ;  /* 0x00007600ff1e77ac */ /* 0x000e220008000800 */
[----:B------:R-:W-:Y:S01]  /*1730*/  STL.64 [R1+0x17f8], R88 ;  /* 0x0017f85801007387 */ /* 0x000fe20000100a00 */
[----:B------:R-:W-:Y:S01]  /*1740*/  PRMT R21, RZ, 0x7610, R21 ;  /* 0x00007610ff157816 */ /* 0x000fe20000000015 */
[----:B------:R-:W1:Y:S02]  /*1750*/  LDCU UR31, c[0x0][0x3b0] ;  /* 0x00007600ff1f77ac */ /* 0x000e640008000800 */
[----:B------:R-:W-:Y:S01]  /*1760*/  STL.64 [R1+0x17f0], R86 ;  /* 0x0017f05601007387 */ /* 0x000fe20000100a00 */
[----:B------:R-:W1:Y:S03]  /*1770*/  LDCU UR69, c[0x0][0x3b0] ;  /* 0x00007600ff4577ac */ /* 0x000e660008000800 */
[----:B------:R-:W-:Y:S01]  /*1780*/  STL.64 [R1+0x17e8], R84 ;  /* 0x0017e85401007387 */ /* 0x000fe20000100a00 */
[----:B------:R-:W-:-:S02]  /*1790*/  PRMT R8, RZ, 0x7610, R8 ;  /* 0x00007610ff087816 */ /* 0x000fc40000000008 */
[----:B----4-:R-:W-:Y:S01]  /*17a0*/  PRMT R46, RZ, 0x7610, R46 ;  /* 0x00007610ff2e7816 */ /* 0x010fe2000000002e */
[----:B------:R-:W-:Y:S01]  /*17b0*/  STL.64 [R1+0x17e0], R80 ;  /* 0x0017e05001007387 */ /* 0x000fe20000100a00 */
[----:B------:R-:W-:Y:S01]  /*17c0*/  PRMT R47, RZ, 0x7610, R47 ;  /* 0x00007610ff2f7816 */ /* 0x000fe2000000002f */
[----:B0-----:R-:W0:Y:S02]  /*17d0*/  LDCU UR10, c[0x0][0x3b0] ;  /* 0x00007600ff0a77ac */ /* 0x001e240008000800 */
[----:B------:R-:W-:Y:S01]  /*17e0*/  STL.64 [R1+0x17c0], R32 ;  /* 0x0017c02001007387 */ /* 0x000fe20000100a00 */
[----:B------:R-:W4:Y:S03]  /*17f0*/  LDCU UR37, c[0x0][0x3b0] ;  /* 0x00007600ff2577ac */ /* 0x000f260008000800 */
[----:B------:R-:W-:Y:S01]  /*1800*/  STL.64 [R1+0x1790], R34 ;  /* 0x0017902201007387 */ /* 0x000fe20000100a00 */
[----:B------:R-:W0:Y:S03]  /*1810*/  LDCU UR38, c[0x0][0x3b0] ;  /* 0x00007600ff2677ac */ /* 0x000e260008000800 */
        /* <DEDUP_REMOVED lines=27> */
[----:B------:R-:W0:Y:S01]  /*19d0*/  LDCU UR42, c[0x0][0x3b0] ;  /* 0x00007600ff2a77ac */ /* 0x000e220008000800 */
[----:B-1----:R-:W-:Y:S06]  /*19e0*/  BAR.SYNC.DEFER_BLOCKING 0x0 ;  /* 0x0000000000007b1d */ /* 0x002fec0000010000 */
[----:B------:R-:W1:Y:S01]  /*19f0*/  LDCU UR41, c[0x0][0x3b0] ;  /* 0x00007600ff2977ac */ /* 0x000e620008000800 */
[----:B------:R-:W-:Y:S01]  /*1a00*/  STL.64 [R1+0x1758], R66 ;  /* 0x0017584201007387 */ /* 0x000fe20000100a00 */
[----:B------:R-:W0:Y:S03]  /*1a10*/  LDCU UR43, c[0x0][0x3b0] ;  /* 0x00007600ff2b77ac */ /* 0x000e260008000800 */
[----:B------:R-:W-:Y:S01]  /*1a20*/  STL.64 [R1+0x1750], R68 ;  /* 0x0017504401007387 */ /* 0x000fe20000100a00 */
[----:B------:R-:W0:Y:S03]  /*1a30*/  LDCU UR44, c[0x0][0x3b0] ;  /* 0x00007600ff2c77ac */ /* 0x000e260008000800 */
[----:B------:R-:W-:Y:S01]  /*1a40*/  STL.64 [R1+0x1748], R78 ;  /* 0x0017484e01007387 */ /* 0x000fe20000100a00 */
[----:B------:R-:W0:Y:S03]  /*1a50*/  LDCU UR46, c[0x0][0x3b0] ;  /* 0x00007600ff2e77ac */ /* 0x000e260008000800 */
[----:B------:R-:W-:Y:S01]  /*1a60*/  STL [R1+0x1688], R65 ;  /* 0x0016884101007387 */ /* 0x000fe20000100800 */
[----:B------:R-:W0:Y:S03]  /*1a70*/  LDCU UR48, c[0x0][0x3b0] ;  /* 0x00007600ff3077ac */ /* 0x000e260008000800 */
[----:B------:R-:W-:Y:S01]  /*1a80*/  STL [R1+0x1684], R83 ;  /* 0x0016845301007387 */ /* 0x000fe20000100800 */
[----:B------:R-:W0:Y:S03]  /*1a90*/  LDCU UR47, c[0x0][0x3b0] ;  /* 0x00007600ff2f77ac */ /* 0x000e260008000800 */
[----:B------:R-:W-:Y:S01]  /*1aa0*/  STL [R1+0x1184], R93 ;  /* 0x0011845d01007387 */ /* 0x000fe20000100800 */
[----:B------:R-:W0:Y:S03]  /*1ab0*/  LDCU UR50, c[0x0][0x3b0] ;  /* 0x00007600ff3277ac */ /* 0x000e260008000800 */
[----:B------:R-:W-:Y:S01]  /*1ac0*/  STL [R1+0x168c], R93 ;  /* 0x00168c5d01007387 */ /* 0x000fe20000100800 */
[----:B------:R-:W0:Y:S03]  /*1ad0*/  LDCU UR51, c[0x0][0x3b0] ;  /* 0x00007600ff3377ac */ /* 0x000e260008000800 */
[----:B------:R-:W3:Y:S01]  /*1ae0*/  @!P0 LDG.E.U16 R19, desc[UR20][R62.64] ;  /* 0x000000143e138981 */ /* 0x000ee2000c1e1500 */
[----:B------:R-:W0:Y:S01]  /*1af0*/  LDCU UR54, c[0x0][0x3b0] ;  /* 0x00007600ff3677ac */ /* 0x000e220008000800 */
        /* <DEDUP_REMOVED lines=12> */
[----:B--2---:R-:W-:Y:S01]  /*1bc0*/  @!P6 IMAD.MOV R6, RZ, RZ, -R6 ;  /* 0x000000ffff06e224 */ /* 0x004fe200078e0a06 */
[----:B------:R-:W-:Y:S01]  /*1bd0*/  PRMT R91, RZ, 0x7610, R91 ;  /* 0x00007610ff5b7816 */ /* 0x000fe2000000005b */
[----:B------:R-:W2:Y:S03]  /*1be0*/  LDCU UR11, c[0x0][0x3b0] ;  /* 0x00007600ff0b77ac */ /* 0x000ea60008000800 */
[----:B------:R0:W-:Y:S01]  /*1bf0*/  @!P6 STL [R1+0x8a4], R6 ;  /* 0x0008a4060100e387 */ /* 0x0001e20000100800 */
[C---:B------:R-:W-:Y:S01]  /*1c00*/  LEA R60, P6, R5.reuse, UR12, 0x1 ;  /* 0x0000000c053c7c11 */ /* 0x040fe2000f8c08ff */
[----:B------:R-:W1:Y:S03]  /*1c10*/  LDCU UR12, c[0x0][0x3b0] ;  /* 0x00007600ff0c77ac */ /* 0x000e660008000800 */
[----:B------:R-:W-:Y:S01]  /*1c20*/  LEA.HI.X.SX32 R61, R5, UR13, 0x1, P6 ;  /* 0x0000000d053d7c11 */ /* 0x000fe2000b0f0eff */
[----:B------:R-:W-:Y:S01]  /*1c30*/  IMAD.SHL.U32 R5, R64, 0x8, RZ ;  /* 0x0000000840057824 */ /* 0x000fe200078e00ff */
[----:B------:R-:W-:Y:S01]  /*1c40*/  PRMT R51, RZ, 0x7610, R51 ;  /* 0x00007610ff337816 */ /* 0x000fe20000000033 */
[----:B------:R-:W1:Y:S01]  /*1c50*/  LDCU UR13, c[0x0][0x3b0] ;  /* 0x00007600ff0d77ac */ /* 0x000e620008000800 */
[----:B0-----:R-:W-:Y:S01]  /*1c60*/  VIADD R6, R53, 0xffffffe7 ;  /* 0xffffffe735067836 */ /* 0x001fe20000000000 */
[----:B------:R-:W2:Y:S01]  /*1c70*/  @!P0 LDG.E.U16 R10, desc[UR20][R60.64] ;  /* 0x000000143c0a8981 */ /* 0x000ea2000c1e1500 */
[----:B------:R-:W-:-:S03]  /*1c80*/  IMAD.WIDE R54, R5, 0x2, R62 ;  /* 0x0000000205367825 */ /* 0x000fc600078e023e */
[----:B------:R-:W-:Y:S01]  /*1c90*/  ISETP.GE.U32.AND P6, PT, R6, 0x7fffff68, PT ;  /* 0x7fffff680600780c */ /* 0x000fe20003fc6070 */
[----:B------:R-:W-:Y:S01]  /*1ca0*/  IMAD.WIDE R48, R5, 0x2, R60 ;  /* 0x0000000205307825 */ /* 0x000fe200078e023c */
[----:B------:R0:W-:Y:S03]  /*1cb0*/  STL.64 [R1+0x638], R54 ;  /* 0x0006383601007387 */ /* 0x0001e60000100a00 */
[----:B------:R-:W-:Y:S01]  /*1cc0*/  IMAD.SHL.U32 R5, R64, 0x10, RZ ;  /* 0x0000001040057824 */ /* 0x000fe200078e00ff */
[----:B------:R0:W-:Y:S01]  /*1cd0*/  STL.64 [R1+0x630], R48 ;  /* 0x0006303001007387 */ /* 0x0001e20000100a00 */
[----:B------:R-:W-:Y:S02]  /*1ce0*/  VIADD R6, R53, 0xffffffd7 ;  /* 0xffffffd735067836 */ /* 0x000fe40000000000 */
[C---:B------:R-:W-:Y:S01]  /*1cf0*/  IMAD.WIDE R58, R5.reuse, 0x2, R62 ;  /* 0x00000002053a7825 */ /* 0x040fe200078e023e */
[----:B------:R0:W2:Y:S03]  /*1d00*/  @!P2 LDG.E.U16 R12, desc[UR20][R54.64] ;  /* 0x00000014360ca981 */ /* 0x0000a6000c1e1500 */
[----:B------:R-:W-:Y:S01]  /*1d10*/  IMAD.WIDE R56, R5, 0x2, R60 ;  /* 0x0000000205387825 */ /* 0x000fe200078e023c */
[----:B------:R1:W2:Y:S01]  /*1d20*/  @!P2 LDG.E.U16 R20, desc[UR20][R48.64] ;  /* 0x000000143014a981 */ /* 0x0002a2000c1e1500 */
[----:B------:R-:W-:-:S02]  /*1d30*/  ISETP.GE.U32.AND P2, PT, R6, 0x7fffff58, PT ;  /* 0x7fffff580600780c */ /* 0x000fc40003f46070 */
[----:B------:R-:W-:Y:S01]  /*1d40*/  VIADD R5, R53, 0xffffffc7 ;  /* 0xffffffc735057836 */ /* 0x000fe20000000000 */
[----:B------:R4:W-:Y:S01]  /*1d50*/  STL.64 [R1+0x5b8], R58 ;  /* 0x0005b83a01007387 */ /* 0x0009e20000100a00 */
[C---:B0-----:R-:W-:Y:S01]  /*1d60*/  IMAD.WIDE R54, R7.reuse, 0x2, R62 ;  /* 0x0000000207367825 */ /* 0x041fe200078e023e */
[----:B------:R-:W-:Y:S02]  /*1d70*/  ISETP.GE.U32.AND P0, PT, R4, 0x7fffff60, PT ;  /* 0x7fffff600400780c */ /* 0x000fe40003f06070 */
[----:B------:R4:W2:Y:S01]  /*1d80*/  @!P5 LDG.E.U16 R18, desc[UR20][R58.64] ;  /* 0x000000143a12d981 */ /* 0x0008a2000c1e1500 */
[----:B-1----:R-:W-:-:S03]  /*1d90*/  IMAD.WIDE R48, R7, 0x2, R60 ;  /* 0x0000000207307825 */ /* 0x002fc600078e023c */
[----:B------:R0:W2:Y:S01]  /*1da0*/  @!P6 LDG.E.U16 R74, desc[UR20][R54.64] ;  /* 0x00000014364ae981 */ /* 0x0000a2000c1e1500 */
[----:B------:R-:W-:-:S03]  /*1db0*/  IMAD R7, R64, 0x28, RZ ;  /* 0x0000002840077824 */ /* 0x000fc600078e02ff */
[----:B------:R-:W2:Y:S01]  /*1dc0*/  @!P6 LDG.E.U16 R73, desc[UR20][R48.64] ;  /* 0x000000143049e981 */ /* 0x000ea2000c1e1500 */
[----:B------:R-:W-:Y:S01]  /*1dd0*/  ISETP.GE.U32.AND P6, PT, R5, 0x7fffff48, PT ;  /* 0x7fffff480500780c */ /* 0x000fe20003fc6070 */
[----:B------:R-:W-:Y:S02]  /*1de0*/  IMAD.SHL.U32 R5, R64, 0x20, RZ ;  /* 0x0000002040057824 */ /* 0x000fe400078e00ff */
[----:B------:R-:W-:Y:S02]  /*1df0*/  STL.64 [R1+0x5b0], R56 ;  /* 0x0005b03801007387 */ /* 0x000fe40000100a00 */
[--C-:B----4-:R-:W-:Y:S02]  /*1e00*/  IMAD.WIDE R58, R5, 0x2, R62.reuse ;  /* 0x00000002053a7825 */ /* 0x110fe400078e023e */
[----:B------:R0:W-:Y:S04]  /*1e10*/  STL.64 [R1+0x538], R54 ;  /* 0x0005383601007387 */ /* 0x0001e80000100a00 */
[----:B------:R1:W4:Y:S04]  /*1e20*/  @!P5 LDG.E.U16 R75, desc[UR20][R56.64] ;  /* 0x00000014384bd981 */ /* 0x000328000c1e1500 */
[----:B------:R1:W-:Y:S01]  /*1e30*/  STL.64 [R1+0x530], R48 ;  /* 0x0005303001007387 */ /* 0x0003e20000100a00 */
[----:B0-----:R-:W-:-:S03]  /*1e40*/  IMAD.WIDE R54, R7, 0x2, R62 ;  /* 0x0000000207367825 */ /* 0x001fc600078e023e */
[----:B------:R0:W2:Y:S01]  /*1e50*/  @!P0 LDG.E.U16 R72, desc[UR20][R58.64] ;  /* 0x000000143a488981 */ /* 0x0000a2000c1e1500 */
[----:B-1----:R-:W-:-:S03]  /*1e60*/  IMAD.WIDE R56, R5, 0x2, R60 ;  /* 0x0000000205387825 */ /* 0x002fc600078e023c */
[----:B------:R1:W2:Y:S01]  /*1e70*/  @!P2 LDG.E.U16 R15, desc[UR20][R54.64] ;  /* 0x00000014360fa981 */ /* 0x0002a2000c1e1500 */
[----:B------:R-:W-:-:S03]  /*1e80*/  IMAD.WIDE R48, R7, 0x2, R60 ;  /* 0x0000000207307825 */ /* 0x000fc600078e023c */
[----:B------:R0:W-:Y:S01]  /*1e90*/  STL.64 [R1+0x4b8], R58 ;  /* 0x0004b83a01007387 */ /* 0x0001e20000100a00 */
[----:B------:R-:W-:-:S03]  /*1ea0*/  VIADD R5, R53, 0xffffffb7 ;  /* 0xffffffb735057836 */ /* 0x000fc60000000000 */
[----:B------:R-:W2:Y:S01]  /*1eb0*/  @!P2 LDG.E.U16 R77, desc[UR20][R48.64] ;  /* 0x00000014304da981 */ /* 0x000ea2000c1e1500 */
[----:B------:R-:W-:Y:S02]  /*1ec0*/  VIADD R4, R53, 0xffffffcf ;  /* 0xffffffcf35047836 */ /* 0x000fe40000000000 */
[C---:B------:R-:W-:Y:S01]  /*1ed0*/  IMAD R7, R64.reuse, 0x38, RZ ;  /* 0x0000003840077824 */ /* 0x040fe200078e02ff */
[----:B------:R-:W-:Y:S01]  /*1ee0*/  ISETP.GE.U32.AND P2, PT, R5, 0x7fffff38, PT ;  /* 0x7fffff380500780c */ /* 0x000fe20003f46070 */
[----:B------:R-:W-:Y:S01]  /*1ef0*/  IMAD R5, R64, 0x30, RZ ;  /* 0x0000003040057824 */ /* 0x000fe200078e02ff */
[----:B------:R-:W-:Y:S01]  /*1f00*/  STL.64 [R1+0x4b0], R56 ;  /* 0x0004b03801007387 */ /* 0x000fe20000100a00 */
[----:B------:R-:W-:Y:S01]  /*1f10*/  ISETP.GE.U32.AND P5, PT, R4, 0x7fffff50, PT ;  /* 0x7fffff500400780c */ /* 0x000fe20003fa6070 */
[----:B------:R-:W-:Y:S02]  /*1f20*/  VIADD R4, R53, 0xffffffbf ;  /* 0xffffffbf35047836 */ /* 0x000fe40000000000 */
[----:B------:R1:W-:Y:S01]  /*1f30*/  STL.64 [R1+0x438], R54 ;  /* 0x0004383601007387 */ /* 0x0003e20000100a00 */
[----:B0-----:R-:W-:-:S03]  /*1f40*/  IMAD.WIDE R58, R5, 0x2, R62 ;  /* 0x00000002053a7825 */ /* 0x001fc600078e023e */
[----:B------:R0:W2:Y:S04]  /*1f50*/  @!P0 LDG.E.U16 R70, desc[UR20][R56.64] ;  /* 0x0000001438468981 */ /* 0x0000a8000c1e1500 */
[----:B------:R0:W-:Y:S01]  /*1f60*/  STL.64 [R1+0x430], R48 ;  /* 0x0004303001007387 */ /* 0x0001e20000100a00 */
[----:B-1----:R-:W-:-:S03]  /*1f70*/  IMAD.WIDE R54, R7, 0x2, R62 ;  /* 0x0000000207367825 */ /* 0x002fc600078e023e */
[----:B------:R1:W2:Y:S01]  /*1f80*/  @!P5 LDG.E.U16 R13, desc[UR20][R58.64] ;  /* 0x000000143a0dd981 */ /* 0x0002a2000c1e1500 */
[--C-:B0-----:R-:W-:Y:S01]  /*1f90*/  IMAD.WIDE R56, R5, 0x2, R60.reuse ;  /* 0x0000000205387825 */ /* 0x101fe200078e023c */
[----:B------:R-:W-:Y:S02]  /*1fa0*/  ISETP.GE.U32.AND P0, PT, R4, 0x7fffff40, PT ;  /* 0x7fffff400400780c */ /* 0x000fe40003f06070 */
[----:B------:R0:W2:Y:S01]  /*1fb0*/  @!P6 LDG.E.U16 R9, desc[UR20][R54.64] ;  /* 0x000000143609e981 */ /* 0x0000a2000c1e1500 */
[----:B------:R-:W-:-:S03]  /*1fc0*/  IMAD.WIDE R48, R7, 0x2, R60 ;  /* 0x0000000207307825 */ /* 0x000fc600078e023c */
[----:B------:R1:W-:Y:S01]  /*1fd0*/  STL.64 [R1+0x3b8], R58 ;  /* 0x0003b83a01007387 */ /* 0x0003e20000100a00 */
[----:B------:R-:W-:-:S03]  /*1fe0*/  VIADD R5, R53, 0xffffffa7 ;  /* 0xffffffa735057836 */ /* 0x000fc60000000000 */
[----:B------:R0:W2:Y:S01]  /*1ff0*/  @!P6 LDG.E.U16 R11, desc[UR20][R48.64] ;  /* 0x00000014300be981 */ /* 0x0000a2000c1e1500 */
[C---:B------:R-:W-:Y:S01]  /*2000*/  IMAD R7, R64.reuse, 0x48, RZ ;  /* 0x0000004840077824 */ /* 0x040fe200078e02ff */
[----:B------:R-:W-:Y:S01]  /*2010*/  ISETP.GE.U32.AND P6, PT, R5, 0x7fffff28, PT ;  /* 0x7fffff280500780c */ /* 0x000fe20003fc6070 */
[----:B------:R-:W-:Y:S01]  /*2020*/  IMAD.SHL.U32 R5, R64, 0x40, RZ ;  /* 0x0000004040057824 */ /* 0x000fe200078e00ff */
[----:B------:R-:W-:Y:S04]  /*2030*/  STL.64 [R1+0x3b0], R56 ;  /* 0x0003b03801007387 */ /* 0x000fe80000100a00 */
[----:B------:R0:W-:Y:S01]  /*2040*/  STL.64 [R1+0x338], R54 ;  /* 0x0003383601007387 */ /* 0x0001e20000100a00 */
[----:B-1----:R-:W-:-:S03]  /*2050*/  IMAD.WIDE R58, R5, 0x2, R60 ;  /* 0x00000002053a7825 */ /* 0x002fc600078e023c */
[----:B------:R1:W-:Y:S04]  /*2060*/  STL.64 [R1+0x330], R48 ;  /* 0x0003303001007387 */ /* 0x0003e80000100a00 */
[----:B------:R1:W2:Y:S01]  /*2070*/  @!P5 LDG.E.U16 R76, desc[UR20][R56.64] ;  /* 0x00000014384cd981 */ /* 0x0002a2000c1e1500 */
[----:B0-----:R-:W-:-:S03]  /*2080*/  IMAD.WIDE R54, R5, 0x2, R62 ;  /* 0x0000000205367825 */ /* 0x001fc600078e023e */
[----:B------:R-:W2:Y:S01]  /*2090*/  @!P0 LDG.E.U16 R14, desc[UR20][R58.64] ;  /* 0x000000143a0e8981 */ /* 0x000ea2000c1e1500 */
[----:B-1----:R-:W-:-:S03]  /*20a0*/  IMAD.WIDE R48, R7, 0x2, R60 ;  /* 0x0000000207307825 */ /* 0x002fc600078e023c */
[----:B------:R0:W-:Y:S01]  /*20b0*/  STL.64 [R1+0x2b8], R54 ;  /* 0x0002b83601007387 */ /* 0x0001e20000100a00 */
[----:B------:R-:W-:-:S03]  /*20c0*/  IMAD.WIDE R56, R7, 0x2, R62 ;  /* 0x0000000207387825 */ /* 0x000fc600078e023e */
[----:B------:R-:W-:Y:S04]  /*20d0*/  STL.64 [R1+0x2b0], R58 ;  /* 0x0002b03a01007387 */ /* 0x000fe80000100a00 */
[----:B------:R-:W2:Y:S04]  /*20e0*/  @!P0 LDG.E.U16 R8, desc[UR20][R54.64] ;  /* 0x0000001436088981 */ /* 0x000ea8000c1e1500 */
[----:B------:R1:W2:Y:S04]  /*20f0*/  @!P2 LDG.E.U16 R46, desc[UR20][R48.64] ;  /* 0x00000014302ea981 */ /* 0x0002a8000c1e1500 */
[----:B------:R1:W3:Y:S04]  /*2100*/  @!P2 LDG.E.U16 R47, desc[UR20][R56.64] ;  /* 0x00000014382fa981 */ /* 0x0002e8000c1e1500 */
[----:B0-----:R-:W4:Y:S01]  /*2110*/  LDL.LU.64 R54, [R1+0x1878] ;  /* 0x0018780001367983 */ /* 0x001f220000300a00 */
[----:B------:R-:W-:-:S02]  /*2120*/  VIADD R5, R53, 0xffffff97 ;  /* 0xffffff9735057836 */ /* 0x000fc40000000000 */
[----:B------:R-:W-:-:S03]  /*2130*/  VIADD R4, R53, 0xffffffaf ;  /* 0xffffffaf35047836 */ /* 0x000fc60000000000 */
[----:B------:R-:W-:Y:S01]  /*2140*/  ISETP.GE.U32.AND P2, PT, R5, 0x7fffff18, PT ;  /* 0x7fffff180500780c */ /* 0x000fe20003f46070 */
[----:B------:R-:W-:Y:S01]  /*2150*/  IMAD R5, R64, 0x50, RZ ;  /* 0x0000005040057824 */ /* 0x000fe200078e02ff */
[----:B------:R-:W-:Y:S01]  /*2160*/  STL.64 [R1+0x238], R56 ;  /* 0x0002383801007387 */ /* 0x000fe20000100a00 */
[----:B------:R-:W-:-:S03]  /*2170*/  ISETP.GE.U32.AND P5, PT, R4, 0x7fffff30, PT ;  /* 0x7fffff300400780c */ /* 0x000fc60003fa6070 */
[----:B------:R1:W-:Y:S01]  /*2180*/  STL.64 [R1+0x230], R48 ;  /* 0x0002303001007387 */ /* 0x0003e20000100a00 */
[----:B------:R-:W-:Y:S01]  /*2190*/  IMAD R7, R64, 0x58, RZ ;  /* 0x0000005840077824 */ /* 0x000fe200078e02ff */
[----:B------:R-:W-:Y:S01]  /*21a0*/  PRMT R6, RZ, 0x7610, R6 ;  /* 0x00007610ff067816 */ /* 0x000fe20000000006 */
[----:B------:R-:W-:Y:S02]  /*21b0*/  VIADD R4, R53, 0xffffff9f ;  /* 0xffffff9f35047836 */ /* 0x000fe40000000000 */
[----:B-1----:R-:W-:-:S05]  /*21c0*/  IMAD.WIDE R48, R5, 0x2, R62 ;  /* 0x0000000205307825 */ /* 0x002fca00078e023e */
[----:B------:R-:W-:Y:S01]  /*21d0*/  STL.64 [R1+0x1b8], R48 ;  /* 0x0001b83001007387 */ /* 0x000fe20000100a00 */
[----:B------:R-:W-:Y:S01]  /*21e0*/  IMAD.WIDE R58, R5, 0x2, R60 ;  /* 0x00000002053a7825 */ /* 0x000fe200078e023c */
[----:B------:R-:W-:Y:S02]  /*21f0*/  ISETP.GE.U32.AND P0, PT, R4, 0x7fffff20, PT ;  /* 0x7fffff200400780c */ /* 0x000fe40003f06070 */
[----:B------:R-:W4:Y:S01]  /*2200*/  @!P5 LDG.E.U16 R91, desc[UR20][R48.64] ;  /* 0x00000014305bd981 */ /* 0x000f22000c1e1500 */
[----:B------:R-:W-:-:S04]  /*2210*/  IMAD.WIDE R56, R7, 0x2, R62 ;  /* 0x0000000207387825 */ /* 0x000fc800078e023e */
[----:B------:R-:W-:Y:S01]  /*2220*/  VIADD R5, R53, 0xffffff87 ;  /* 0xffffff8735057836 */ /* 0x000fe20000000000 */
[----:B--2---:R-:W-:Y:S04]  /*2230*/  STL [R1+0x7e4], R46 ;  /* 0x0007e42e01007387 */ /* 0x004fe80000100800 */
[----:B---3--:R0:W-:Y:S01]  /*2240*/  STL [R1+0x7e8], R47 ;  /* 0x0007e82f01007387 */ /* 0x0081e20000100800 */
[----:B----4-:R-:W-:Y:S02]  /*2250*/  PRMT R54, RZ, 0x7610, R54 ;  /* 0x00007610ff367816 */ /* 0x010fe40000000036 */
[----:B------:R-:W-:Y:S01]  /*2260*/  PRMT R55, RZ, 0x7610, R55 ;  /* 0x00007610ff377816 */ /* 0x000fe20000000037 */
[----:B0-----:R-:W-:-:S03]  /*2270*/  IMAD.WIDE R46, R7, 0x2, R60 ;  /* 0x00000002072e7825 */ /* 0x001fc600078e023c */
[----:B------:R-:W2:Y:S04]  /*2280*/  @!P6 LDG.E.U16 R54, desc[UR20][R56.64] ;  /* 0x000000143836e981 */ /* 0x000ea8000c1e1500 */
[----:B------:R-:W3:Y:S01]  /*2290*/  @!P6 LDG.E.U16 R6, desc[UR20][R46.64] ;  /* 0x000000142e06e981 */ /* 0x000ee2000c1e1500 */
[----:B------:R-:W-:Y:S01]  /*22a0*/  ISETP.GE.U32.AND P6, PT, R5, 0x7fffff08, PT ;  /* 0x7fffff080500780c */ /* 0x000fe20003fc6070 */
[----:B------:R-:W-:Y:S02]  /*22b0*/  IMAD R5, R64, 0x60, RZ ;  /* 0x0000006040057824 */ /* 0x000fe400078e02ff */
[----:B------:R0:W4:Y:S04]  /*22c0*/  @!P5 LDG.E.U16 R55, desc[UR20][R58.64] ;  /* 0x000000143a37d981 */ /* 0x000128000c1e1500 */
[----:B------:R0:W-:Y:S01]  /*22d0*/  STL.64 [R1+0x1b0], R58 ;  /* 0x0001b03a01007387 */ /* 0x0001e20000100a00 */
[----:B------:R-:W-:-:S03]  /*22e0*/  VIADD R4, R53, 0xffffff8f ;  /* 0xffffff8f35047836 */ /* 0x000fc60000000000 */
[----:B------:R-:W4:Y:S01]  /*22f0*/  LDL.LU.64 R48, [R1+0x1870] ;  /* 0x0018700001307983 */ /* 0x000f220000300a00 */
[----:B0-----:R-:W-:-:S05]  /*2300*/  IMAD.WIDE R58, R5, 0x2, R62 ;  /* 0x00000002053a7825 */ /* 0x001fca00078e023e */
[----:B------:R-:W4:Y:S01]  /*2310*/  @!P0 LDG.E.U16 R52, desc[UR20][R58.64] ;  /* 0x000000143a348981 */ /* 0x000f22000c1e1500 */
[----:B------:R-:W-:Y:S01]  /*2320*/  ISETP.GE.U32.AND P5, PT, R4, 0x7fffff10, PT ;  /* 0x7fffff100400780c */ /* 0x000fe20003fa6070 */
[----:B------:R-:W-:Y:S02]  /*2330*/  IMAD R4, R64, 0x68, RZ ;  /* 0x0000006840047824 */ /* 0x000fe400078e02ff */
[----:B------:R0:W-:Y:S04]  /*2340*/  STL.64 [R1+0x138], R56 ;  /* 0x0001383801007387 */ /* 0x0001e80000100a00 */
[----:B------:R1:W-:Y:S01]  /*2350*/  STL.64 [R1+0x130], R46 ;  /* 0x0001302e01007387 */ /* 0x0003e20000100a00 */
[----:B------:R-:W-:Y:S01]  /*2360*/  PRMT R50, RZ, 0x7610, R50 ;  /* 0x00007610ff327816 */ /* 0x000fe20000000032 */
[----:B0-----:R-:W-:-:S04]  /*2370*/  IMAD.WIDE R56, R5, 0x2, R60 ;  /* 0x0000000205387825 */ /* 0x001fc800078e023c */
[----:B-1----:R-:W-:Y:S01]  /*2380*/  IMAD.WIDE R46, R4, 0x2, R60 ;  /* 0x00000002042e7825 */ /* 0x002fe200078e023c */
[----:B------:R-:W-:Y:S01]  /*2390*/  PRMT R45, RZ, 0x7610, R45 ;  /* 0x00007610ff2d7816 */ /* 0x000fe2000000002d */
[----:B------:R0:W4:Y:S02]  /*23a0*/  @!P0 LDG.E.U16 R51, desc[UR20][R56.64] ;  /* 0x0000001438338981 */ /* 0x000124000c1e1500 */
[----:B------:R-:W-:-:S03]  /*23b0*/  VIADD R5, R53, 0xffffffee ;  /* 0xffffffee35057836 */ /* 0x000fc60000000000 */
[----:B------:R-:W4:Y:S01]  /*23c0*/  @!P2 LDG.E.U16 R45, desc[UR20][R46.64] ;  /* 0x000000142e2da981 */ /* 0x000f22000c1e1500 */
[----:B------:R-:W-:Y:S02]  /*23d0*/  PRMT R44, RZ, 0x7610, R44 ;  /* 0x00007610ff2c7816 */ /* 0x000fe4000000002c */
[----:B------:R-:W-:Y:S02]  /*23e0*/  PRMT R36, RZ, 0x7610, R36 ;  /* 0x00007610ff247816 */ /* 0x000fe40000000024 */
[----:B------:R-:W-:Y:S01]  /*23f0*/  PRMT R37, RZ, 0x7610, R37 ;  /* 0x00007610ff257816 */ /* 0x000fe20000000025 */
[----:B---3--:R-:W-:Y:S04]  /*2400*/  STL [R1+0x7d4], R6 ;  /* 0x0007d40601007387 */ /* 0x008fe80000100800 */
[----:B--2---:R-:W-:Y:S04]  /*2410*/  STL [R1+0x7d8], R54 ;  /* 0x0007d83601007387 */ /* 0x004fe80000100800 */
[----:B----4-:R1:W-:Y:S04]  /*2420*/  STL [R1+0x7dc], R55 ;  /* 0x0007dc3701007387 */ /* 0x0103e80000100800 */
[----:B------:R-:W-:Y:S01]  /*2430*/  STL.64 [R1+0xb8], R58 ;  /* 0x0000b83a01007387 */ /* 0x000fe20000100a00 */
[----:B-1----:R-:W-:-:S03]  /*2440*/  IMAD.WIDE R54, R4, 0x2, R62 ;  /* 0x0000000204367825 */ /* 0x002fc600078e023e */
[----:B------:R0:W-:Y:S04]  /*2450*/  STL.64 [R1+0xb0], R56 ;  /* 0x0000b03801007387 */ /* 0x0001e80000100a00 */
[----:B------:R-:W-:Y:S01]  /*2460*/  STL.64 [R1+0x38], R54 ;  /* 0x0000383601007387 */ /* 0x000fe20000100a00 */
[----:B------:R-:W-:-:S03]  /*2470*/  VIADD R6, R53, 0xfffffff6 ;  /* 0xfffffff635067836 */ /* 0x000fc60000000000 */
[----:B------:R-:W-:Y:S04]  /*2480*/  STL.64 [R1+0x30], R46 ;  /* 0x0000302e01007387 */ /* 0x000fe80000100a00 */
[----:B------:R-:W-:Y:S01]  /*2490*/  STL [R1+0x7e0], R91 ;  /* 0x0007e05b01007387 */ /* 0x000fe20000100800 */
[----:B0-----:R-:W-:-:S03]  /*24a0*/  IMAD R56, R64, 0x70, RZ ;  /* 0x0000007040387824 */ /* 0x001fc600078e02ff */
[----:B------:R0:W-:Y:S01]  /*24b0*/  STL [R1+0x7d0], R52 ;  /* 0x0007d03401007387 */ /* 0x0001e20000100800 */
[----:B------:R-:W-:Y:S01]  /*24c0*/  ISETP.GE.U32.AND P0, PT, R6, 0x7fffff77, PT ;  /* 0x7fffff770600780c */ /* 0x000fe20003f06070 */
[----:B------:R-:W-:Y:S02]  /*24d0*/  VIADD R4, R53, 0xffffffde ;  /* 0xffffffde35047836 */ /* 0x000fe40000000000 */
[----:B------:R1:W2:Y:S01]  /*24e0*/  @!P2 LDG.E.U16 R50, desc[UR20][R54.64] ;  /* 0x000000143632a981 */ /* 0x0002a2000c1e1500 */
[----:B------:R-:W-:Y:S01]  /*24f0*/  ISETP.GE.U32.AND P2, PT, R5, 0x7fffff6f, PT ;  /* 0x7fffff6f0500780c */ /* 0x000fe20003f46070 */
[----:B------:R-:W-:Y:S02]  /*2500*/  VIADD R5, R53, 0xffffffe6 ;  /* 0xffffffe635057836 */ /* 0x000fe40000000000 */
[----:B0-----:R-:W-:Y:S01]  /*2510*/  IMAD R52, R64, 0x78, RZ ;  /* 0x0000007840347824 */ /* 0x001fe200078e02ff */
[----:B------:R-:W-:Y:S01]  /*2520*/  PRMT R6, RZ, 0x7610, R6 ;  /* 0x00007610ff067816 */ /* 0x000fe20000000006 */
[----:B------:R-:W-:-:S04]  /*2530*/  IMAD.WIDE R58, R56, 0x2, R62 ;  /* 0x00000002383a7825 */ /* 0x000fc800078e023e */
[C---:B-1----:R-:W-:Y:S01]  /*2540*/  IMAD.WIDE R54, R52.reuse, 0x2, R62 ;  /* 0x0000000234367825 */ /* 0x042fe200078e023e */
[----:B------:R0:W3:Y:S03]  /*2550*/  @!P5 LDG.E.U16 R44, desc[UR20][R58.64] ;  /* 0x000000143a2cd981 */ /* 0x0000e6000c1e1500 */
[--C-:B------:R-:W-:Y:S01]  /*2560*/  IMAD.WIDE R52, R52, 0x2, R60.reuse ;  /* 0x0000000234347825 */ /* 0x100fe200078e023c */
[----:B------:R-:W4:Y:S03]  /*2570*/  @!P6 LDG.E.U16 R36, desc[UR20][R54.64] ;  /* 0x000000143624e981 */ /* 0x000f26000c1e1500 */
[----:B------:R-:W-:Y:S01]  /*2580*/  IMAD.WIDE R56, R56, 0x2, R60 ;  /* 0x0000000238387825 */ /* 0x000fe200078e023c */
[----:B------:R-:W3:Y:S04]  /*2590*/  @!P6 LDG.E.U16 R6, desc[UR20][R52.64] ;  /* 0x000000143406e981 */ /* 0x000ee8000c1e1500 */
[----:B------:R-:W3:Y:S04]  /*25a0*/  @!P5 LDG.E.U16 R37, desc[UR20][R56.64] ;  /* 0x000000143825d981 */ /* 0x000ee8000c1e1500 */
[----:B------:R-:W-:Y:S04]  /*25b0*/  STL [R1+0x118c], R58 ;  /* 0x00118c3a01007387 */ /* 0x000fe80000100800 */
[----:B------:R-:W-:Y:S04]  /*25c0*/  STL [R1+0x1318], R58 ;  /* 0x0013183a01007387 */ /* 0x000fe80000100800 */
[----:B------:R0:W-:Y:S04]  /*25d0*/  STL [R1+0x146c], R58 ;  /* 0x00146c3a01007387 */ /* 0x0001e80000100800 */
[----:B------:R-:W-:Y:S04]  /*25e0*/  STL [R1+0x1188], R59 ;  /* 0x0011883b01007387 */ /* 0x000fe80000100800 */
[----:B------:R-:W-:Y:S01]  /*25f0*/  STL [R1+0x1310], R59 ;  /* 0x0013103b01007387 */ /* 0x000fe20000100800 */
[----:B------:R-:W-:Y:S01]  /*2600*/  ISETP.GE.U32.AND P5, PT, R5, 0x7fffff67, PT ;  /* 0x7fffff670500780c */ /* 0x000fe20003fa6070 */
[----:B0-----:R-:W0:Y:S02]  /*2610*/  LDC R58, c[0x0][0x3a0] ;  /* 0x0000e800ff3a7b82 */ /* 0x001e240000000800 */
[----:B------:R-:W-:Y:S04]  /*2620*/  STL [R1+0x1690], R59 ;  /* 0x0016903b01007387 */ /* 0x000fe80000100800 */
[----:B------:R-:W-:Y:S04]  /*2630*/  STL [R1+0x1194], R56 ;  /* 0x0011943801007387 */ /* 0x000fe80000100800 */
[----:B------:R-:W-:Y:S04]  /*2640*/  STL [R1+0x14f4], R56 ;  /* 0x0014f43801007387 */ /* 0x000fe80000100800 */
[----:B------:R-:W-:Y:S04]  /*2650*/  STL [R1+0x1190], R57 ;  /* 0x0011903901007387 */ /* 0x000fe80000100800 */
[----:B------:R-:W-:Y:S04]  /*2660*/  STL [R1+0x1324], R57 ;  /* 0x0013243901007387 */ /* 0x000fe80000100800 */
[----:B------:R-:W-:Y:S04]  /*2670*/  STL [R1+0x1478], R57 ;  /* 0x0014783901007387 */ /* 0x000fe80000100800 */
[----:B------:R-:W-:Y:S04]  /*2680*/  STL [R1+0x7bc], R51 ;  /* 0x0007bc3301007387 */ /* 0x000fe80000100800 */
[----:B------:R-:W-:Y:S04]  /*2690*/  STL [R1+0x119c], R54 ;  /* 0x00119c3601007387 */ /* 0x000fe80000100800 */
[----:B------:R-:W-:Y:S01]  /*26a0*/  STL [R1+0x1528], R54 ;  /* 0x0015283601007387 */ /* 0x000fe20000100800 */
[----:B------:R-:W-:Y:S01]  /*26b0*/  ISETP.GE.U32.AND P6, PT, R4, 0x7fffff5f, PT ;  /* 0x7fffff5f0400780c */ /* 0x000fe20003fc6070 */
[----:B------:R-:W-:-:S02]  /*26c0*/  IMAD R5, R64, 0x9, RZ ;  /* 0x0000000940057824 */ /* 0x000fc400078e02ff */
[----:B------:R-:W-:Y:S01]  /*26d0*/  IMAD R4, R64, 0x11, RZ ;  /* 0x0000001140047824 */ /* 0x000fe200078e02ff */
[----:B------:R-:W-:Y:S02]  /*26e0*/  PRMT R49, RZ, 0x7610, R49 ;  /* 0x00007610ff317816 */ /* 0x000fe40000000031 */
[----:B------:R-:W-:Y:S01]  /*26f0*/  PRMT R40, RZ, 0x7610, R40 ;  /* 0x00007610ff287816 */ /* 0x000fe20000000028 */
[----:B------:R-:W-:Y:S01]  /*2700*/  IMAD.WIDE R46, R4, 0x2, R62 ;  /* 0x00000002042e7825 */ /* 0x000fe200078e023e */
[----:B------:R-:W-:Y:S02]  /*2710*/  PRMT R48, RZ, 0x7610, R48 ;  /* 0x00007610ff307816 */ /* 0x000fe40000000030 */
[----:B------:R-:W-:-:S06]  /*2720*/  PRMT R41, RZ, 0x7610, R41 ;  /* 0x00007610ff297816 */ /* 0x000fcc0000000029 */
[----:B------:R1:W4:Y:S04]  /*2730*/  @!P2 LDG.E.U16 R41, desc[UR20][R46.64] ;  /* 0x000000142e29a981 */ /* 0x000328000c1e1500 */
[----:B--2---:R2:W-:Y:S04]  /*2740*/  STL [R1+0x7b8], R50 ;  /* 0x0007b83201007387 */ /* 0x0045e80000100800 */
[----:B------:R-:W-:Y:S04]  /*2750*/  STL [R1+0x1198], R55 ;  /* 0x0011983701007387 */ /* 0x000fe80000100800 */
[----:B------:R-:W-:Y:S04]  /*2760*/  STL [R1+0x7b4], R45 ;  /* 0x0007b42d01007387 */ /* 0x000fe80000100800 */
[----:B------:R-:W-:Y:S04]  /*2770*/  STL [R1+0x1508], R55 ;  /* 0x0015083701007387 */ /* 0x000fe80000100800 */
[----:B------:R-:W-:Y:S04]  /*2780*/  STL [R1+0x11a4], R52 ;  /* 0x0011a43401007387 */ /* 0x000fe80000100800 */
[----:B------:R-:W-:Y:S04]  /*2790*/  STL [R1+0x1564], R52 ;  /* 0x0015643401007387 */ /* 0x000fe80000100800 */
[----:B------:R-:W-:Y:S04]  /*27a0*/  STL [R1+0x11a0], R53 ;  /* 0x0011a03501007387 */ /* 0x000fe80000100800 */
[----:B------:R-:W-:Y:S04]  /*27b0*/  STL [R1+0x1544], R53 ;  /* 0x0015443501007387 */ /* 0x000fe80000100800 */
[----:B---3--:R-:W-:Y:S04]  /*27c0*/  STL [R1+0x844], R6 ;  /* 0x0008440601007387 */ /* 0x008fe80000100800 */
[----:B------:R3:W-:Y:S01]  /*27d0*/  STL [R1+0x850], R44 ;  /* 0x0008502c01007387 */ /* 0x0007e20000100800 */
[----:B--2---:R-:W-:-:S03]  /*27e0*/  IMAD.WIDE R50, R5, 0x2, R60 ;  /* 0x0000000205327825 */ /* 0x004fc600078e023c */
[----:B----4-:R-:W-:Y:S04]  /*27f0*/  STL [R1+0x848], R36 ;  /* 0x0008482401007387 */ /* 0x010fe80000100800 */
[----:B------:R2:W-:Y:S01]  /*2800*/  STL [R1+0x84c], R37 ;  /* 0x00084c2501007387 */ /* 0x0005e20000100800 */
[----:B---3--:R-:W-:-:S03]  /*2810*/  IMAD.WIDE R44, R4, 0x2, R60 ;  /* 0x00000002042c7825 */ /* 0x008fc600078e023c */
[----:B------:R-:W3:Y:S04]  /*2820*/  @!P0 LDG.E.U16 R48, desc[UR20][R50.64] ;  /* 0x0000001432308981 */ /* 0x000ee8000c1e1500 */
[----:B------:R4:W3:Y:S01]  /*2830*/  @!P2 LDG.E.U16 R40, desc[UR20][R44.64] ;  /* 0x000000142c28a981 */ /* 0x0008e2000c1e1500 */
[----:B--2---:R-:W-:-:S05]  /*2840*/  IMAD.WIDE R36, R5, 0x2, R62 ;  /* 0x0000000205247825 */ /* 0x004fca00078e023e */
[----:B------:R2:W-:Y:S04]  /*2850*/  STL.64 [R1+0x628], R36 ;  /* 0x0006282401007387 */ /* 0x0005e80000100a00 */
[----:B------:R0:W-:Y:S04]  /*2860*/  STL.64 [R1+0x620], R50 ;  /* 0x0006203201007387 */ /* 0x0001e80000100a00 */
[----:B------:R-:W3:Y:S04]  /*2870*/  @!P0 LDG.E.U16 R49, desc[UR20][R36.64] ;  /* 0x0000001424318981 */ /* 0x000ee8000c1e1500 */
[----:B--2---:R-:W2:Y:S04]  /*2880*/  LDL.LU.64 R36, [R1+0x1868] ;  /* 0x0018680001247983 */ /* 0x004ea80000300a00 */
[----:B0-----:R-:W2:Y:S01]  /*2890*/  LDL.LU.64 R50, [R1+0x1860] ;  /* 0x0018600001327983 */ /* 0x001ea20000300a00 */
[----:B------:R-:W-:-:S03]  /*28a0*/  VIADD R5, R58, 0xffffffce ;  /* 0xffffffce3a057836 */ /* 0x000fc60000000000 */
[----:B------:R1:W-:Y:S02]  /*28b0*/  STL.64 [R1+0x5a8], R46 ;  /* 0x0005a82e01007387 */ /* 0x0003e40000100a00 */
[----:B------:R-:W-:Y:S01]  /*28c0*/  ISETP.GE.U32.AND P2, PT, R5, 0x7fffff4f, PT ;  /* 0x7fffff4f0500780c */ /* 0x000fe20003f46070 */
[C---:B------:R-:W-:Y:S01]  /*28d0*/  IMAD R5, R64.reuse, 0x19, RZ ;  /* 0x0000001940057824 */ /* 0x040fe200078e02ff */
[----:B------:R4:W-:Y:S01]  /*28e0*/  STL.64 [R1+0x5a0], R44 ;  /* 0x0005a02c01007387 */ /* 0x0009e20000100a00 */
[----:B------:R-:W-:Y:S02]  /*28f0*/  IMAD R4, R64, 0x21, RZ ;  /* 0x0000002140047824 */ /* 0x000fe400078e02ff */
[----:B-1----:R-:W-:Y:S01]  /*2900*/  IMAD.WIDE R46, R5, 0x2, R60 ;  /* 0x00000002052e7825 */ /* 0x002fe200078e023c */
[----:B------:R-:W-:Y:S02]  /*2910*/  PRMT R42, RZ, 0x7610, R42 ;  /* 0x00007610ff2a7816 */ /* 0x000fe4000000002a */
[----:B------:R-:W-:Y:S01]  /*2920*/  PRMT R43, RZ, 0x7610, R43 ;  /* 0x00007610ff2b7816 */ /* 0x000fe2000000002b */
[----:B----4-:R-:W-:-:S05]  /*2930*/  IMAD.WIDE R44, R4, 0x2, R60 ;  /* 0x00000002042c7825 */ /* 0x010fca00078e023c */
[----:B------:R-:W4:Y:S04]  /*2940*/  @!P6 LDG.E.U16 R42, desc[UR20][R44.64] ;  /* 0x000000142c2ae981 */ /* 0x000f28000c1e1500 */
[----:B---3--:R-:W-:Y:S04]  /*2950*/  STL [R1+0x820], R40 ;  /* 0x0008202801007387 */ /* 0x008fe80000100800 */
[----:B------:R0:W-:Y:S04]  /*2960*/  STL [R1+0x824], R41 ;  /* 0x0008242901007387 */ /* 0x0001e80000100800 */
[----:B------:R-:W-:Y:S01]  /*2970*/  STL [R1+0x828], R48 ;  /* 0x0008283001007387 */ /* 0x000fe20000100800 */
[----:B0-----:R-:W-:-:S03]  /*2980*/  IMAD.WIDE R40, R5, 0x2, R62 ;  /* 0x0000000205287825 */ /* 0x001fc600078e023e */
[----:B------:R0:W-:Y:S04]  /*2990*/  STL [R1+0x82c], R49 ;  /* 0x00082c3101007387 */ /* 0x0001e80000100800 */
[----:B------:R1:W-:Y:S04]  /*29a0*/  STL.64 [R1+0x528], R40 ;  /* 0x0005282801007387 */ /* 0x0003e80000100a00 */
[----:B------:R3:W-:Y:S01]  /*29b0*/  STL.64 [R1+0x520], R46 ;  /* 0x0005202e01007387 */ /* 0x0007e20000100a00 */
[----:B--2---:R-:W-:Y:S02]  /*29c0*/  PRMT R51, RZ, 0x7610, R51 ;  /* 0x00007610ff337816 */ /* 0x004fe40000000033 */
[----:B------:R-:W-:-:S04]  /*29d0*/  PRMT R50, RZ, 0x7610, R50 ;  /* 0x00007610ff327816 */ /* 0x000fc80000000032 */
[----:B------:R-:W2:Y:S04]  /*29e0*/  @!P5 LDG.E.U16 R51, desc[UR20][R40.64] ;  /* 0x000000142833d981 */ /* 0x000ea8000c1e1500 */
[----:B------:R-:W2:Y:S01]  /*29f0*/  @!P5 LDG.E.U16 R50, desc[UR20][R46.64] ;  /* 0x000000142e32d981 */ /* 0x000ea2000c1e1500 */
[----:B0-----:R-:W-:-:S03]  /*2a00*/  IMAD.WIDE R48, R4, 0x2, R62 ;  /* 0x0000000204307825 */ /* 0x001fc600078e023e */
[----:B-1----:R-:W4:Y:S04]  /*2a10*/  LDL.LU.64 R40, [R1+0x1858] ;  /* 0x0018580001287983 */ /* 0x002f280000300a00 */
[----:B---3--:R-:W3:Y:S04]  /*2a20*/  LDL.LU.64 R46, [R1+0x1850] ;  /* 0x00185000012e7983 */ /* 0x008ee80000300a00 */
[----:B------:R0:W4:Y:S01]  /*2a30*/  @!P6 LDG.E.U16 R43, desc[UR20][R48.64] ;  /* 0x00000014302be981 */ /* 0x000122000c1e1500 */
[----:B------:R-:W-:-:S05]  /*2a40*/  VIADD R6, R58, 0xffffffd6 ;  /* 0xffffffd63a067836 */ /* 0x000fca0000000000 */
[----:B------:R-:W-:Y:S01]  /*2a50*/  ISETP.GE.U32.AND P0, PT, R6, 0x7fffff57, PT ;  /* 0x7fffff570600780c */ /* 0x000fe20003f06070 */
[----:B------:R0:W-:Y:S01]  /*2a60*/  STL.64 [R1+0x4a8], R48 ;  /* 0x0004a83001007387 */ /* 0x0001e20000100a00 */
[----:B------:R-:W-:Y:S02]  /*2a70*/  IMAD R4, R64, 0x29, RZ ;  /* 0x0000002940047824 */ /* 0x000fe400078e02ff */
[----:B------:R-:W-:Y:S01]  /*2a80*/  VIADD R5, R58, 0xffffffbe ;  /* 0xffffffbe3a057836 */ /* 0x000fe20000000000 */
[----:B------:R1:W-:Y:S04]  /*2a90*/  STL.64 [R1+0x4a0], R44 ;  /* 0x0004a02c01007387 */ /* 0x0003e80000100a00 */
[----:B------:R-:W-:Y:S01]  /*2aa0*/  ISETP.GE.U32.AND P6, PT, R5, 0x7fffff3f, PT ;  /* 0x7fffff3f0500780c */ /* 0x000fe20003fc6070 */
[----:B0-----:R-:W-:-:S04]  /*2ab0*/  IMAD.WIDE R48, R4, 0x2, R62 ;  /* 0x0000000204307825 */ /* 0x001fc800078e023e */
[----:B------:R-:W-:-:S04]  /*2ac0*/  IMAD R5, R64, 0x31, RZ ;  /* 0x0000003140057824 */ /* 0x000fc800078e02ff */
[----:B-1----:R-:W-:Y:S01]  /*2ad0*/  IMAD.WIDE R44, R5, 0x2, R62 ;  /* 0x00000002052c7825 */ /* 0x002fe200078e023e */
[----:B--2---:R-:W-:Y:S04]  /*2ae0*/  STL [R1+0x7f8], R50 ;  /* 0x0007f83201007387 */ /* 0x004fe80000100800 */
[----:B------:R0:W-:Y:S01]  /*2af0*/  STL [R1+0x7fc], R51 ;  /* 0x0007fc3301007387 */ /* 0x0001e20000100800 */
[----:B---3--:R-:W-:Y:S02]  /*2b00*/  PRMT R46, RZ, 0x7610, R46 ;  /* 0x00007610ff2e7816 */ /* 0x008fe4000000002e */
[----:B------:R-:W-:Y:S01]  /*2b10*/  PRMT R47, RZ, 0x7610, R47 ;  /* 0x00007610ff2f7816 */ /* 0x000fe2000000002f */
[----:B0-----:R-:W-:Y:S01]  /*2b20*/  IMAD.WIDE R50, R4, 0x2, R60 ;  /* 0x0000000204327825 */ /* 0x001fe200078e023c */
[----:B------:R-:W-:Y:S01]  /*2b30*/  STL.64 [R1+0x428], R48 ;  /* 0x0004283001007387 */ /* 0x000fe20000100a00 */
[----:B----4-:R-:W-:-:S03]  /*2b40*/  PRMT R40, RZ, 0x7610, R40 ;  /* 0x00007610ff287816 */ /* 0x010fc60000000028 */
[----:B------:R-:W2:Y:S01]  /*2b50*/  @!P0 LDG.E.U16 R46, desc[UR20][R50.64] ;  /* 0x00000014322e8981 */ /* 0x000ea2000c1e1500 */
[----:B------:R-:W-:-:S03]  /*2b60*/  PRMT R41, RZ, 0x7610, R41 ;  /* 0x00007610ff297816 */ /* 0x000fc60000000029 */
[----:B------:R-:W-:Y:S04]  /*2b70*/  STL [R1+0x7f0], R42 ;  /* 0x0007f02a01007387 */ /* 0x000fe80000100800 */
[----:B------:R-:W3:Y:S04]  /*2b80*/  @!P0 LDG.E.U16 R47, desc[UR20][R48.64] ;  /* 0x00000014302f8981 */ /* 0x000ee8000c1e1500 */
[----:B------:R0:W-:Y:S04]  /*2b90*/  STL [R1+0x7f4], R43 ;  /* 0x0007f42b01007387 */ /* 0x0001e80000100800 */
[----:B------:R1:W4:Y:S01]  /*2ba0*/  @!P2 LDG.E.U16 R41, desc[UR20][R44.64] ;  /* 0x000000142c29a981 */ /* 0x000322000c1e1500 */
[----:B0-----:R-:W-:-:S03]  /*2bb0*/  IMAD.WIDE R42, R5, 0x2, R60 ;  /* 0x00000002052a7825 */ /* 0x001fc600078e023c */
[----:B------:R0:W-:Y:S04]  /*2bc0*/  STL.64 [R1+0x420], R50 ;  /* 0x0004203201007387 */ /* 0x0001e80000100a00 */
[----:B------:R1:W4:Y:S04]  /*2bd0*/  @!P2 LDG.E.U16 R40, desc[UR20][R42.64] ;  /* 0x000000142a28a981 */ /* 0x000328000c1e1500 */
[----:B------:R-:W4:Y:S01]  /*2be0*/  LDL.LU.64 R48, [R1+0x1848] ;  /* 0x0018480001307983 */ /* 0x000f220000300a00 */
[----:B------:R-:W-:-:S03]  /*2bf0*/  VIADD R4, R58, 0xffffffae ;  /* 0xffffffae3a047836 */ /* 0x000fc60000000000 */
[----:B0-----:R-:W4:Y:S02]  /*2c00*/  LDL.LU.64 R50, [R1+0x1840] ;  /* 0x0018400001327983 */ /* 0x001f240000300a00 */
[----:B------:R-:W-:Y:S01]  /*2c10*/  ISETP.GE.U32.AND P2, PT, R4, 0x7fffff2f, PT ;  /* 0x7fffff2f0400780c */ /* 0x000fe20003f46070 */
[----:B------:R-:W-:Y:S01]  /*2c20*/  IMAD R4, R64, 0x39, RZ ;  /* 0x0000003940047824 */ /* 0x000fe200078e02ff */
[----:B------:R1:W-:Y:S01]  /*2c30*/  STL.64 [R1+0x3a8], R44 ;  /* 0x0003a82c01007387 */ /* 0x0003e20000100a00 */
[----:B------:R-:W-:-:S03]  /*2c40*/  VIADD R6, R58, 0xffffffc6 ;  /* 0xffffffc63a067836 */ /* 0x000fc60000000000 */
[----:B------:R0:W-:Y:S02]  /*2c50*/  STL.64 [R1+0x3a0], R42 ;  /* 0x0003a02a01007387 */ /* 0x0001e40000100a00 */
[----:B------:R-:W-:Y:S01]  /*2c60*/  ISETP.GE.U32.AND P5, PT, R6, 0x7fffff47, PT ;  /* 0x7fffff470600780c */ /* 0x000fe20003fa6070 */
[----:B------:R-:W-:Y:S01]  /*2c70*/  IMAD R5, R64, 0x41, RZ ;  /* 0x0000004140057824 */ /* 0x000fe200078e02ff */
[----:B------:R-:W-:Y:S02]  /*2c80*/  PRMT R36, RZ, 0x7610, R36 ;  /* 0x00007610ff247816 */ /* 0x000fe40000000024 */
[----:B------:R-:W-:Y:S01]  /*2c90*/  PRMT R37, RZ, 0x7610, R37 ;  /* 0x00007610ff257816 */ /* 0x000fe20000000025 */
[----:B-1----:R-:W-:-:S04]  /*2ca0*/  IMAD.WIDE R44, R4, 0x2, R60 ;  /* 0x00000002042c7825 */ /* 0x002fc800078e023c */
[----:B0-----:R-:W-:-:S05]  /*2cb0*/  IMAD.WIDE R42, R5, 0x2, R62 ;  /* 0x00000002052a7825 */ /* 0x001fca00078e023e */
[----:B------:R0:W4:Y:S04]  /*2cc0*/  @!P6 LDG.E.U16 R37, desc[UR20][R42.64] ;  /* 0x000000142a25e981 */ /* 0x000128000c1e1500 */
[----:B--2---:R-:W-:Y:S04]  /*2cd0*/  STL [R1+0x7c8], R46 ;  /* 0x0007c82e01007387 */ /* 0x004fe80000100800 */
[----:B---3--:R1:W-:Y:S02]  /*2ce0*/  STL [R1+0x7cc], R47 ;  /* 0x0007cc2f01007387 */ /* 0x0083e40000100800 */
[----:B-1----:R-:W-:-:S05]  /*2cf0*/  IMAD.WIDE R46, R4, 0x2, R62 ;  /* 0x00000002042e7825 */ /* 0x002fca00078e023e */
[----:B------:R-:W-:Y:S04]  /*2d00*/  STL.64 [R1+0x328], R46 ;  /* 0x0003282e01007387 */ /* 0x000fe80000100a00 */
[----:B----4-:R-:W-:Y:S04]  /*2d10*/  STL [R1+0x7c0], R40 ;  /* 0x0007c02801007387 */ /* 0x010fe80000100800 */
[----:B------:R1:W-:Y:S01]  /*2d20*/  STL [R1+0x7c4], R41 ;  /* 0x0007c42901007387 */ /* 0x0003e20000100800 */
[----:B------:R-:W-:Y:S02]  /*2d30*/  PRMT R48, RZ, 0x7610, R48 ;  /* 0x00007610ff307816 */ /* 0x000fe40000000030 */
[----:B------:R-:W-:-:S04]  /*2d40*/  PRMT R49, RZ, 0x7610, R49 ;  /* 0x00007610ff317816 */ /* 0x000fc80000000031 */
[----:B------:R-:W2:Y:S01]  /*2d50*/  @!P5 LDG.E.U16 R48, desc[UR20][R44.64] ;  /* 0x000000142c30d981 */ /* 0x000ea2000c1e1500 */
[----:B-1----:R-:W-:-:S03]  /*2d60*/  IMAD.WIDE R40, R5, 0x2, R60 ;  /* 0x0000000205287825 */ /* 0x002fc600078e023c */
[----:B------:R-:W3:Y:S04]  /*2d70*/  @!P5 LDG.E.U16 R49, desc[UR20][R46.64] ;  /* 0x000000142e31d981 */ /* 0x000ee8000c1e1500 */
[----:B------:R1:W4:Y:S01]  /*2d80*/  @!P6 LDG.E.U16 R36, desc[UR20][R40.64] ;  /* 0x000000142824e981 */ /* 0x000322000c1e1500 */
[C---:B------:R-:W-:Y:S02]  /*2d90*/  VIADD R6, R58.reuse, 0xffffffb6 ;  /* 0xffffffb63a067836 */ /* 0x040fe40000000000 */
[----:B------:R-:W-:Y:S01]  /*2da0*/  VIADD R4, R58, 0xffffff9e ;  /* 0xffffff9e3a047836 */ /* 0x000fe20000000000 */
[----:B------:R0:W-:Y:S01]  /*2db0*/  STL.64 [R1+0x320], R44 ;  /* 0x0003202c01007387 */ /* 0x0001e20000100a00 */
[----:B------:R-:W-:Y:S01]  /*2dc0*/  IMAD R5, R64, 0x51, RZ ;  /* 0x0000005140057824 */ /* 0x000fe200078e02ff */
[----:B------:R-:W-:-:S02]  /*2dd0*/  ISETP.GE.U32.AND P0, PT, R6, 0x7fffff37, PT ;  /* 0x7fffff370600780c */ /* 0x000fc40003f06070 */
[----:B------:R-:W2:Y:S01]  /*2de0*/  LDL.LU.64 R46, [R1+0x1838] ;  /* 0x00183800012e7983 */ /* 0x000ea20000300a00 */
[----:B------:R-:W-:Y:S01]  /*2df0*/  ISETP.GE.U32.AND P6, PT, R4, 0x7fffff1f, PT ;  /* 0x7fffff1f0400780c */ /* 0x000fe20003fc6070 */
[----:B------:R-:W-:Y:S01]  /*2e00*/  IMAD R4, R64, 0x49, RZ ;  /* 0x0000004940047824 */ /* 0x000fe200078e02ff */
[----:B------:R-:W-:Y:S01]  /*2e10*/  PRMT R38, RZ, 0x7610, R38 ;  /* 0x00007610ff267816 */ /* 0x000fe20000000026 */
[----:B0-----:R-:W3:Y:S04]  /*2e20*/  LDL.LU.64 R44, [R1+0x1830] ;  /* 0x00183000012c7983 */ /* 0x001ee80000300a00 */
[----:B------:R0:W-:Y:S04]  /*2e30*/  STL.64 [R1+0x2a8], R42 ;  /* 0x0002a82a01007387 */ /* 0x0001e80000100a00 */
[----:B------:R1:W-:Y:S01]  /*2e40*/  STL.64 [R1+0x2a0], R40 ;  /* 0x0002a02801007387 */ /* 0x0003e20000100a00 */
[----:B------:R-:W-:-:S02]  /*2e50*/  PRMT R39, RZ, 0x7610, R39 ;  /* 0x00007610ff277816 */ /* 0x000fc40000000027 */
[----:B------:R-:W-:Y:S02]  /*2e60*/  PRMT R50, RZ, 0x7610, R50 ;  /* 0x00007610ff327816 */ /* 0x000fe40000000032 */
[----:B------:R-:W-:Y:S01]  /*2e70*/  PRMT R51, RZ, 0x7610, R51 ;  /* 0x00007610ff337816 */ /* 0x000fe20000000033 */
[----:B0-----:R-:W-:-:S04]  /*2e80*/  IMAD.WIDE R42, R5, 0x2, R60 ;  /* 0x00000002052a7825 */ /* 0x001fc800078e023c */
[C---:B-1----:R-:W-:Y:S01]  /*2e90*/  IMAD.WIDE R40, R4.reuse, 0x2, R62 ;  /* 0x0000000204287825 */ /* 0x042fe200078e023e */
[----:B------:R-:W3:Y:S04]  /*2ea0*/  @!P2 LDG.E.U16 R38, desc[UR20][R42.64] ;  /* 0x000000142a26a981 */ /* 0x000ee8000c1e1500 */
[----:B------:R-:W3:Y:S04]  /*2eb0*/  @!P0 LDG.E.U16 R51, desc[UR20][R40.64] ;  /* 0x0000001428338981 */ /* 0x000ee8000c1e1500 */
[----:B----4-:R-:W-:Y:S04]  /*2ec0*/  STL [R1+0x7a4], R36 ;  /* 0x0007a42401007387 */ /* 0x010fe80000100800 */
[----:B------:R0:W-:Y:S04]  /*2ed0*/  STL [R1+0x7a8], R37 ;  /* 0x0007a82501007387 */ /* 0x0001e80000100800 */
[----:B--2---:R-:W-:Y:S04]  /*2ee0*/  STL [R1+0x7ac], R48 ;  /* 0x0007ac3001007387 */ /* 0x004fe80000100800 */
[----:B---3--:R1:W-:Y:S01]  /*2ef0*/  STL [R1+0x7b0], R49 ;  /* 0x0007b03101007387 */ /* 0x0083e20000100800 */
[----:B0-----:R-:W-:-:S05]  /*2f00*/  IMAD.WIDE R36, R4, 0x2, R60 ;  /* 0x0000000204247825 */ /* 0x001fca00078e023c */
[----:B------:R-:W2:Y:S01]  /*2f10*/  @!P0 LDG.E.U16 R50, desc[UR20][R36.64] ;  /* 0x0000001424328981 */ /* 0x000ea2000c1e1500 */
[----:B-1----:R-:W-:-:S05]  /*2f20*/  IMAD.WIDE R48, R5, 0x2, R62 ;  /* 0x0000000205307825 */ /* 0x002fca00078e023e */
[----:B------:R0:W3:Y:S01]  /*2f30*/  @!P2 LDG.E.U16 R39, desc[UR20][R48.64] ;  /* 0x000000143027a981 */ /* 0x0000e2000c1e1500 */
[C---:B------:R-:W-:Y:S02]  /*2f40*/  VIADD R6, R58.reuse, 0xffffffa6 ;  /* 0xffffffa63a067836 */ /* 0x040fe40000000000 */
[----:B------:R-:W-:Y:S01]  /*2f50*/  VIADD R4, R58, 0xffffff8e ;  /* 0xffffff8e3a047836 */ /* 0x000fe20000000000 */
[----:B------:R1:W-:Y:S02]  /*2f60*/  STL.64 [R1+0x228], R40 ;  /* 0x0002282801007387 */ /* 0x0003e40000100a00 */
[----:B------:R-:W-:Y:S02]  /*2f70*/  ISETP.GE.U32.AND P5, PT, R6, 0x7fffff27, PT ;  /* 0x7fffff270600780c */ /* 0x000fe40003fa6070 */
[----:B------:R4:W-:Y:S01]  /*2f80*/  STL.64 [R1+0x220], R36 ;  /* 0x0002202401007387 */ /* 0x0009e20000100a00 */
[----:B------:R-:W-:Y:S01]  /*2f90*/  ISETP.GE.U32.AND P2, PT, R4, 0x7fffff0f, PT ;  /* 0x7fffff0f0400780c */ /* 0x000fe20003f46070 */
[C---:B------:R-:W-:Y:S01]  /*2fa0*/  IMAD R4, R64.reuse, 0x59, RZ ;  /* 0x0000005940047824 */ /* 0x040fe200078e02ff */
[----:B------:R-:W-:Y:S01]  /*2fb0*/  PRMT R86, RZ, 0x7610, R86 ;  /* 0x00007610ff567816 */ /* 0x000fe20000000056 */
[----:B------:R-:W-:Y:S01]  /*2fc0*/  IMAD R5, R64, 0x61, RZ ;  /* 0x0000006140057824 */ /* 0x000fe200078e02ff */
[----:B-1----:R-:W2:Y:S04]  /*2fd0*/  LDL.LU.64 R40, [R1+0x1828] ;  /* 0x0018280001287983 */ /* 0x002ea80000300a00 */
[----:B----4-:R-:W4:Y:S04]  /*2fe0*/  LDL.LU.64 R36, [R1+0x1820] ;  /* 0x0018200001247983 */ /* 0x010f280000300a00 */
[----:B------:R0:W-:Y:S01]  /*2ff0*/  STL.64 [R1+0x1a8], R48 ;  /* 0x0001a83001007387 */ /* 0x0001e20000100a00 */
[----:B------:R-:W-:-:S03]  /*3000*/  PRMT R87, RZ, 0x7610, R87 ;  /* 0x00007610ff577816 */ /* 0x000fc60000000057 */
[----:B------:R1:W-:Y:S01]  /*3010*/  STL.64 [R1+0x1a0], R42 ;  /* 0x0001a02a01007387 */ /* 0x0003e20000100a00 */
[----:B------:R-:W-:-:S03]  /*3020*/  PRMT R46, RZ, 0x7610, R46 ;  /* 0x00007610ff2e7816 */ /* 0x000fc6000000002e */
[----:B------:R-:W-:Y:S01]  /*3030*/  STL [R1+0x794], R38 ;  /* 0x0007942601007387 */ /* 0x000fe20000100800 */
[----:B------:R-:W-:Y:S01]  /*3040*/  PRMT R47, RZ, 0x7610, R47 ;  /* 0x00007610ff2f7816 */ /* 0x000fe2000000002f */
[----:B0-----:R-:W-:-:S04]  /*3050*/  IMAD.WIDE R48, R5, 0x2, R60 ;  /* 0x0000000205307825 */ /* 0x001fc800078e023c */
[C---:B-1----:R-:W-:Y:S01]  /*3060*/  IMAD.WIDE R42, R4.reuse, 0x2, R62 ;  /* 0x00000002042a7825 */ /* 0x042fe200078e023e */
[----:B------:R0:W4:Y:S04]  /*3070*/  @!P6 LDG.E.U16 R46, desc[UR20][R48.64] ;  /* 0x00000014302ee981 */ /* 0x000128000c1e1500 */
[----:B------:R-:W4:Y:S04]  /*3080*/  @!P5 LDG.E.U16 R87, desc[UR20][R42.64] ;  /* 0x000000142a57d981 */ /* 0x000f28000c1e1500 */
[----:B---3--:R1:W-:Y:S04]  /*3090*/  STL [R1+0x798], R39 ;  /* 0x0007982701007387 */ /* 0x0083e80000100800 */
[----:B--2---:R-:W-:Y:S04]  /*30a0*/  STL [R1+0x79c], R50 ;  /* 0x00079c3201007387 */ /* 0x004fe80000100800 */
[----:B------:R2:W-:Y:S01]  /*30b0*/  STL [R1+0x7a0], R51 ;  /* 0x0007a03301007387 */ /* 0x0005e20000100800 */
[----:B-1----:R-:W-:-:S05]  /*30c0*/  IMAD.WIDE R38, R4, 0x2, R60 ;  /* 0x0000000204267825 */ /* 0x002fca00078e023c */
[----:B------:R-:W3:Y:S01]  /*30d0*/  @!P5 LDG.E.U16 R86, desc[UR20][R38.64] ;  /* 0x000000142656d981 */ /* 0x000ee2000c1e1500 */
[----:B--2---:R-:W-:-:S05]  /*30e0*/  IMAD.WIDE R50, R5, 0x2, R62 ;  /* 0x0000000205327825 */ /* 0x004fca00078e023e */
[----:B------:R1:W2:Y:S01]  /*30f0*/  @!P6 LDG.E.U16 R47, desc[UR20][R50.64] ;  /* 0x00000014322fe981 */ /* 0x0002a2000c1e1500 */
[C---:B------:R-:W-:Y:S02]  /*3100*/  VIADD R6, R58.reuse, 0xffffff96 ;  /* 0xffffff963a067836 */ /* 0x040fe40000000000 */
[----:B------:R-:W-:Y:S01]  /*3110*/  VIADD R4, R58, 0xfffffffe ;  /* 0xfffffffe3a047836 */ /* 0x000fe20000000000 */
[----:B------:R0:W-:Y:S02]  /*3120*/  STL.64 [R1+0x128], R42 ;  /* 0x0001282a01007387 */ /* 0x0001e40000100a00 */
[----:B------:R-:W-:Y:S02]  /*3130*/  ISETP.GE.U32.AND P0, PT, R6, 0x7fffff17, PT ;  /* 0x7fffff170600780c */ /* 0x000fe40003f06070 */
[----:B------:R1:W-:Y:S01]  /*3140*/  STL.64 [R1+0x120], R38 ;  /* 0x0001202601007387 */ /* 0x0003e20000100a00 */
[----:B------:R-:W-:Y:S01]  /*3150*/  ISETP.GE.U32.AND P6, PT, R4, 0x7fffff7f, PT ;  /* 0x7fffff7f0400780c */ /* 0x000fe20003fc6070 */
[----:B------:R-:W-:-:S02]  /*3160*/  IMAD R4, R64, 0x69, RZ ;  /* 0x0000006940047824 */ /* 0x000fc400078e02ff */
[----:B0-----:R-:W2:Y:S04]  /*3170*/  LDL.LU.64 R42, [R1+0x1818] ;  /* 0x00181800012a7983 */ /* 0x001ea80000300a00 */
[----:B-1----:R-:W2:Y:S04]  /*3180*/  LDL.LU.64 R38, [R1+0x1810] ;  /* 0x0018100001267983 */ /* 0x002ea80000300a00 */
[----:B------:R-:W-:Y:S04]  /*3190*/  STL.64 [R1+0xa8], R50 ;  /* 0x0000a83201007387 */ /* 0x000fe80000100a00 */
[----:B------:R0:W-:Y:S01]  /*31a0*/  STL.64 [R1+0xa0], R48 ;  /* 0x0000a03001007387 */ /* 0x0001e20000100a00 */
[----:B------:R-:W-:-:S02]  /*31b0*/  PRMT R44, RZ, 0x7610, R44 ;  /* 0x00007610ff2c7816 */ /* 0x000fc4000000002c */
[----:B------:R-:W-:Y:S02]  /*31c0*/  PRMT R45, RZ, 0x7610, R45 ;  /* 0x00007610ff2d7816 */ /* 0x000fe4000000002d */
[----:B------:R-:W-:Y:S02]  /*31d0*/  PRMT R30, RZ, 0x7610, R30 ;  /* 0x00007610ff1e7816 */ /* 0x000fe4000000001e */
[----:B------:R-:W-:Y:S01]  /*31e0*/  PRMT R31, RZ, 0x7610, R31 ;  /* 0x00007610ff1f7816 */ /* 0x000fe2000000001f */
[----:B0-----:R-:W-:-:S04]  /*31f0*/  IMAD R48, R64, 0x71, RZ ;  /* 0x0000007140307824 */ /* 0x001fc800078e02ff */
[----:B------:R-:W-:-:S04]  /*3200*/  IMAD.WIDE R50, R48, 0x2, R62 ;  /* 0x0000000230327825 */ /* 0x000fc800078e023e */
[----:B------:R-:W-:Y:S01]  /*3210*/  IMAD.WIDE R48, R48, 0x2, R60 ;  /* 0x0000000230307825 */ /* 0x000fe200078e023c */
[----:B------:R-:W2:Y:S04]  /*3220*/  @!P2 LDG.E.U16 R31, desc[UR20][R50.64] ;  /* 0x00000014321fa981 */ /* 0x000ea8000c1e1500 */
[----:B------:R-:W2:Y:S04]  /*3230*/  @!P2 LDG.E.U16 R30, desc[UR20][R48.64] ;  /* 0x00000014301ea981 */ /* 0x000ea8000c1e1500 */
[----:B---3--:R-:W-:Y:S04]  /*3240*/  STL [R1+0x78c], R86 ;  /* 0x00078c5601007387 */ /* 0x008fe80000100800 */
[----:B----4-:R0:W-:Y:S04]  /*3250*/  STL [R1+0x790], R87 ;  /* 0x0007905701007387 */ /* 0x0101e80000100800 */
[----:B------:R-:W-:Y:S04]  /*3260*/  STL [R1+0x784], R46 ;  /* 0x0007842e01007387 */ /* 0x000fe80000100800 */
[----:B--2---:R1:W-:Y:S01]  /*3270*/  STL [R1+0x788], R47 ;  /* 0x0007882f01007387 */ /* 0x0043e20000100800 */
[----:B0-----:R-:W-:-:S05]  /*3280*/  IMAD.WIDE R86, R4, 0x2, R62 ;  /* 0x0000000204567825 */ /* 0x001fca00078e023e */
[----:B------:R0:W2:Y:S01]  /*3290*/  @!P0 LDG.E.U16 R45, desc[UR20][R86.64] ;  /* 0x00000014562d8981 */ /* 0x0000a2000c1e1500 */
[----:B-1----:R-:W-:-:S05]  /*32a0*/  IMAD.WIDE R46, R4, 0x2, R60 ;  /* 0x00000002042e7825 */ /* 0x002fca00078e023c */
[----:B------:R-:W3:Y:S04]  /*32b0*/  @!P0 LDG.E.U16 R44, desc[UR20][R46.64] ;  /* 0x000000142e2c8981 */ /* 0x000ee8000c1e1500 */
[----:B------:R0:W-:Y:S01]  /*32c0*/  STL.64 [R1+0x28], R86 ;  /* 0x0000285601007387 */ /* 0x0001e20000100a00 */
[----:B------:R-:W-:-:S03]  /*32d0*/  VIADD R6, R58, 0xffffff86 ;  /* 0xffffff863a067836 */ /* 0x000fc60000000000 */
[----:B------:R-:W-:Y:S04]  /*32e0*/  STL.64 [R1+0x20], R46 ;  /* 0x0000202e01007387 */ /* 0x000fe80000100a00 */
[----:B------:R-:W-:Y:S04]  /*32f0*/  STL [R1+0x11ac], R50 ;  /* 0x0011ac3201007387 */ /* 0x000fe80000100800 */
[----:B------:R-:W-:Y:S04]  /*3300*/  STL [R1+0x11a8], R51 ;  /* 0x0011a83301007387 */ /* 0x000fe80000100800 */
[----:B------:R-:W-:Y:S04]  /*3310*/  STL.64 [R1+0x15d0], R50 ;  /* 0x0015d03201007387 */ /* 0x000fe80000100a00 */
[----:B------:R-:W-:Y:S01]  /*3320*/  STL [R1+0x11b4], R48 ;  /* 0x0011b43001007387 */ /* 0x000fe20000100800 */
[----:B------:R-:W-:-:S03]  /*3330*/  ISETP.GE.U32.AND P5, PT, R6, 0x7fffff07, PT ;  /* 0x7fffff070600780c */ /* 0x000fc60003fa6070 */
[----:B------:R-:W-:Y:S04]  /*3340*/  STL [R1+0x1328], R48 ;  /* 0x0013283001007387 */ /* 0x000fe80000100800 */
[----:B------:R-:W-:Y:S04]  /*3350*/  STL [R1+0x1694], R48 ;  /* 0x0016943001007387 */ /* 0x000fe80000100800 */
[----:B------:R-:W-:Y:S04]  /*3360*/  STL [R1+0x11b0], R49 ;  /* 0x0011b03101007387 */ /* 0x000fe80000100800 */
[----:B------:R-:W-:Y:S04]  /*3370*/  STL [R1+0x1640], R49 ;  /* 0x0016403101007387 */ /* 0x000fe80000100800 */
[----:B------:R-:W-:Y:S04]  /*3380*/  STL [R1+0x1660], R49 ;  /* 0x0016603101007387 */ /* 0x000fe80000100800 */
[----:B------:R-:W-:Y:S01]  /*3390*/  STL [R1+0x1678], R49 ;  /* 0x0016783101007387 */ /* 0x000fe20000100800 */
[----:B------:R-:W-:-:S02]  /*33a0*/  PRMT R6, RZ, 0x7610, R6 ;  /* 0x00007610ff067816 */ /* 0x000fc40000000006 */
[----:B------:R-:W-:Y:S01]  /*33b0*/  PRMT R90, RZ, 0x7610, R90 ;  /* 0x00007610ff5a7816 */ /* 0x000fe2000000005a */
[----:B0-----:R-:W-:Y:S01]  /*33c0*/  IMAD.WIDE R86, R64, 0x2, R62 ;  /* 0x0000000240567825 */ /* 0x001fe200078e023e */
[----:B------:R-:W-:Y:S02]  /*33d0*/  PRMT R80, RZ, 0x7610, R80 ;  /* 0x00007610ff507816 */ /* 0x000fe40000000050 */
[----:B------:R-:W-:-:S04]  /*33e0*/  PRMT R81, RZ, 0x7610, R81 ;  /* 0x00007610ff517816 */ /* 0x000fc80000000051 */
[----:B------:R-:W4:Y:S04]  /*33f0*/  @!P6 LDG.E.U16 R80, desc[UR20][R86.64] ;  /* 0x000000145650e981 */ /* 0x000f28000c1e1500 */
[----:B---3--:R0:W-:Y:S04]  /*3400*/  STL [R1+0x77c], R44 ;  /* 0x00077c2c01007387 */ /* 0x0081e80000100800 */
[----:B--2---:R-:W-:Y:S04]  /*3410*/  STL [R1+0x780], R45 ;  /* 0x0007802d01007387 */ /* 0x004fe80000100800 */
[----:B------:R-:W-:Y:S01]  /*3420*/  STL [R1+0x774], R30 ;  /* 0x0007741e01007387 */ /* 0x000fe20000100800 */
[----:B0-----:R-:W-:-:S03]  /*3430*/  IMAD R44, R64, 0x79, RZ ;  /* 0x00000079402c7824 */ /* 0x001fc600078e02ff */
[----:B------:R0:W-:Y:S01]  /*3440*/  STL [R1+0x778], R31 ;  /* 0x0007781f01007387 */ /* 0x0001e20000100800 */
[----:B------:R-:W-:-:S05]  /*3450*/  IMAD.WIDE R46, R44, 0x2, R62 ;  /* 0x000000022c2e7825 */ /* 0x000fca00078e023e */
[----:B------:R-:W2:Y:S01]  /*3460*/  @!P5 LDG.E.U16 R90, desc[UR20][R46.64] ;  /* 0x000000142e5ad981 */ /* 0x000ea2000c1e1500 */
[----:B0-----:R-:W-:-:S05]  /*3470*/  IMAD.WIDE R30, R64, 0x2, R60 ;  /* 0x00000002401e7825 */ /* 0x001fca00078e023c */
[----:B------:R0:W3:Y:S01]  /*3480*/  @!P6 LDG.E.U16 R6, desc[UR20][R30.64] ;  /* 0x000000141e06e981 */ /* 0x0000e2000c1e1500 */
[----:B------:R-:W-:-:S05]  /*3490*/  IMAD.WIDE R44, R44, 0x2, R60 ;  /* 0x000000022c2c7825 */ /* 0x000fca00078e023c */
[----:B------:R-:W4:Y:S01]  /*34a0*/  @!P5 LDG.E.U16 R81, desc[UR20][R44.64] ;  /* 0x000000142c51d981 */ /* 0x000f22000c1e1500 */
[C---:B------:R-:W-:Y:S01]  /*34b0*/  VIADD R4, R58.reuse, 0xfffffff5 ;  /* 0xfffffff53a047836 */ /* 0x040fe20000000000 */
[----:B------:R-:W-:Y:S02]  /*34c0*/  IADD3 R5, PT, PT, R58, -0x3, RZ ;  /* 0xfffffffd3a057810 */ /* 0x000fe40007ffe0ff */
[----:B------:R-:W-:Y:S02]  /*34d0*/  STL [R1+0x11bc], R46 ;  /* 0x0011bc2e01007387 */ /* 0x000fe40000100800 */
[----:B------:R-:W-:Y:S01]  /*34e0*/  ISETP.GE.U32.AND P2, PT, R4, 0x7fffff76, PT ;  /* 0x7fffff760400780c */ /* 0x000fe20003f46070 */
[----:B------:R-:W-:Y:S01]  /*34f0*/  VIADD R4, R58, 0xffffffe5 ;  /* 0xffffffe53a047836 */ /* 0x000fe20000000000 */
[----:B------:R-:W-:Y:S01]  /*3500*/  STL.64 [R1+0x6b0], R86 ;  /* 0x0006b05601007387 */ /* 0x000fe20000100a00 */
[----:B------:R-:W-:-:S03]  /*3510*/  ISETP.GE.U32.AND P0, PT, R5, 0x7fffff7e, PT ;  /* 0x7fffff7e0500780c */ /* 0x000fc60003f06070 */
[----:B------:R-:W-:Y:S04]  /*3520*/  STL [R1+0x1334], R46 ;  /* 0x0013342e01007387 */ /* 0x000fe80000100800 */
[----:B------:R0:W-:Y:S01]  /*3530*/  STL.64 [R1+0x6a8], R30 ;  /* 0x0006a81e01007387 */ /* 0x0001e20000100a00 */
[----:B------:R-:W-:-:S03]  /*3540*/  ISETP.GE.U32.AND P6, PT, R4, 0x7fffff66, PT ;  /* 0x7fffff660400780c */ /* 0x000fc60003fc6070 */
[----:B------:R-:W-:Y:S01]  /*3550*/  STL [R1+0x1698], R46 ;  /* 0x0016982e01007387 */ /* 0x000fe20000100800 */
[----:B------:R-:W-:-:S03]  /*3560*/  IMAD.SHL.U32 R4, R64, 0x2, RZ ;  /* 0x0000000240047824 */ /* 0x000fc600078e00ff */
[----:B------:R-:W-:Y:S04]  /*3570*/  STL [R1+0x11b8], R47 ;  /* 0x0011b82f01007387 */ /* 0x000fe80000100800 */
[----:B------:R-:W-:Y:S01]  /*3580*/  STL [R1+0x11c4], R44 ;  /* 0x0011c42c01007387 */ /* 0x000fe20000100800 */
[----:B------:R-:W-:-:S03]  /*3590*/  VIADD R5, R58, 0xffffffed ;  /* 0xffffffed3a057836 */ /* 0x000fc60000000000 */
[----:B------:R-:W-:Y:S01]  /*35a0*/  STL [R1+0x134c], R44 ;  /* 0x00134c2c01007387 */ /* 0x000fe20000100800 */
[----:B------:R-:W-:-:S03]  /*35b0*/  PRMT R88, RZ, 0x7610, R88 ;  /* 0x00007610ff587816 */ /* 0x000fc60000000058 */
[----:B------:R-:W-:Y:S01]  /*35c0*/  STL [R1+0x11c0], R45 ;  /* 0x0011c02d01007387 */ /* 0x000fe20000100800 */
[----:B------:R-:W-:-:S03]  /*35d0*/  PRMT R89, RZ, 0x7610, R89 ;  /* 0x00007610ff597816 */ /* 0x000fc60000000059 */
[----:B------:R-:W-:Y:S01]  /*35e0*/  STL [R1+0x1340], R45 ;  /* 0x0013402d01007387 */ /* 0x000fe20000100800 */
[----:B0-----:R-:W-:Y:S01]  /*35f0*/  IMAD.WIDE R30, R4, 0x2, R62 ;  /* 0x00000002041e7825 */ /* 0x001fe200078e023e */
[----:B------:R-:W-:-:S03]  /*3600*/  ISETP.GE.U32.AND P5, PT, R5, 0x7fffff6e, PT ;  /* 0x7fffff6e0500780c */ /* 0x000fc60003fa6070 */
[----:B------:R-:W-:Y:S01]  /*3610*/  IMAD R5, R64, 0xa, RZ ;  /* 0x0000000a40057824 */ /* 0x000fe200078e02ff */
[----:B------:R-:W4:Y:S01]  /*3620*/  @!P0 LDG.E.U16 R89, desc[UR20][R30.64] ;  /* 0x000000141e598981 */ /* 0x000f22000c1e1500 */
[----:B------:R-:W-:Y:S02]  /*3630*/  PRMT R40, RZ, 0x7610, R40 ;  /* 0x00007610ff287816 */ /* 0x000fe40000000028 */
[----:B------:R-:W-:Y:S01]  /*3640*/  PRMT R41, RZ, 0x7610, R41 ;  /* 0x00007610ff297816 */ /* 0x000fe20000000029 */
[----:B------:R-:W-:-:S05]  /*3650*/  IMAD.WIDE R86, R5, 0x2, R62 ;  /* 0x0000000205567825 */ /* 0x000fca00078e023e */
[----:B------:R0:W4:Y:S04]  /*3660*/  @!P2 LDG.E.U16 R41, desc[UR20][R86.64] ;  /* 0x000000145629a981 */ /* 0x000128000c1e1500 */
[----:B---3--:R-:W-:Y:S04]  /*3670*/  STL [R1+0x76c], R6 ;  /* 0x00076c0601007387 */ /* 0x008fe80000100800 */
[----:B--2---:R1:W-:Y:S04]  /*3680*/  STL [R1+0x764], R90 ;  /* 0x0007645a01007387 */ /* 0x0043e80000100800 */
[----:B------:R-:W-:Y:S01]  /*3690*/  STL.64 [R1+0x6a0], R30 ;  /* 0x0006a01e01007387 */ /* 0x000fe20000100a00 */
[----:B-1----:R-:W-:-:S03]  /*36a0*/  IMAD.WIDE R90, R4, 0x2, R60 ;  /* 0x00000002045a7825 */ /* 0x002fc600078e023c */
[----:B----4-:R-:W-:Y:S04]  /*36b0*/  STL [R1+0x770], R80 ;  /* 0x0007705001007387 */ /* 0x010fe80000100800 */
[----:B------:R-:W2:Y:S04]  /*36c0*/  @!P0 LDG.E.U16 R88, desc[UR20][R90.64] ;  /* 0x000000145a588981 */ /* 0x000ea8000c1e1500 */
[----:B------:R1:W-:Y:S02]  /*36d0*/  STL [R1+0x760], R81 ;  /* 0x0007605101007387 */ /* 0x0003e40000100800 */
[----:B-1----:R-:W-:-:S05]  /*36e0*/  IMAD.WIDE R80, R5, 0x2, R60 ;  /* 0x0000000205507825 */ /* 0x002fca00078e023c */
[----:B------:R1:W3:Y:S01]  /*36f0*/  @!P2 LDG.E.U16 R40, desc[UR20][R80.64] ;  /* 0x000000145028a981 */ /* 0x0002e2000c1e1500 */
[----:B------:R-:W-:-:S03]  /*3700*/  VIADD R4, R58, 0xffffffd5 ;  /* 0xffffffd53a047836 */ /* 0x000fc60000000000 */
[----:B------:R4:W-:Y:S02]  /*3710*/  STL.64 [R1+0x698], R90 ;  /* 0x0006985a01007387 */ /* 0x0009e40000100a00 */
[----:B------:R-:W-:Y:S02]  /*3720*/  ISETP.GE.U32.AND P2, PT, R4, 0x7fffff56, PT ;  /* 0x7fffff560400780c */ /* 0x000fe40003f46070 */
[----:B------:R-:W3:Y:S01]  /*3730*/  LDL.LU.64 R30, [R1+0x1808] ;  /* 0x00180800011e7983 */ /* 0x000ee20000300a00 */
[----:B------:R-:W-:Y:S01]  /*3740*/  IMAD R4, R64, 0x12, RZ ;  /* 0x0000001240047824 */ /* 0x000fe200078e02ff */
[----:B------:R-:W-:Y:S02]  /*3750*/  PRMT R84, RZ, 0x7610, R84 ;  /* 0x00007610ff547816 */ /* 0x000fe40000000054 */
[----:B----4-:R-:W4:Y:S04]  /*3760*/  LDL.LU.64 R90, [R1+0x1800] ;  /* 0x00180000015a7983 */ /* 0x010f280000300a00 */
[----:B------:R0:W-:Y:S01]  /*3770*/  STL.64 [R1+0x618], R86 ;  /* 0x0006185601007387 */ /* 0x0001e20000100a00 */
[----:B------:R-:W-:-:S03]  /*3780*/  PRMT R85, RZ, 0x7610, R85 ;  /* 0x00007610ff557816 */ /* 0x000fc60000000055 */
[----:B------:R1:W-:Y:S01]  /*3790*/  STL.64 [R1+0x610], R80 ;  /* 0x0006105001007387 */ /* 0x0003e20000100a00 */
[----:B------:R-:W-:Y:S02]  /*37a0*/  IMAD R5, R64, 0x1a, RZ ;  /* 0x0000001a40057824 */ /* 0x000fe400078e02ff */
[----:B0-----:R-:W-:Y:S01]  /*37b0*/  IMAD.WIDE R86, R4, 0x2, R60 ;  /* 0x0000000204567825 */ /* 0x001fe200078e023c */
[----:B------:R-:W-:-:S04]  /*37c0*/  PRMT R36, RZ, 0x7610, R36 ;  /* 0x00007610ff247816 */ /* 0x000fc80000000024 */
[----:B------:R-:W4:Y:S01]  /*37d0*/  @!P5 LDG.E.U16 R84, desc[UR20][R86.64] ;  /* 0x000000145654d981 */ /* 0x000f22000c1e1500 */
[----:B------:R-:W-:Y:S01]  /*37e0*/  PRMT R37, RZ, 0x7610, R37 ;  /* 0x00007610ff257816 */ /* 0x000fe20000000025 */
[----:B-1----:R-:W-:-:S05]  /*37f0*/  IMAD.WIDE R80, R5, 0x2, R62 ;  /* 0x0000000205507825 */ /* 0x002fca00078e023e */
[----:B------:R0:W4:Y:S04]  /*3800*/  @!P6 LDG.E.U16 R37, desc[UR20][R80.64] ;  /* 0x000000145025e981 */ /* 0x000128000c1e1500 */
[----:B--2---:R-:W-:Y:S04]  /*3810*/  STL [R1+0x758], R88 ;  /* 0x0007585801007387 */ /* 0x004fe80000100800 */
[----:B------:R1:W-:Y:S02]  /*3820*/  STL [R1+0x75c], R89 ;  /* 0x00075c5901007387 */ /* 0x0003e40000100800 */
[----:B-1----:R-:W-:-:S05]  /*3830*/  IMAD.WIDE R88, R4, 0x2, R62 ;  /* 0x0000000204587825 */ /* 0x002fca00078e023e */
[----:B------:R-:W-:Y:S04]  /*3840*/  STL.64 [R1+0x598], R88 ;  /* 0x0005985801007387 */ /* 0x000fe80000100a00 */
[----:B---3--:R-:W-:Y:S04]  /*3850*/  STL [R1+0x750], R40 ;  /* 0x0007502801007387 */ /* 0x008fe80000100800 */
[----:B------:R-:W2:Y:S04]  /*3860*/  @!P5 LDG.E.U16 R85, desc[UR20][R88.64] ;  /* 0x000000145855d981 */ /* 0x000ea8000c1e1500 */
[----:B------:R1:W-:Y:S02]  /*3870*/  STL [R1+0x754], R41 ;  /* 0x0007542901007387 */ /* 0x0003e40000100800 */
[----:B-1----:R-:W-:-:S05]  /*3880*/  IMAD.WIDE R40, R5, 0x2, R60 ;  /* 0x0000000205287825 */ /* 0x002fca00078e023c */
[----:B------:R1:W3:Y:S01]  /*3890*/  @!P6 LDG.E.U16 R36, desc[UR20][R40.64] ;  /* 0x000000142824e981 */ /* 0x0002e2000c1e1500 */
[C---:B------:R-:W-:Y:S02]  /*38a0*/  VIADD R6, R58.reuse, 0xffffffdd ;  /* 0xffffffdd3a067836 */ /* 0x040fe40000000000 */
[----:B------:R-:W-:Y:S01]  /*38b0*/  VIADD R4, R58, 0xffffffc5 ;  /* 0xffffffc53a047836 */ /* 0x000fe20000000000 */
[----:B------:R0:W-:Y:S02]  /*38c0*/  STL.64 [R1+0x590], R86 ;  /* 0x0005905601007387 */ /* 0x0001e40000100a00 */
[----:B------:R-:W-:Y:S02]  /*38d0*/  ISETP.GE.U32.AND P0, PT, R6, 0x7fffff5e, PT ;  /* 0x7fffff5e0600780c */ /* 0x000fe40003f06070 */
[----:B------:R-:W3:Y:S01]  /*38e0*/  LDL.LU.64 R88, [R1+0x17f8] ;  /* 0x0017f80001587983 */ /* 0x000ee20000300a00 */
[----:B------:R-:W-:Y:S01]  /*38f0*/  ISETP.GE.U32.AND P6, PT, R4, 0x7fffff46, PT ;  /* 0x7fffff460400780c */ /* 0x000fe20003fc6070 */
[----:B------:R-:W-:Y:S01]  /*3900*/  IMAD R4, R64, 0x22, RZ ;  /* 0x0000002240047824 */ /* 0x000fe200078e02ff */
[----:B------:R-:W-:Y:S01]  /*3910*/  PRMT R42, RZ, 0x7610, R42 ;  /* 0x00007610ff2a7816 */ /* 0x000fe2000000002a */
[----:B0-----:R-:W3:Y:S04]  /*3920*/  LDL.LU.64 R86, [R1+0x17f0] ;  /* 0x0017f00001567983 */ /* 0x001ee80000300a00 */
[----:B------:R0:W-:Y:S01]  /*3930*/  STL.64 [R1+0x518], R80 ;  /* 0x0005185001007387 */ /* 0x0001e20000100a00 */
[----:B------:R-:W-:-:S03]  /*3940*/  PRMT R43, RZ, 0x7610, R43 ;  /* 0x00007610ff2b7816 */ /* 0x000fc6000000002b */
[----:B------:R1:W-:Y:S04]  /*3950*/  STL.64 [R1+0x510], R40 ;  /* 0x0005102801007387 */ /* 0x0003e80000100a00 */
[----:B----4-:R-:W-:Y:S01]  /*3960*/  STL [R1+0x73c], R84 ;  /* 0x00073c5401007387 */ /* 0x010fe20000100800 */
[----:B0-----:R-:W-:Y:S01]  /*3970*/  IMAD.WIDE R80, R4, 0x2, R60 ;  /* 0x0000000204507825 */ /* 0x001fe200078e023c */
[----:B------:R-:W-:-:S03]  /*3980*/  PRMT R34, RZ, 0x7610, R34 ;  /* 0x00007610ff227816 */ /* 0x000fc60000000022 */
[----:B------:R-:W-:Y:S01]  /*3990*/  IMAD R5, R64, 0x2a, RZ ;  /* 0x0000002a40057824 */ /* 0x000fe200078e02ff */
[----:B------:R-:W4:Y:S01]  /*39a0*/  @!P0 LDG.E.U16 R42, desc[UR20][R80.64] ;  /* 0x00000014502a8981 */ /* 0x000f22000c1e1500 */
[----:B------:R-:W-:Y:S02]  /*39b0*/  PRMT R35, RZ, 0x7610, R35 ;  /* 0x00007610ff237816 */ /* 0x000fe40000000023 */
[----:B-1----:R-:W-:-:S05]  /*39c0*/  IMAD.WIDE R40, R5, 0x2, R62 ;  /* 0x0000000205287825 */ /* 0x002fca00078e023e */
[----:B------:R0:W4:Y:S04]  /*39d0*/  @!P2 LDG.E.U16 R35, desc[UR20][R40.64] ;  /* 0x000000142823a981 */ /* 0x000128000c1e1500 */
[----:B--2---:R1:W-:Y:S02]  /*39e0*/  STL [R1+0x740], R85 ;  /* 0x0007405501007387 */ /* 0x0043e40000100800 */
        /* <DEDUP_REMOVED lines=37> */
[----:B------:R-:W-:Y:S02]  /*3c40*/  STL.64 [R1+0x390], R40 ;  /* 0x0003902801007387 */ /* 0x000fe40000100a00 */
[----:B------:R-:W-:Y:S01]  /*3c50*/  ISETP.GE.U32.AND P6, PT, R4, 0x7fffff26, PT ;  /* 0x7fffff260400780c */ /* 0x000fe20003fc6070 */
[----:B------:R-:W-:Y:S01]  /*3c60*/  IMAD R4, R64, 0x42, RZ ;  /* 0x0000004240047824 */ /* 0x000fe200078e02ff */
[----:B------:R0:W-:Y:S01]  /*3c70*/  STL.64 [R1+0x318], R36 ;  /* 0x0003182401007387 */ /* 0x0001e20000100a00 */
[----:B------:R-:W-:-:S03]  /*3c80*/  ISETP.GE.U32.AND P0, PT, R6, 0x7fffff3e, PT ;  /* 0x7fffff3e0600780c */ /* 0x000fc60003f06070 */
[----:B------:R1:W-:Y:S04]  /*3c90*/  STL.64 [R1+0x310], R34 ;  /* 0x0003102201007387 */ /* 0x0003e80000100a00 */
[----:B----4-:R-:W-:Y:S01]  /*3ca0*/  STL [R1+0x4c], R38 ;  /* 0x00004c2601007387 */ /* 0x010fe20000100800 */
[----:B------:R-:W-:Y:S01]  /*3cb0*/  IMAD R5, R64, 0x4a, RZ ;  /* 0x0000004a40057824 */ /* 0x000fe200078e02ff */
[----:B------:R-:W-:Y:S01]  /*3cc0*/  PRMT R91, RZ, 0x7610, R91 ;  /* 0x00007610ff5b7816 */ /* 0x000fe2000000005b */
[----:B------:R-:W-:Y:S01]  /*3cd0*/  VIADD R6, R58, 0xffffffad ;  /* 0xffffffad3a067836 */ /* 0x000fe20000000000 */
[----:B------:R-:W-:Y:S01]  /*3ce0*/  PRMT R89, RZ, 0x7610, R89 ;  /* 0x00007610ff597816 */ /* 0x000fe20000000059 */
[----:B0-----:R-:W-:-:S04]  /*3cf0*/  IMAD.WIDE R36, R4, 0x2, R60 ;  /* 0x0000000204247825 */ /* 0x001fc800078e023c */
[----:B-1----:R-:W-:Y:S01]  /*3d00*/  IMAD.WIDE R34, R5, 0x2, R62 ;  /* 0x0000000205227825 */ /* 0x002fe200078e023e */
[----:B------:R-:W-:Y:S01]  /*3d10*/  ISETP.GE.U32.AND P5, PT, R6, 0x7fffff2e, PT ;  /* 0x7fffff2e0600780c */ /* 0x000fe20003fa6070 */
[----:B------:R-:W4:Y:S01]  /*3d20*/  @!P0 LDG.E.U16 R92, desc[UR20][R36.64] ;  /* 0x00000014245c8981 */ /* 0x000f22000c1e1500 */
[----:B------:R-:W-:-:S03]  /*3d30*/  PRMT R29, RZ, 0x7610, R29 ;  /* 0x00007610ff1d7816 */ /* 0x000fc6000000001d */
[----:B------:R-:W4:Y:S01]  /*3d40*/  @!P2 LDG.E.U16 R91, desc[UR20][R34.64] ;  /* 0x00000014225ba981 */ /* 0x000f22000c1e1500 */
[----:B------:R-:W-:Y:S02]  /*3d50*/  PRMT R88, RZ, 0x7610, R88 ;  /* 0x00007610ff587816 */ /* 0x000fe40000000058 */
[----:B------:R-:W-:Y:S02]  /*3d60*/  PRMT R87, RZ, 0x7610, R87 ;  /* 0x00007610ff577816 */ /* 0x000fe40000000057 */
[----:B------:R-:W-:Y:S01]  /*3d70*/  PRMT R86, RZ, 0x7610, R86 ;  /* 0x00007610ff567816 */ /* 0x000fe20000000056 */
[----:B--2---:R0:W-:Y:S02]  /*3d80*/  STL [R1+0x50], R39 ;  /* 0x0000502701007387 */ /* 0x0041e40000100800 */
[----:B0-----:R-:W-:-:S05]  /*3d90*/  IMAD.WIDE R38, R4, 0x2, R62 ;  /* 0x0000000204267825 */ /* 0x001fca00078e023e */
[----:B------:R-:W-:Y:S01]  /*3da0*/  STL.64 [R1+0x298], R38 ;  /* 0x0002982601007387 */ /* 0x000fe20000100a00 */
[----:B------:R-:W-:-:S03]  /*3db0*/  VIADD R4, R58, 0xffffff95 ;  /* 0xffffff953a047836 */ /* 0x000fc60000000000 */
[----:B---3--:R-:W-:Y:S04]  /*3dc0*/  STL [R1+0x44], R30 ;  /* 0x0000441e01007387 */ /* 0x008fe80000100800 */
[----:B------:R0:W-:Y:S04]  /*3dd0*/  STL [R1+0x48], R31 ;  /* 0x0000481f01007387 */ /* 0x0001e80000100800 */
[----:B------:R1:W2:Y:S01]  /*3de0*/  @!P0 LDG.E.U16 R29, desc[UR20][R38.64] ;  /* 0x00000014261d8981 */ /* 0x0002a2000c1e1500 */
[----:B0-----:R-:W-:-:S05]  /*3df0*/  IMAD.WIDE R30, R5, 0x2, R60 ;  /* 0x00000002051e7825 */ /* 0x001fca00078e023c */
[----:B------:R0:W3:Y:S01]  /*3e00*/  @!P2 LDG.E.U16 R89, desc[UR20][R30.64] ;  /* 0x000000141e59a981 */ /* 0x0000e2000c1e1500 */
[----:B------:R-:W-:Y:S01]  /*3e10*/  ISETP.GE.U32.AND P2, PT, R4, 0x7fffff16, PT ;  /* 0x7fffff160400780c */ /* 0x000fe20003f46070 */
[----:B------:R-:W-:-:S04]  /*3e20*/  IMAD R4, R64, 0x52, RZ ;  /* 0x0000005240047824 */ /* 0x000fc800078e02ff */
[----:B-1----:R-:W-:-:S05]  /*3e30*/  IMAD.WIDE R38, R4, 0x2, R62 ;  /* 0x0000000204267825 */ /* 0x002fca00078e023e */
[----:B------:R-:W2:Y:S01]  /*3e40*/  @!P5 LDG.E.U16 R88, desc[UR20][R38.64] ;  /* 0x000000142658d981 */ /* 0x000ea2000c1e1500 */
[----:B------:R-:W-:-:S03]  /*3e50*/  IMAD R5, R64, 0x5a, RZ ;  /* 0x0000005a40057824 */ /* 0x000fc600078e02ff */
[----:B------:R1:W-:Y:S04]  /*3e60*/  STL.64 [R1+0x290], R36 ;  /* 0x0002902401007387 */ /* 0x0003e80000100a00 */
[----:B------:R0:W-:Y:S01]  /*3e70*/  STL.64 [R1+0x218], R34 ;  /* 0x0002182201007387 */ /* 0x0001e20000100a00 */
[----:B-1----:R-:W-:-:S04]  /*3e80*/  IMAD.WIDE R36, R4, 0x2, R60 ;  /* 0x0000000204247825 */ /* 0x002fc800078e023c */
[----:B0-----:R-:W-:Y:S01]  /*3e90*/  IMAD.WIDE R34, R5, 0x2, R62 ;  /* 0x0000000205227825 */ /* 0x001fe200078e023e */
[----:B------:R-:W2:Y:S04]  /*3ea0*/  @!P5 LDG.E.U16 R87, desc[UR20][R36.64] ;  /* 0x000000142457d981 */ /* 0x000ea8000c1e1500 */
[----:B------:R0:W2:Y:S01]  /*3eb0*/  @!P6 LDG.E.U16 R86, desc[UR20][R34.64] ;  /* 0x000000142256e981 */ /* 0x0000a2000c1e1500 */
[C---:B------:R-:W-:Y:S01]  /*3ec0*/  VIADD R6, R58.reuse, 0xffffff9d ;  /* 0xffffff9d3a067836 */ /* 0x040fe20000000000 */
[----:B------:R-:W-:Y:S02]  /*3ed0*/  PRMT R85, RZ, 0x7610, R85 ;  /* 0x00007610ff557816 */ /* 0x000fe40000000055 */
[----:B----4-:R-:W-:Y:S01]  /*3ee0*/  STL [R1+0x1704], R92 ;  /* 0x0017045c01007387 */ /* 0x010fe20000100800 */
[----:B------:R-:W-:-:S03]  /*3ef0*/  VIADD R4, R58, 0xffffff85 ;  /* 0xffffff853a047836 */ /* 0x000fc60000000000 */
[----:B------:R1:W-:Y:S01]  /*3f00*/  STL.64 [R1+0x210], R30 ;  /* 0x0002101e01007387 */ /* 0x0003e20000100a00 */
[----:B------:R-:W-:-:S03]  /*3f10*/  ISETP.GE.U32.AND P0, PT, R6, 0x7fffff1e, PT ;  /* 0x7fffff1e0600780c */ /* 0x000fc60003f06070 */
[----:B------:R-:W-:Y:S01]  /*3f20*/  STL [R1+0x1708], R91 ;  /* 0x0017085b01007387 */ /* 0x000fe20000100800 */
[----:B-1----:R-:W-:-:S05]  /*3f30*/  IMAD.WIDE R30, R5, 0x2, R60 ;  /* 0x00000002051e7825 */ /* 0x002fca00078e023c */
[----:B------:R1:W4:Y:S01]  /*3f40*/  @!P6 LDG.E.U16 R85, desc[UR20][R30.64] ;  /* 0x000000141e55e981 */ /* 0x000322000c1e1500 */
[----:B------:R-:W-:Y:S01]  /*3f50*/  ISETP.GE.U32.AND P6, PT, R4, 0x7fffff06, PT ;  /* 0x7fffff060400780c */ /* 0x000fe20003fc6070 */
[C---:B------:R-:W-:Y:S01]  /*3f60*/  IMAD R4, R64.reuse, 0x62, RZ ;  /* 0x0000006240047824 */ /* 0x040fe200078e02ff */
[----:B------:R-:W-:Y:S01]  /*3f70*/  PRMT R84, RZ, 0x7610, R84 ;  /* 0x00007610ff547816 */ /* 0x000fe20000000054 */
[----:B------:R-:W-:Y:S01]  /*3f80*/  IMAD R5, R64, 0x6a, RZ ;  /* 0x0000006a40057824 */ /* 0x000fe200078e02ff */
[----:B------:R-:W-:Y:S02]  /*3f90*/  PRMT R81, RZ, 0x7610, R81 ;  /* 0x00007610ff517816 */ /* 0x000fe40000000051 */
[----:B------:R-:W-:Y:S01]  /*3fa0*/  PRMT R80, RZ, 0x7610, R80 ;  /* 0x00007610ff507816 */ /* 0x000fe20000000050 */
[----:B------:R-:W-:-:S05]  /*3fb0*/  VIADD R6, R58, 0xffffff8d ;  /* 0xffffff8d3a067836 */ /* 0x000fca0000000000 */
[----:B------:R-:W-:Y:S01]  /*3fc0*/  ISETP.GE.U32.AND P5, PT, R6, 0x7fffff0e, PT ;  /* 0x7fffff0e0600780c */ /* 0x000fe20003fa6070 */
[----:B------:R-:W-:Y:S02]  /*3fd0*/  VIADD R6, R58, 0xfffffffc ;  /* 0xfffffffc3a067836 */ /* 0x000fe40000000000 */
[----:B------:R-:W-:Y:S01]  /*3fe0*/  IMAD R40, R64, 0x72, RZ ;  /* 0x0000007240287824 */ /* 0x000fe200078e02ff */
[----:B------:R-:W-:Y:S02]  /*3ff0*/  PRMT R28, RZ, 0x7610, R28 ;  /* 0x00007610ff1c7816 */ /* 0x000fe4000000001c */
[----:B------:R-:W-:Y:S01]  /*4000*/  PRMT R26, RZ, 0x7610, R26 ;  /* 0x00007610ff1a7816 */ /* 0x000fe2000000001a */
[----:B------:R-:W-:Y:S01]  /*4010*/  IMAD.WIDE R42, R40, 0x2, R62 ;  /* 0x00000002282a7825 */ /* 0x000fe200078e023e */
[----:B------:R-:W-:-:S03]  /*4020*/  PRMT R27, RZ, 0x7610, R27 ;  /* 0x00007610ff1b7816 */ /* 0x000fc6000000001b */
[----:B------:R-:W-:Y:S02]  /*4030*/  IMAD.WIDE R40, R40, 0x2, R60 ;  /* 0x0000000228287825 */ /* 0x000fe400078e023c */
[----:B------:R-:W4:Y:S04]  /*4040*/  @!P5 LDG.E.U16 R28, desc[UR20][R42.64] ;  /* 0x000000142a1cd981 */ /* 0x000f28000c1e1500 */
[----:B------:R-:W4:Y:S04]  /*4050*/  @!P5 LDG.E.U16 R27, desc[UR20][R40.64] ;  /* 0x00000014281bd981 */ /* 0x000f28000c1e1500 */
[----:B---3--:R-:W-:Y:S04]  /*4060*/  STL [R1+0x170c], R89 ;  /* 0x00170c5901007387 */ /* 0x008fe80000100800 */
[----:B------:R3:W-:Y:S04]  /*4070*/  STL.64 [R1+0x198], R38 ;  /* 0x0001982601007387 */ /* 0x0007e80000100a00 */
[----:B------:R-:W-:Y:S04]  /*4080*/  STL.64 [R1+0x190], R36 ;  /* 0x0001902401007387 */ /* 0x000fe80000100a00 */
[----:B--2---:R-:W-:Y:S01]  /*4090*/  STL [R1+0x1710], R88 ;  /* 0x0017105801007387 */ /* 0x004fe20000100800 */
[----:B---3--:R-:W-:-:S03]  /*40a0*/  IMAD.WIDE R38, R4, 0x2, R62 ;  /* 0x0000000204267825 */ /* 0x008fc600078e023e */
[----:B------:R0:W-:Y:S04]  /*40b0*/  STL.64 [R1+0x118], R34 ;  /* 0x0001182201007387 */ /* 0x0001e80000100a00 */
[----:B------:R1:W-:Y:S04]  /*40c0*/  STL.64 [R1+0x110], R30 ;  /* 0x0001101e01007387 */ /* 0x0003e80000100a00 */
[----:B------:R-:W4:Y:S01]  /*40d0*/  @!P0 LDG.E.U16 R84, desc[UR20][R38.64] ;  /* 0x0000001426548981 */ /* 0x000f22000c1e1500 */
[----:B0-----:R-:W-:-:S04]  /*40e0*/  IMAD.WIDE R34, R5, 0x2, R62 ;  /* 0x0000000205227825 */ /* 0x001fc800078e023e */
[--C-:B-1----:R-:W-:Y:S01]  /*40f0*/  IMAD.WIDE R30, R5, 0x2, R60.reuse ;  /* 0x00000002051e7825 */ /* 0x102fe200078e023c */
[----:B------:R-:W2:Y:S04]  /*4100*/  @!P2 LDG.E.U16 R81, desc[UR20][R34.64] ;  /* 0x000000142251a981 */ /* 0x000ea8000c1e1500 */
[----:B------:R-:W2:Y:S01]  /*4110*/  @!P2 LDG.E.U16 R80, desc[UR20][R30.64] ;  /* 0x000000141e50a981 */ /* 0x000ea2000c1e1500 */
[----:B------:R-:W-:-:S03]  /*4120*/  IMAD.WIDE R36, R4, 0x2, R60 ;  /* 0x0000000204247825 */ /* 0x000fc600078e023c */
[----:B------:R-:W-:Y:S04]  /*4130*/  STL [R1+0x1714], R87 ;  /* 0x0017145701007387 */ /* 0x000fe80000100800 */
[----:B------:R-:W-:Y:S04]  /*4140*/  STL [R1+0x40], R29 ;  /* 0x0000401d01007387 */ /* 0x000fe80000100800 */
[----:B------:R-:W-:Y:S04]  /*4150*/  STL [R1+0x1718], R86 ;  /* 0x0017185601007387 */ /* 0x000fe80000100800 */
[----:B------:R-:W-:Y:S04]  /*4160*/  STL.64 [R1+0x98], R38 ;  /* 0x0000982601007387 */ /* 0x000fe80000100a00 */
[----:B------:R0:W-:Y:S04]  /*4170*/  STL.64 [R1+0x90], R36 ;  /* 0x0000902401007387 */ /* 0x0001e80000100a00 */
[----:B------:R0:W3:Y:S01]  /*4180*/  @!P0 LDG.E.U16 R82, desc[UR20][R36.64] ;  /* 0x0000001424528981 */ /* 0x0000e2000c1e1500 */
[----:B------:R-:W-:-:S02]  /*4190*/  ISETP.GE.U32.AND P0, PT, R6, 0x7fffff7d, PT ;  /* 0x7fffff7d0600780c */ /* 0x000fc40003f06070 */
[----:B------:R-:W-:Y:S01]  /*41a0*/  PRMT R6, RZ, 0x7610, R6 ;  /* 0x00007610ff067816 */ /* 0x000fe20000000006 */
[----:B0-----:R-:W-:-:S04]  /*41b0*/  IMAD R36, R64, 0x7a, RZ ;  /* 0x0000007a40247824 */ /* 0x001fc800078e02ff */
[----:B------:R-:W-:-:S04]  /*41c0*/  IMAD.WIDE R38, R36, 0x2, R62 ;  /* 0x0000000224267825 */ /* 0x000fc800078e023e */
[----:B------:R-:W-:Y:S01]  /*41d0*/  IMAD.WIDE R36, R36, 0x2, R60 ;  /* 0x0000000224247825 */ /* 0x000fe200078e023c */
[----:B------:R-:W3:Y:S04]  /*41e0*/  @!P6 LDG.E.U16 R26, desc[UR20][R38.64] ;  /* 0x00000014261ae981 */ /* 0x000ee8000c1e1500 */
[----:B------:R-:W3:Y:S01]  /*41f0*/  @!P6 LDG.E.U16 R6, desc[UR20][R36.64] ;  /* 0x000000142406e981 */ /* 0x000ee2000c1e1500 */
[C---:B------:R-:W-:Y:S02]  /*4200*/  VIADD R4, R58.reuse, 0xfffffff4 ;  /* 0xfffffff43a047836 */ /* 0x040fe40000000000 */
[----:B------:R-:W-:-:S03]  /*4210*/  VIADD R5, R58, 0xffffffec ;  /* 0xffffffec3a057836 */ /* 0x000fc60000000000 */
[----:B------:R-:W-:Y:S01]  /*4220*/  ISETP.GE.U32.AND P2, PT, R4, 0x7fffff75, PT ;  /* 0x7fffff750400780c */ /* 0x000fe20003f46070 */
[----:B------:R-:W-:Y:S01]  /*4230*/  VIADD R4, R58, 0xffffffe4 ;  /* 0xffffffe43a047836 */ /* 0x000fe20000000000 */
[----:B------:R-:W-:Y:S01]  /*4240*/  ISETP.GE.U32.AND P5, PT, R5, 0x7fffff6d, PT ;  /* 0x7fffff6d0500780c */ /* 0x000fe20003fa6070 */
[----:B------:R-:W-:-:S03]  /*4250*/  IMAD R5, R64, 0xb, RZ ;  /* 0x0000000b40057824 */ /* 0x000fc600078e02ff */
[----:B------:R-:W-:Y:S01]  /*4260*/  ISETP.GE.U32.AND P6, PT, R4, 0x7fffff65, PT ;  /* 0x7fffff650400780c */ /* 0x000fe20003fc6070 */
[----:B------:R-:W-:Y:S01]  /*4270*/  IMAD R4, R64, 0x3, RZ ;  /* 0x0000000340047824 */ /* 0x000fe200078e02ff */
[----:B------:R-:W-:Y:S02]  /*4280*/  PRMT R24, RZ, 0x7610, R24 ;  /* 0x00007610ff187816 */ /* 0x000fe40000000018 */
[----:B------:R-:W-:Y:S02]  /*4290*/  PRMT R33, RZ, 0x7610, R33 ;  /* 0x00007610ff217816 */ /* 0x000fe40000000021 */
[----:B------:R-:W-:Y:S02]  /*42a0*/  PRMT R25, RZ, 0x7610, R25 ;  /* 0x00007610ff197816 */ /* 0x000fe40000000019 */
[----:B------:R-:W-:Y:S01]  /*42b0*/  PRMT R32, RZ, 0x7610, R32 ;  /* 0x00007610ff207816 */ /* 0x000fe20000000020 */
[----:B----4-:R-:W-:Y:S04]  /*42c0*/  STL.64 [R1+0x1720], R84 ;  /* 0x0017205401007387 */ /* 0x010fe80000100a00 */
[----:B------:R0:W-:Y:S04]  /*42d0*/  STL.64 [R1+0x18], R34 ;  /* 0x0000182201007387 */ /* 0x0001e80000100a00 */
[----:B------:R1:W-:Y:S04]  /*42e0*/  STL.64 [R1+0x10], R30 ;  /* 0x0000101e01007387 */ /* 0x0003e80000100a00 */
[----:B--2---:R-:W-:Y:S04]  /*42f0*/  STL.64 [R1+0x1728], R80 ;  /* 0x0017285001007387 */ /* 0x004fe80000100a00 */
        /* <DEDUP_REMOVED lines=21> */
[----:B0-----:R-:W-:-:S03]  /*4450*/  IMAD.WIDE R34, R4, 0x2, R60 ;  /* 0x0000000204227825 */ /* 0x001fc600078e023c */
[----:B------:R-:W-:Y:S01]  /*4460*/  STL [R1+0x58], R26 ;  /* 0x0000581a01007387 */ /* 0x000fe20000100800 */
[----:B-1----:R-:W-:-:S03]  /*4470*/  IMAD.WIDE R30, R5, 0x2, R62 ;  /* 0x00000002051e7825 */ /* 0x002fc600078e023e */
[----:B------:R0:W-:Y:S01]  /*4480*/  STL [R1+0x5c], R27 ;  /* 0x00005c1b01007387 */ /* 0x0001e20000100800 */
[----:B--2---:R-:W-:-:S03]  /*4490*/  IMAD.WIDE R28, R5, 0x2, R60 ;  /* 0x00000002051c7825 */ /* 0x004fc600078e023c */
[----:B------:R1:W2:Y:S04]  /*44a0*/  @!P2 LDG.E.U16 R25, desc[UR20][R30.64] ;  /* 0x000000141e19a981 */ /* 0x0002a8000c1e1500 */
[----:B------:R3:W4:Y:S01]  /*44b0*/  @!P2 LDG.E.U16 R24, desc[UR20][R28.64] ;  /* 0x000000141c18a981 */ /* 0x000722000c1e1500 */
[----:B0-----:R-:W-:-:S03]  /*44c0*/  IMAD.WIDE R26, R4, 0x2, R62 ;  /* 0x00000002041a7825 */ /* 0x001fc600078e023e */
[----:B------:R-:W2:Y:S04]  /*44d0*/  @!P0 LDG.E.U16 R32, desc[UR20][R34.64] ;  /* 0x0000001422208981 */ /* 0x000ea8000c1e1500 */
[----:B------:R0:W-:Y:S04]  /*44e0*/  STL.64 [R1+0x690], R26 ;  /* 0x0006901a01007387 */ /* 0x0001e80000100a00 */
[----:B------:R0:W-:Y:S04]  /*44f0*/  STL.64 [R1+0x688], R34 ;  /* 0x0006882201007387 */ /* 0x0001e80000100a00 */
[----:B------:R-:W2:Y:S04]  /*4500*/  @!P0 LDG.E.U16 R33, desc[UR20][R26.64] ;  /* 0x000000141a218981 */ /* 0x000ea8000c1e1500 */
[----:B0-----:R-:W2:Y:S04]  /*4510*/  LDL.LU.64 R26, [R1+0x17d8] ;  /* 0x0017d800011a7983 */ /* 0x001ea80000300a00 */
[----:B------:R-:W2:Y:S01]  /*4520*/  LDL.LU.64 R34, [R1+0x17d0] ;  /* 0x0017d00001227983 */ /* 0x000ea20000300a00 */
[----:B------:R-:W-:-:S02]  /*4530*/  VIADD R4, R58, 0xffffffd4 ;  /* 0xffffffd43a047836 */ /* 0x000fc40000000000 */
[----:B------:R-:W-:Y:S01]  /*4540*/  IMAD R5, R64, 0x1b, RZ ;  /* 0x0000001b40057824 */ /* 0x000fe200078e02ff */
[----:B------:R1:W-:Y:S02]  /*4550*/  STL.64 [R1+0x608], R30 ;  /* 0x0006081e01007387 */ /* 0x0003e40000100a00 */
[----:B------:R-:W-:Y:S01]  /*4560*/  ISETP.GE.U32.AND P2, PT, R4, 0x7fffff55, PT ;  /* 0x7fffff550400780c */ /* 0x000fe20003f46070 */
[----:B------:R-:W-:Y:S01]  /*4570*/  IMAD R4, R64, 0x13, RZ ;  /* 0x0000001340047824 */ /* 0x000fe200078e02ff */
[----:B------:R3:W-:Y:S01]  /*4580*/  STL.64 [R1+0x600], R28 ;  /* 0x0006001c01007387 */ /* 0x0007e20000100a00 */
[----:B-1----:R-:W-:-:S04]  /*4590*/  IMAD.WIDE R30, R5, 0x2, R62 ;  /* 0x00000002051e7825 */ /* 0x002fc800078e023e */
[----:B---3--:R-:W-:Y:S01]  /*45a0*/  IMAD.WIDE R28, R5, 0x2, R60 ;  /* 0x00000002051c7825 */ /* 0x008fe200078e023c */
[----:B----4-:R-:W-:Y:S04]  /*45b0*/  STL [R1+0x244], R24 ;  /* 0x0002441801007387 */ /* 0x010fe80000100800 */
[----:B--2---:R0:W-:Y:S04]  /*45c0*/  STL [R1+0x248], R25 ;  /* 0x0002481901007387 */ /* 0x0041e80000100800 */
[----:B------:R-:W-:Y:S01]  /*45d0*/  STL [R1+0x24c], R32 ;  /* 0x00024c2001007387 */ /* 0x000fe20000100800 */
[----:B0-----:R-:W-:-:S03]  /*45e0*/  IMAD.WIDE R24, R4, 0x2, R62 ;  /* 0x0000000204187825 */ /* 0x001fc600078e023e */
[----:B------:R0:W-:Y:S04]  /*45f0*/  STL [R1+0x250], R33 ;  /* 0x0002502101007387 */ /* 0x0001e80000100800 */
[----:B------:R1:W-:Y:S01]  /*4600*/  STL.64 [R1+0x588], R24 ;  /* 0x0005881801007387 */ /* 0x0003e20000100a00 */
[----:B------:R-:W-:Y:S01]  /*4610*/  PRMT R26, RZ, 0x7610, R26 ;  /* 0x00007610ff1a7816 */ /* 0x000fe2000000001a */
[----:B0-----:R-:W-:Y:S01]  /*4620*/  IMAD.WIDE R32, R4, 0x2, R60 ;  /* 0x0000000204207825 */ /* 0x001fe200078e023c */
[----:B------:R-:W-:Y:S02]  /*4630*/  PRMT R27, RZ, 0x7610, R27 ;  /* 0x00007610ff1b7816 */ /* 0x000fe4000000001b */
[----:B------:R-:W-:Y:S02]  /*4640*/  PRMT R35, RZ, 0x7610, R35 ;  /* 0x00007610ff237816 */ /* 0x000fe40000000023 */
[----:B------:R-:W-:Y:S01]  /*4650*/  PRMT R34, RZ, 0x7610, R34 ;  /* 0x00007610ff227816 */ /* 0x000fe20000000022 */
[----:B------:R-:W2:Y:S04]  /*4660*/  @!P6 LDG.E.U16 R26, desc[UR20][R28.64] ;  /* 0x000000141c1ae981 */ /* 0x000ea8000c1e1500 */
[----:B------:R0:W-:Y:S04]  /*4670*/  STL.64 [R1+0x580], R32 ;  /* 0x0005802001007387 */ /* 0x0001e80000100a00 */
[----:B------:R-:W3:Y:S04]  /*4680*/  @!P5 LDG.E.U16 R35, desc[UR20][R24.64] ;  /* 0x000000141823d981 */ /* 0x000ee8000c1e1500 */
[----:B------:R4:W3:Y:S04]  /*4690*/  @!P6 LDG.E.U16 R27, desc[UR20][R30.64] ;  /* 0x000000141e1be981 */ /* 0x0008e8000c1e1500 */
[----:B------:R-:W3:Y:S04]  /*46a0*/  @!P5 LDG.E.U16 R34, desc[UR20][R32.64] ;  /* 0x000000142022d981 */ /* 0x000ee8000c1e1500 */
[----:B-1----:R-:W3:Y:S04]  /*46b0*/  LDL.LU.64 R24, [R1+0x17c8] ;  /* 0x0017c80001187983 */ /* 0x002ee80000300a00 */
[----:B0-----:R-:W3:Y:S01]  /*46c0*/  LDL.LU.64 R32, [R1+0x17c0] ;  /* 0x0017c00001207983 */ /* 0x001ee20000300a00 */
[----:B------:R-:W-:-:S02]  /*46d0*/  VIADD R6, R58, 0xffffffdc ;  /* 0xffffffdc3a067836 */ /* 0x000fc40000000000 */
[----:B------:R-:W-:Y:S01]  /*46e0*/  VIADD R4, R58, 0xffffffc4 ;  /* 0xffffffc43a047836 */ /* 0x000fe20000000000 */
[----:B------:R4:W-:Y:S02]  /*46f0*/  STL.64 [R1+0x508], R30 ;  /* 0x0005081e01007387 */ /* 0x0009e40000100a00 */
[----:B------:R-:W-:Y:S02]  /*4700*/  ISETP.GE.U32.AND P0, PT, R6, 0x7fffff5d, PT ;  /* 0x7fffff5d0600780c */ /* 0x000fe40003f06070 */
[----:B------:R-:W-:Y:S01]  /*4710*/  ISETP.GE.U32.AND P6, PT, R4, 0x7fffff45, PT ;  /* 0x7fffff450400780c */ /* 0x000fe20003fc6070 */
[----:B------:R0:W-:Y:S01]  /*4720*/  STL.64 [R1+0x500], R28 ;  /* 0x0005001c01007387 */ /* 0x0001e20000100a00 */
[C---:B------:R-:W-:Y:S02]  /*4730*/  IMAD R4, R64.reuse, 0x23, RZ ;  /* 0x0000002340047824 */ /* 0x040fe400078e02ff */
[----:B------:R-:W-:-:S04]  /*4740*/  IMAD R5, R64, 0x2b, RZ ;  /* 0x0000002b40057824 */ /* 0x000fc800078e02ff */
[----:B----4-:R-:W-:-:S04]  /*4750*/  IMAD.WIDE R30, R5, 0x2, R62 ;  /* 0x00000002051e7825 */ /* 0x010fc800078e023e */
[----:B0-----:R-:W-:Y:S01]  /*4760*/  IMAD.WIDE R28, R5, 0x2, R60 ;  /* 0x00000002051c7825 */ /* 0x001fe200078e023c */
[----:B--2---:R-:W-:Y:S04]  /*4770*/  STL [R1+0x1d4], R26 ;  /* 0x0001d41a01007387 */ /* 0x004fe80000100800 */
[----:B---3--:R0:W-:Y:S04]  /*4780*/  STL [R1+0x1d8], R27 ;  /* 0x0001d81b01007387 */ /* 0x0081e80000100800 */
[----:B------:R-:W-:Y:S01]  /*4790*/  STL [R1+0x1dc], R34 ;  /* 0x0001dc2201007387 */ /* 0x000fe20000100800 */
[----:B------:R-:W-:-:S03]  /*47a0*/  PRMT R24, RZ, 0x7610, R24 ;  /* 0x00007610ff187816 */ /* 0x000fc60000000018 */
[----:B------:R1:W-:Y:S01]  /*47b0*/  STL [R1+0x240], R35 ;  /* 0x0002402301007387 */ /* 0x0003e20000100800 */
[C---:B0-----:R-:W-:Y:S01]  /*47c0*/  IMAD.WIDE R26, R4.reuse, 0x2, R62 ;  /* 0x00000002041a7825 */ /* 0x041fe200078e023e */
[----:B------:R-:W-:Y:S02]  /*47d0*/  PRMT R25, RZ, 0x7610, R25 ;  /* 0x00007610ff197816 */ /* 0x000fe40000000019 */
[----:B------:R-:W-:Y:S02]  /*47e0*/  PRMT R33, RZ, 0x7610, R33 ;  /* 0x00007610ff217816 */ /* 0x000fe40000000021 */
[----:B------:R-:W-:Y:S01]  /*47f0*/  PRMT R32, RZ, 0x7610, R32 ;  /* 0x00007610ff207816 */ /* 0x000fe20000000020 */
[----:B------:R-:W2:Y:S01]  /*4800*/  @!P2 LDG.E.U16 R24, desc[UR20][R28.64] ;  /* 0x000000141c18a981 */ /* 0x000ea2000c1e1500 */
[----:B-1----:R-:W-:-:S03]  /*4810*/  IMAD.WIDE R34, R4, 0x2, R60 ;  /* 0x0000000204227825 */ /* 0x002fc600078e023c */
[----:B------:R0:W-:Y:S04]  /*4820*/  STL.64 [R1+0x488], R26 ;  /* 0x0004881a01007387 */ /* 0x0001e80000100a00 */
[----:B------:R1:W-:Y:S04]  /*4830*/  STL.64 [R1+0x480], R34 ;  /* 0x0004802201007387 */ /* 0x0003e80000100a00 */
[----:B------:R-:W3:Y:S04]  /*4840*/  @!P0 LDG.E.U16 R33, desc[UR20][R26.64] ;  /* 0x000000141a218981 */ /* 0x000ee8000c1e1500 */
[----:B------:R-:W4:Y:S04]  /*4850*/  @!P0 LDG.E.U16 R32, desc[UR20][R34.64] ;  /* 0x0000001422208981 */ /* 0x000f28000c1e1500 */
[----:B------:R1:W3:Y:S04]  /*4860*/  @!P2 LDG.E.U16 R25, desc[UR20][R30.64] ;  /* 0x000000141e19a981 */ /* 0x0002e8000c1e1500 */
[----:B0-----:R-:W4:Y:S04]  /*4870*/  LDL.LU.64 R26, [R1+0x17b8] ;  /* 0x0017b800011a7983 */ /* 0x001f280000300a00 */
[----:B-1----:R-:W4:Y:S01]  /*4880*/  LDL.LU.64 R34, [R1+0x17b0] ;  /* 0x0017b00001227983 */ /* 0x002f220000300a00 */
[----:B------:R-:W-:-:S02]  /*4890*/  VIADD R6, R58, 0xffffffcc ;  /* 0xffffffcc3a067836 */ /* 0x000fc40000000000 */
[----:B------:R-:W-:-:S03]  /*48a0*/  VIADD R4, R58, 0xffffffb4 ;  /* 0xffffffb43a047836 */ /* 0x000fc60000000000 */
[----:B------:R-:W-:Y:S01]  /*48b0*/  ISETP.GE.U32.AND P5, PT, R6, 0x7fffff4d, PT ;  /* 0x7fffff4d0600780c */ /* 0x000fe20003fa6070 */
[----:B------:R0:W-:Y:S01]  /*48c0*/  STL.64 [R1+0x408], R30 ;  /* 0x0004081e01007387 */ /* 0x0001e20000100a00 */
[----:B------:R-:W-:Y:S01]  /*48d0*/  ISETP.GE.U32.AND P2, PT, R4, 0x7fffff35, PT ;  /* 0x7fffff350400780c */ /* 0x000fe20003f46070 */
[C---:B------:R-:W-:Y:S02]  /*48e0*/  IMAD R4, R64.reuse, 0x33, RZ ;  /* 0x0000003340047824 */ /* 0x040fe400078e02ff */
[----:B------:R1:W-:Y:S01]  /*48f0*/  STL.64 [R1+0x400], R28 ;  /* 0x0004001c01007387 */ /* 0x0003e20000100a00 */
[----:B------:R-:W-:-:S04]  /*4900*/  IMAD R5, R64, 0x3b, RZ ;  /* 0x0000003b40057824 */ /* 0x000fc800078e02ff */
[----:B0-----:R-:W-:-:S04]  /*4910*/  IMAD.WIDE R30, R5, 0x2, R60 ;  /* 0x00000002051e7825 */ /* 0x001fc800078e023c */
[----:B-1----:R-:W-:Y:S01]  /*4920*/  IMAD.WIDE R28, R4, 0x2, R60 ;  /* 0x00000002041c7825 */ /* 0x002fe200078e023c */
[----:B--2---:R-:W-:Y:S04]  /*4930*/  STL [R1+0x1c4], R24 ;  /* 0x0001c41801007387 */ /* 0x004fe80000100800 */
[----:B---3--:R0:W-:Y:S01]  /*4940*/  STL [R1+0x1c8], R25 ;  /* 0x0001c81901007387 */ /* 0x0081e20000100800 */
[----:B----4-:R-:W-:-:S03]  /*4950*/  PRMT R26, RZ, 0x7610, R26 ;  /* 0x00007610ff1a7816 */ /* 0x010fc6000000001a */
[----:B------:R-:W-:Y:S01]  /*4960*/  STL [R1+0x1cc], R32 ;  /* 0x0001cc2001007387 */ /* 0x000fe20000100800 */
[----:B------:R-:W-:Y:S02]  /*4970*/  PRMT R27, RZ, 0x7610, R27 ;  /* 0x00007610ff1b7816 */ /* 0x000fe4000000001b */
[----:B------:R-:W-:Y:S01]  /*4980*/  PRMT R35, RZ, 0x7610, R35 ;  /* 0x00007610ff237816 */ /* 0x000fe20000000023 */
[----:B0-----:R-:W-:Y:S01]  /*4990*/  IMAD.WIDE R24, R4, 0x2, R62 ;  /* 0x0000000204187825 */ /* 0x001fe200078e023e */
[----:B------:R-:W-:Y:S01]  /*49a0*/  PRMT R34, RZ, 0x7610, R34 ;  /* 0x00007610ff227816 */ /* 0x000fe20000000022 */
[----:B------:R0:W-:Y:S04]  /*49b0*/  STL [R1+0x1d0], R33 ;  /* 0x0001d02101007387 */ /* 0x0001e80000100800 */
[----:B------:R1:W-:Y:S04]  /*49c0*/  STL.64 [R1+0x388], R24 ;  /* 0x0003881801007387 */ /* 0x0003e80000100a00 */
[----:B------:R-:W2:Y:S01]  /*49d0*/  @!P5 LDG.E.U16 R35, desc[UR20][R24.64] ;  /* 0x000000141823d981 */ /* 0x000ea2000c1e1500 */
[----:B0-----:R-:W-:-:S03]  /*49e0*/  IMAD.WIDE R32, R5, 0x2, R62 ;  /* 0x0000000205207825 */ /* 0x001fc600078e023e */
[----:B------:R0:W-:Y:S04]  /*49f0*/  STL.64 [R1+0x380], R28 ;  /* 0x0003801c01007387 */ /* 0x0001e80000100a00 */
[----:B------:R-:W3:Y:S04]  /*4a00*/  @!P5 LDG.E.U16 R34, desc[UR20][R28.64] ;  /* 0x000000141c22d981 */ /* 0x000ee8000c1e1500 */
[----:B-1----:R-:W4:Y:S04]  /*4a10*/  LDL.LU.64 R24, [R1+0x17a8] ;  /* 0x0017a80001187983 */ /* 0x002f280000300a00 */
[----:B------:R-:W2:Y:S04]  /*4a20*/  @!P6 LDG.E.U16 R26, desc[UR20][R30.64] ;  /* 0x000000141e1ae981 */ /* 0x000ea8000c1e1500 */
[----:B0-----:R-:W3:Y:S04]  /*4a30*/  LDL.LU.64 R28, [R1+0x17a0] ;  /* 0x0017a000011c7983 */ /* 0x001ee80000300a00 */
[----:B------:R0:W4:Y:S01]  /*4a40*/  @!P6 LDG.E.U16 R27, desc[UR20][R32.64] ;  /* 0x00000014201be981 */ /* 0x000122000c1e1500 */
[----:B------:R-:W-:-:S02]  /*4a50*/  VIADD R6, R58, 0xffffffbc ;  /* 0xffffffbc3a067836 */ /* 0x000fc40000000000 */
[----:B------:R-:W-:Y:S01]  /*4a60*/  VIADD R4, R58, 0xffffffa4 ;  /* 0xffffffa43a047836 */ /* 0x000fe20000000000 */
[----:B------:R0:W-:Y:S02]  /*4a70*/  STL.64 [R1+0x308], R32 ;  /* 0x0003082001007387 */ /* 0x0001e40000100a00 */
[----:B------:R-:W-:Y:S01]  /*4a80*/  ISETP.GE.U32.AND P0, PT, R6, 0x7fffff3d, PT ;  /* 0x7fffff3d0600780c */ /* 0x000fe20003f06070 */
[----:B------:R-:W-:Y:S01]  /*4a90*/  IMAD R5, R64, 0x4b, RZ ;  /* 0x0000004b40057824 */ /* 0x000fe200078e02ff */
[----:B------:R1:W-:Y:S01]  /*4aa0*/  STL.64 [R1+0x300], R30 ;  /* 0x0003001e01007387 */ /* 0x0003e20000100a00 */
[----:B------:R-:W-:Y:S01]  /*4ab0*/  ISETP.GE.U32.AND P6, PT, R4, 0x7fffff25, PT ;  /* 0x7fffff250400780c */ /* 0x000fe20003fc6070 */
[----:B------:R-:W-:Y:S01]  /*4ac0*/  IMAD R4, R64, 0x43, RZ ;  /* 0x0000004340047824 */ /* 0x000fe200078e02ff */
[----:B------:R-:W-:Y:S02]  /*4ad0*/  PRMT R66, RZ, 0x7610, R66 ;  /* 0x00007610ff427816 */ /* 0x000fe40000000042 */
[----:B------:R-:W-:Y:S01]  /*4ae0*/  PRMT R67, RZ, 0x7610, R67 ;  /* 0x00007610ff437816 */ /* 0x000fe20000000043 */
[----:B0-----:R-:W-:-:S04]  /*4af0*/  IMAD.WIDE R32, R5, 0x2, R62 ;  /* 0x0000000205207825 */ /* 0x001fc800078e023e */
[----:B-1----:R-:W-:Y:S01]  /*4b00*/  IMAD.WIDE R30, R5, 0x2, R60 ;  /* 0x00000002051e7825 */ /* 0x002fe200078e023c */
[----:B--2---:R-:W-:Y:S01]  /*4b10*/  STL [R1+0x154], R26 ;  /* 0x0001541a01007387 */ /* 0x004fe20000100800 */
[----:B---3--:R-:W-:Y:S02]  /*4b20*/  PRMT R28, RZ, 0x7610, R28 ;  /* 0x00007610ff1c7816 */ /* 0x008fe4000000001c */
[----:B------:R-:W-:Y:S01]  /*4b30*/  PRMT R29, RZ, 0x7610, R29 ;  /* 0x00007610ff1d7816 */ /* 0x000fe2000000001d */
[----:B----4-:R0:W-:Y:S04]  /*4b40*/  STL [R1+0x158], R27 ;  /* 0x0001581b01007387 */ /* 0x0101e80000100800 */
[----:B------:R-:W-:Y:S04]  /*4b50*/  STL [R1+0x15c], R34 ;  /* 0x00015c2201007387 */ /* 0x000fe80000100800 */
[----:B------:R1:W-:Y:S01]  /*4b60*/  STL [R1+0x1c0], R35 ;  /* 0x0001c02301007387 */ /* 0x0003e20000100800 */
[----:B0-----:R-:W-:-:S03]  /*4b70*/  IMAD.WIDE R26, R4, 0x2, R62 ;  /* 0x00000002041a7825 */ /* 0x001fc600078e023e */
[----:B------:R-:W2:Y:S04]  /*4b80*/  @!P2 LDG.E.U16 R28, desc[UR20][R30.64] ;  /* 0x000000141e1ca981 */ /* 0x000ea8000c1e1500 */
[----:B------:R-:W3:Y:S01]  /*4b90*/  @!P2 LDG.E.U16 R29, desc[UR20][R32.64] ;  /* 0x00000014201da981 */ /* 0x000ee2000c1e1500 */
[----:B-1----:R-:W-:-:S03]  /*4ba0*/  IMAD.WIDE R34, R4, 0x2, R60 ;  /* 0x0000000204227825 */ /* 0x002fc600078e023c */
[----:B------:R-:W4:Y:S04]  /*4bb0*/  @!P0 LDG.E.U16 R67, desc[UR20][R26.64] ;  /* 0x000000141a438981 */ /* 0x000f28000c1e1500 */
[----:B------:R-:W4:Y:S01]  /*4bc0*/  @!P0 LDG.E.U16 R66, desc[UR20][R34.64] ;  /* 0x0000001422428981 */ /* 0x000f22000c1e1500 */
[C---:B------:R-:W-:Y:S02]  /*4bd0*/  VIADD R6, R58.reuse, 0xffffffac ;  /* 0xffffffac3a067836 */ /* 0x040fe40000000000 */
[----:B------:R-:W-:Y:S01]  /*4be0*/  VIADD R4, R58, 0xffffff94 ;  /* 0xffffff943a047836 */ /* 0x000fe20000000000 */
[----:B------:R0:W-:Y:S02]  /*4bf0*/  STL.64 [R1+0x288], R26 ;  /* 0x0002881a01007387 */ /* 0x0001e40000100a00 */
[----:B------:R-:W-:-:S02]  /*4c00*/  ISETP.GE.U32.AND P5, PT, R6, 0x7fffff2d, PT ;  /* 0x7fffff2d0600780c */ /* 0x000fc40003fa6070 */
[----:B------:R1:W-:Y:S01]  /*4c10*/  STL.64 [R1+0x280], R34 ;  /* 0x0002802201007387 */ /* 0x0003e20000100a00 */
[----:B------:R-:W-:Y:S01]  /*4c20*/  ISETP.GE.U32.AND P2, PT, R4, 0x7fffff15, PT ;  /* 0x7fffff150400780c */ /* 0x000fe20003f46070 */
[----:B------:R-:W-:Y:S02]  /*4c30*/  IMAD R4, R64, 0x53, RZ ;  /* 0x0000005340047824 */ /* 0x000fe400078e02ff */
[----:B0-----:R-:W4:Y:S04]  /*4c40*/  LDL.LU.64 R26, [R1+0x1798] ;  /* 0x00179800011a7983 */ /* 0x001f280000300a00 */
[----:B-1----:R-:W4:Y:S04]  /*4c50*/  LDL.LU.64 R34, [R1+0x1790] ;  /* 0x0017900001227983 */ /* 0x002f280000300a00 */
[----:B------:R-:W-:Y:S04]  /*4c60*/  STL.64 [R1+0x208], R32 ;  /* 0x0002082001007387 */ /* 0x000fe80000100a00 */
[----:B------:R-:W-:Y:S01]  /*4c70*/  STL.64 [R1+0x200], R30 ;  /* 0x0002001e01007387 */ /* 0x000fe20000100a00 */
[----:B------:R-:W-:-:S03]  /*4c80*/  PRMT R91, RZ, 0x7610, R91 ;  /* 0x00007610ff5b7816 */ /* 0x000fc6000000005b */
[----:B--2---:R-:W-:Y:S04]  /*4c90*/  STL [R1+0x144], R28 ;  /* 0x0001441c01007387 */ /* 0x004fe80000100800 */
[----:B---3--:R0:W-:Y:S04]  /*4ca0*/  STL [R1+0x148], R29 ;  /* 0x0001481d01007387 */ /* 0x0081e80000100800 */
[----:B----4-:R-:W-:Y:S01]  /*4cb0*/  STL [R1+0x14c], R66 ;  /* 0x00014c4201007387 */ /* 0x010fe20000100800 */
[----:B0-----:R-:W-:-:S03]  /*4cc0*/  IMAD.WIDE R28, R4, 0x2, R62 ;  /* 0x00000002041c7825 */ /* 0x001fc600078e023e */
[----:B------:R0:W-:Y:S04]  /*4cd0*/  STL [R1+0x150], R67 ;  /* 0x0001504301007387 */ /* 0x0001e80000100800 */
[----:B------:R1:W-:Y:S04]  /*4ce0*/  STL.64 [R1+0x188], R28 ;  /* 0x0001881c01007387 */ /* 0x0003e80000100a00 */
[----:B------:R-:W2:Y:S01]  /*4cf0*/  @!P5 LDG.E.U16 R91, desc[UR20][R28.64] ;  /* 0x000000141c5bd981 */ /* 0x000ea2000c1e1500 */
[----:B0-----:R-:W-:-:S05]  /*4d00*/  IMAD.WIDE R66, R4, 0x2, R60 ;  /* 0x0000000204427825 */ /* 0x001fca00078e023c */
[----:B------:R-:W-:Y:S04]  /*4d10*/  STL.64 [R1+0x180], R66 ;  /* 0x0001804201007387 */ /* 0x000fe80000100a00 */
[----:B-1----:R-:W3:Y:S01]  /*4d20*/  LDL.LU.64 R28, [R1+0x1788] ;  /* 0x00178800011c7983 */ /* 0x002ee20000300a00 */
[----:B------:R-:W-:Y:S01]  /*4d30*/  IMAD R5, R64, 0x5b, RZ ;  /* 0x0000005b40057824 */ /* 0x000fe200078e02ff */
[----:B------:R-:W-:Y:S01]  /*4d40*/  PRMT R26, RZ, 0x7610, R26 ;  /* 0x00007610ff1a7816 */ /* 0x000fe2000000001a */
[----:B------:R-:W-:Y:S01]  /*4d50*/  VIADD R6, R58, 0xffffff9c ;  /* 0xffffff9c3a067836 */ /* 0x000fe20000000000 */
[----:B------:R-:W-:Y:S01]  /*4d60*/  PRMT R27, RZ, 0x7610, R27 ;  /* 0x00007610ff1b7816 */ /* 0x000fe2000000001b */
[----:B------:R-:W-:-:S04]  /*4d70*/  IMAD.WIDE R30, R5, 0x2, R60 ;  /* 0x00000002051e7825 */ /* 0x000fc800078e023c */
[----:B------:R-:W-:Y:S01]  /*4d80*/  IMAD.WIDE R32, R5, 0x2, R62 ;  /* 0x0000000205207825 */ /* 0x000fe200078e023e */
[----:B------:R0:W4:Y:S01]  /*4d90*/  @!P6 LDG.E.U16 R26, desc[UR20][R30.64] ;  /* 0x000000141e1ae981 */ /* 0x000122000c1e1500 */
[----:B------:R-:W-:Y:S02]  /*4da0*/  ISETP.GE.U32.AND P0, PT, R6, 0x7fffff1d, PT ;  /* 0x7fffff1d0600780c */ /* 0x000fe40003f06070 */
[----:B------:R-:W-:Y:S01]  /*4db0*/  VIADD R4, R58, 0xffffff84 ;  /* 0xffffff843a047836 */ /* 0x000fe20000000000 */
[----:B------:R-:W2:Y:S01]  /*4dc0*/  @!P6 LDG.E.U16 R27, desc[UR20][R32.64] ;  /* 0x00000014201be981 */ /* 0x000ea2000c1e1500 */
[----:B------:R-:W-:Y:S01]  /*4dd0*/  IMAD R5, R64, 0x6b, RZ ;  /* 0x0000006b40057824 */ /* 0x000fe200078e02ff */
[----:B------:R-:W-:Y:S02]  /*4de0*/  PRMT R35, RZ, 0x7610, R35 ;  /* 0x00007610ff237816 */ /* 0x000fe40000000023 */
[----:B------:R-:W-:Y:S01]  /*4df0*/  STL.64 [R1+0x108], R32 ;  /* 0x0001082001007387 */ /* 0x000fe20000100a00 */
[----:B------:R-:W-:Y:S01]  /*4e00*/  ISETP.GE.U32.AND P6, PT, R4, 0x7fffff05, PT ;  /* 0x7fffff050400780c */ /* 0x000fe20003fc6070 */
[----:B------:R-:W-:-:S02]  /*4e10*/  IMAD R4, R64, 0x63, RZ ;  /* 0x0000006340047824 */ /* 0x000fc400078e02ff */
[----:B------:R0:W-:Y:S01]  /*4e20*/  STL.64 [R1+0x100], R30 ;  /* 0x0001001e01007387 */ /* 0x0001e20000100a00 */
[----:B------:R-:W-:-:S03]  /*4e30*/  PRMT R34, RZ, 0x7610, R34 ;  /* 0x00007610ff227816 */ /* 0x000fc60000000022 */
[----:B------:R1:W2:Y:S01]  /*4e40*/  @!P5 LDG.E.U16 R35, desc[UR20][R66.64] ;  /* 0x000000144223d981 */ /* 0x0002a2000c1e1500 */
[----:B0-----:R-:W-:-:S04]  /*4e50*/  IMAD.WIDE R30, R5, 0x2, R62 ;  /* 0x00000002051e7825 */ /* 0x001fc800078e023e */
[----:B-1----:R-:W-:-:S04]  /*4e60*/  IMAD.WIDE R66, R4, 0x2, R62 ;  /* 0x0000000204427825 */ /* 0x002fc800078e023e */
[----:B------:R-:W-:Y:S01]  /*4e70*/  IMAD.WIDE R32, R4, 0x2, R60 ;  /* 0x0000000204207825 */ /* 0x000fe200078e023c */
[----:B------:R-:W2:Y:S01]  /*4e80*/  @!P0 LDG.E.U16 R34, desc[UR20][R66.64] ;  /* 0x0000001442228981 */ /* 0x000ea2000c1e1500 */
[----:B---3--:R-:W-:Y:S02]  /*4e90*/  PRMT R28, RZ, 0x7610, R28 ;  /* 0x00007610ff1c7816 */ /* 0x008fe4000000001c */
[----:B------:R-:W-:-:S04]  /*4ea0*/  PRMT R29, RZ, 0x7610, R29 ;  /* 0x00007610ff1d7816 */ /* 0x000fc8000000001d */
[----:B------:R-:W3:Y:S04]  /*4eb0*/  @!P2 LDG.E.U16 R28, desc[UR20][R30.64] ;  /* 0x000000141e1ca981 */ /* 0x000ee8000c1e1500 */
[----:B------:R0:W3:Y:S01]  /*4ec0*/  @!P0 LDG.E.U16 R29, desc[UR20][R32.64] ;  /* 0x00000014201d8981 */ /* 0x0000e2000c1e1500 */
[----:B------:R-:W-:-:S03]  /*4ed0*/  VIADD R6, R58, 0xffffff8c ;  /* 0xffffff8c3a067836 */ /* 0x000fc60000000000 */
[----:B------:R-:W-:Y:S04]  /*4ee0*/  STL.64 [R1+0x88], R66 ;  /* 0x0000884201007387 */ /* 0x000fe80000100a00 */
[----:B----4-:R-:W-:Y:S01]  /*4ef0*/  STL [R1+0xd4], R26 ;  /* 0x0000d41a01007387 */ /* 0x010fe20000100800 */
[----:B------:R-:W-:-:S03]  /*4f00*/  PRMT R25, RZ, 0x7610, R25 ;  /* 0x00007610ff197816 */ /* 0x000fc60000000019 */
[----:B--2---:R1:W-:Y:S01]  /*4f10*/  STL [R1+0xd8], R27 ;  /* 0x0000d81b01007387 */ /* 0x0043e20000100800 */
[----:B------:R-:W-:-:S03]  /*4f20*/  ISETP.GE.U32.AND P5, PT, R6, 0x7fffff0d, PT ;  /* 0x7fffff0d0600780c */ /* 0x000fc60003fa6070 */
[----:B------:R0:W-:Y:S01]  /*4f30*/  STL.64 [R1+0x80], R32 ;  /* 0x0000802001007387 */ /* 0x0001e20000100a00 */
[----:B-1----:R-:W-:-:S03]  /*4f40*/  IMAD.WIDE R26, R5, 0x2, R60 ;  /* 0x00000002051a7825 */ /* 0x002fc600078e023c */
[----:B------:R-:W-:Y:S04]  /*4f50*/  STL.64 [R1+0x8], R30 ;  /* 0x0000081e01007387 */ /* 0x000fe80000100a00 */
[----:B------:R-:W-:Y:S01]  /*4f60*/  STL.64 [R1], R26 ;  /* 0x0000001a01007387 */ /* 0x000fe20000100a00 */
[----:B------:R-:W-:-:S03]  /*4f70*/  VIADD R6, R58, 0xfffffffb ;  /* 0xfffffffb3a067836 */ /* 0x000fc60000000000 */
[----:B------:R-:W-:Y:S01]  /*4f80*/  STL [R1+0x140], R91 ;  /* 0x0001405b01007387 */ /* 0x000fe20000100800 */
[----:B0-----:R-:W-:-:S03]  /*4f90*/  IMAD R32, R64, 0x73, RZ ;  /* 0x0000007340207824 */ /* 0x001fc600078e02ff */
[----:B------:R-:W-:Y:S04]  /*4fa0*/  STL [R1+0xdc], R35 ;  /* 0x0000dc2301007387 */ /* 0x000fe80000100800 */
[----:B------:R-:W2:Y:S01]  /*4fb0*/  @!P2 LDG.E.U16 R25, desc[UR20][R26.64] ;  /* 0x000000141a19a981 */ /* 0x000ea2000c1e1500 */
[----:B------:R-:W-:Y:S02]  /*4fc0*/  ISETP.GE.U32.AND P0, PT, R6, 0x7fffff7c, PT ;  /* 0x7fffff7c0600780c */ /* 0x000fe40003f06070 */
[----:B------:R-:W-:Y:S02]  /*4fd0*/  PRMT R24, RZ, 0x7610, R24 ;  /* 0x00007610ff187816 */ /* 0x000fe40000000018 */
[----:B------:R-:W-:Y:S02]  /*4fe0*/  PRMT R6, RZ, 0x7610, R6 ;  /* 0x00007610ff067816 */ /* 0x000fe40000000006 */
[----:B------:R-:W-:-:S02]  /*4ff0*/  PRMT R23, RZ, 0x7610, R23 ;  /* 0x00007610ff177816 */ /* 0x000fc40000000017 */
[----:B------:R-:W-:Y:S01]  /*5000*/  PRMT R22, RZ, 0x7610, R22 ;  /* 0x00007610ff167816 */ /* 0x000fe20000000016 */
[----:B---3--:R0:W-:Y:S04]  /*5010*/  STL [R1+0xc8], R28 ;  /* 0x0000c81c01007387 */ /* 0x0081e80000100800 */
[----:B------:R1:W-:Y:S01]  /*5020*/  STL [R1+0xd0], R34 ;  /* 0x0000d02201007387 */ /* 0x0003e20000100800 */
[----:B0-----:R-:W-:-:S03]  /*5030*/  IMAD R28, R64, 0x7b, RZ ;  /* 0x0000007b401c7824 */ /* 0x001fc600078e02ff */
[----:B------:R0:W-:Y:S01]  /*5040*/  STL [R1+0xcc], R29 ;  /* 0x0000cc1d01007387 */ /* 0x0001e20000100800 */
[----:B-1----:R-:W-:-:S04]  /*5050*/  IMAD.WIDE R34, R32, 0x2, R62 ;  /* 0x0000000220227825 */ /* 0x002fc800078e023e */
[C---:B------:R-:W-:Y:S01]  /*5060*/  IMAD.WIDE R30, R28.reuse, 0x2, R62 ;  /* 0x000000021c1e7825 */ /* 0x040fe200078e023e */
[----:B------:R-:W3:Y:S03]  /*5070*/  @!P5 LDG.E.U16 R24, desc[UR20][R34.64] ;  /* 0x000000142218d981 */ /* 0x000ee6000c1e1500 */
[--C-:B0-----:R-:W-:Y:S01]  /*5080*/  IMAD.WIDE R28, R28, 0x2, R60.reuse ;  /* 0x000000021c1c7825 */ /* 0x101fe200078e023c */
[----:B------:R-:W4:Y:S03]  /*5090*/  @!P6 LDG.E.U16 R22, desc[UR20][R30.64] ;  /* 0x000000141e16e981 */ /* 0x000f26000c1e1500 */
[----:B------:R-:W-:Y:S01]  /*50a0*/  IMAD.WIDE R32, R32, 0x2, R60 ;  /* 0x0000000220207825 */ /* 0x000fe200078e023c */
[----:B------:R-:W4:Y:S04]  /*50b0*/  @!P6 LDG.E.U16 R6, desc[UR20][R28.64] ;  /* 0x000000141c06e981 */ /* 0x000f28000c1e1500 */
[----:B------:R-:W4:Y:S04]  /*50c0*/  @!P5 LDG.E.U16 R23, desc[UR20][R32.64] ;  /* 0x000000142017d981 */ /* 0x000f28000c1e1500 */
[----:B------:R-:W-:Y:S01]  /*50d0*/  STL [R1+0x11ec], R34 ;  /* 0x0011ec2201007387 */ /* 0x000fe20000100800 */
[----:B------:R-:W-:-:S03]  /*50e0*/  VIADD R4, R58, 0xfffffff3 ;  /* 0xfffffff33a047836 */ /* 0x000fc60000000000 */
[----:B------:R-:W-:Y:S04]  /*50f0*/  STL [R1+0x15e8], R34 ;  /* 0x0015e82201007387 */ /* 0x000fe80000100800 */
[----:B------:R-:W-:Y:S04]  /*5100*/  STL [R1+0x1608], R34 ;  /* 0x0016082201007387 */ /* 0x000fe80000100800 */
[----:B------:R-:W-:Y:S04]  /*5110*/  STL [R1+0x1650], R34 ;  /* 0x0016502201007387 */ /* 0x000fe80000100800 */
[----:B------:R-:W-:Y:S04]  /*5120*/  STL [R1+0x1670], R34 ;  /* 0x0016702201007387 */ /* 0x000fe80000100800 */
[----:B------:R-:W-:Y:S01]  /*5130*/  STL [R1+0x16a8], R34 ;  /* 0x0016a82201007387 */ /* 0x000fe20000100800 */
[----:B------:R-:W-:-:S03]  /*5140*/  ISETP.GE.U32.AND P2, PT, R4, 0x7fffff74, PT ;  /* 0x7fffff740400780c */ /* 0x000fc60003f46070 */
        /* <DEDUP_REMOVED lines=8> */
[----:B------:R-:W-:Y:S01]  /*51d0*/  STL.64 [R1+0x1630], R32 ;  /* 0x0016302001007387 */ /* 0x000fe20000100a00 */
[----:B------:R-:W-:-:S03]  /*51e0*/  SHF.L.U32 R4, R64, 0x2, RZ ;  /* 0x0000000240047819 */ /* 0x000fc600000006ff */
[----:B------:R-:W-:Y:S04]  /*51f0*/  STL [R1+0x11fc], R30 ;  /* 0x0011fc1e01007387 */ /* 0x000fe80000100800 */
[----:B--2---:R-:W-:Y:S04]  /*5200*/  STL [R1+0xc4], R25 ;  /* 0x0000c41901007387 */ /* 0x004fe80000100800 */
[----:B------:R-:W-:Y:S01]  /*5210*/  STL [R1+0x11f8], R31 ;  /* 0x0011f81f01007387 */ /* 0x000fe20000100800 */
[----:B------:R-:W-:-:S03]  /*5220*/  VIADD R5, R58, 0xffffffeb ;  /* 0xffffffeb3a057836 */ /* 0x000fc60000000000 */
[----:B------:R-:W-:Y:S04]  /*5230*/  STL [R1+0x1384], R31 ;  /* 0x0013841f01007387 */ /* 0x000fe80000100800 */
[----:B------:R-:W-:Y:S01]  /*5240*/  STL [R1+0x16b0], R31 ;  /* 0x0016b01f01007387 */ /* 0x000fe20000100800 */
[----:B------:R-:W-:-:S03]  /*5250*/  IMAD.WIDE R26, R4, 0x2, R62 ;  /* 0x00000002041a7825 */ /* 0x000fc600078e023e */
[----:B------:R-:W-:Y:S04]  /*5260*/  STL [R1+0x1204], R28 ;  /* 0x0012041c01007387 */ /* 0x000fe80000100800 */
[----:B------:R-:W-:Y:S04]  /*5270*/  STL [R1+0x1394], R28 ;  /* 0x0013941c01007387 */ /* 0x000fe80000100800 */
[----:B------:R-:W-:Y:S01]  /*5280*/  STL [R1+0x16b4], R28 ;  /* 0x0016b41c01007387 */ /* 0x000fe20000100800 */
[----:B------:R-:W-:-:S03]  /*5290*/  ISETP.GE.U32.AND P5, PT, R5, 0x7fffff6c, PT ;  /* 0x7fffff6c0500780c */ /* 0x000fc60003fa6070 */
[----:B------:R-:W-:Y:S01]  /*52a0*/  STL [R1+0x1200], R29 ;  /* 0x0012001d01007387 */ /* 0x000fe20000100800 */
[----:B------:R-:W-:-:S03]  /*52b0*/  IMAD R5, R64, 0xc, RZ ;  /* 0x0000000c40057824 */ /* 0x000fc600078e02ff */
[----:B------:R-:W-:Y:S04]  /*52c0*/  STL [R1+0x138c], R29 ;  /* 0x00138c1d01007387 */ /* 0x000fe80000100800 */
[----:B------:R-:W-:Y:S01]  /*52d0*/  STL [R1+0x16b8], R29 ;  /* 0x0016b81d01007387 */ /* 0x000fe20000100800 */
[----:B------:R-:W-:Y:S01]  /*52e0*/  PRMT R16, RZ, 0x7610, R16 ;  /* 0x00007610ff107816 */ /* 0x000fe20000000010 */
[----:B------:R-:W-:Y:S01]  /*52f0*/  IMAD.WIDE R66, R5, 0x2, R62 ;  /* 0x0000000205427825 */ /* 0x000fe200078e023e */
[----:B------:R-:W-:Y:S02]  /*5300*/  PRMT R17, RZ, 0x7610, R17 ;  /* 0x00007610ff117816 */ /* 0x000fe40000000011 */
[----:B------:R-:W-:Y:S02]  /*5310*/  PRMT R78, RZ, 0x7610, R78 ;  /* 0x00007610ff4e7816 */ /* 0x000fe4000000004e */
[----:B------:R-:W-:-:S02]  /*5320*/  PRMT R79, RZ, 0x7610, R79 ;  /* 0x00007610ff4f7816 */ /* 0x000fc4000000004f */
[----:B------:R0:W2:Y:S04]  /*5330*/  @!P2 LDG.E.U16 R17, desc[UR20][R66.64] ;  /* 0x000000144211a981 */ /* 0x0000a8000c1e1500 */
[----:B------:R-:W2:Y:S04]  /*5340*/  @!P0 LDG.E.U16 R79, desc[UR20][R26.64] ;  /* 0x000000141a4f8981 */ /* 0x000ea8000c1e1500 */
[----:B---3--:R1:W-:Y:S04]  /*5350*/  STL [R1+0x2c8], R24 ;  /* 0x0002c81801007387 */ /* 0x0083e80000100800 */
[----:B----4-:R-:W-:Y:S04]  /*5360*/  STL [R1+0x254], R6 ;  /* 0x0002540601007387 */ /* 0x010fe80000100800 */
[----:B------:R-:W-:Y:S04]  /*5370*/  STL.64 [R1+0x680], R26 ;  /* 0x0006801a01007387 */ /* 0x000fe80000100a00 */
[----:B------:R-:W-:Y:S01]  /*5380*/  STL [R1+0x2c4], R23 ;  /* 0x0002c41701007387 */ /* 0x000fe20000100800 */
[----:B-1----:R-:W-:-:S03]  /*5390*/  IMAD.WIDE R24, R4, 0x2, R60 ;  /* 0x0000000204187825 */ /* 0x002fc600078e023c */
[----:B------:R1:W-:Y:S04]  /*53a0*/  STL [R1+0x258], R22 ;  /* 0x0002581601007387 */ /* 0x0003e80000100800 */
[----:B------:R-:W3:Y:S01]  /*53b0*/  @!P0 LDG.E.U16 R78, desc[UR20][R24.64] ;  /* 0x00000014184e8981 */ /* 0x000ee2000c1e1500 */
[----:B-1----:R-:W-:-:S05]  /*53c0*/  IMAD.WIDE R22, R5, 0x2, R60 ;  /* 0x0000000205167825 */ /* 0x002fca00078e023c */
[----:B------:R1:W4:Y:S01]  /*53d0*/  @!P2 LDG.E.U16 R16, desc[UR20][R22.64] ;  /* 0x000000141610a981 */ /* 0x000322000c1e1500 */
[----:B------:R-:W-:-:S03]  /*53e0*/  VIADD R4, R58, 0xffffffd3 ;  /* 0xffffffd33a047836 */ /* 0x000fc60000000000 */
[----:B------:R0:W-:Y:S01]  /*53f0*/  STL.64 [R1+0x678], R24 ;  /* 0x0006781801007387 */ /* 0x0001e20000100a00 */
[----:B------:R-:W-:-:S03]  /*5400*/  IMAD R5, R64, 0x1c, RZ ;  /* 0x0000001c40057824 */ /* 0x000fc600078e02ff */
[----:B------:R-:W3:Y:S01]  /*5410*/  LDL.LU.64 R26, [R1+0x1780] ;  /* 0x00178000011a7983 */ /* 0x000ee20000300a00 */
        /* <DEDUP_REMOVED lines=14> */
[----:B--2---:R0:W-:Y:S04]  /*5500*/  STL [R1+0x4c0], R17 ;  /* 0x0004c01101007387 */ /* 0x0041e80000100800 */
[----:B---3--:R-:W-:Y:S04]  /*5510*/  STL [R1+0x4c4], R78 ;  /* 0x0004c44e01007387 */ /* 0x008fe80000100800 */
[----:B------:R1:W-:Y:S01]  /*5520*/  STL [R1+0x4c8], R79 ;  /* 0x0004c84f01007387 */ /* 0x0003e20000100800 */
[----:B0-----:R-:W-:-:S05]  /*5530*/  IMAD.WIDE R16, R4, 0x2, R60 ;  /* 0x0000000204107825 */ /* 0x001fca00078e023c */
[----:B------:R-:W2:Y:S01]  /*5540*/  @!P5 LDG.E.U16 R80, desc[UR20][R16.64] ;  /* 0x000000141050d981 */ /* 0x000ea2000c1e1500 */
[----:B-1----:R-:W-:-:S05]  /*5550*/  IMAD.WIDE R78, R5, 0x2, R62 ;  /* 0x00000002054e7825 */ /* 0x002fca00078e023e */
[----:B------:R0:W3:Y:S04]  /*5560*/  @!P6 LDG.E.U16 R3, desc[UR20][R78.64] ;  /* 0x000000144e03e981 */ /* 0x0000e8000c1e1500 */
[----:B------:R1:W-:Y:S01]  /*5570*/  STL.64 [R1+0x578], R22 ;  /* 0x0005781601007387 */ /* 0x0003e20000100a00 */
[----:B------:R-:W-:-:S03]  /*5580*/  VIADD R6, R58, 0xffffffdb ;  /* 0xffffffdb3a067836 */ /* 0x000fc60000000000 */
[----:B------:R4:W-:Y:S01]  /*5590*/  STL.64 [R1+0x570], R16 ;  /* 0x0005701001007387 */ /* 0x0009e20000100a00 */
[----:B------:R-:W-:Y:S01]  /*55a0*/  IMAD R5, R64, 0x2c, RZ ;  /* 0x0000002c40057824 */ /* 0x000fe200078e02ff */
[----:B------:R-:W-:Y:S01]  /*55b0*/  PRMT R68, RZ, 0x7610, R68 ;  /* 0x00007610ff447816 */ /* 0x000fe20000000044 */
[----:B------:R-:W-:Y:S01]  /*55c0*/  VIADD R4, R58, 0xffffffc3 ;  /* 0xffffffc33a047836 */ /* 0x000fe20000000000 */
[----:B-1----:R-:W2:Y:S04]  /*55d0*/  LDL.LU.64 R22, [R1+0x1770] ;  /* 0x0017700001167983 */ /* 0x002ea80000300a00 */
[----:B----4-:R-:W4:Y:S04]  /*55e0*/  LDL.LU.64 R16, [R1+0x1768] ;  /* 0x0017680001107983 */ /* 0x010f280000300a00 */
[----:B------:R0:W-:Y:S04]  /*55f0*/  STL.64 [R1+0x4f8], R78 ;  /* 0x0004f84e01007387 */ /* 0x0001e80000100a00 */
[----:B------:R1:W-:Y:S01]  /*5600*/  STL.64 [R1+0x4f0], R66 ;  /* 0x0004f04201007387 */ /* 0x0003e20000100a00 */
[----:B------:R-:W-:-:S03]  /*5610*/  ISETP.GE.U32.AND P0, PT, R6, 0x7fffff5c, PT ;  /* 0x7fffff5c0600780c */ /* 0x000fc60003f06070 */
[----:B------:R-:W-:Y:S01]  /*5620*/  STL [R1+0x44c], R2 ;  /* 0x00044c0201007387 */ /* 0x000fe20000100800 */
[----:B------:R-:W-:Y:S01]  /*5630*/  PRMT R69, RZ, 0x7610, R69 ;  /* 0x00007610ff457816 */ /* 0x000fe20000000045 */
[----:B0-----:R-:W-:Y:S01]  /*5640*/  IMAD.WIDE R78, R5, 0x2, R60 ;  /* 0x00000002054e7825 */ /* 0x001fe200078e023c */
[----:B------:R-:W-:-:S03]  /*5650*/  ISETP.GE.U32.AND P6, PT, R4, 0x7fffff44, PT ;  /* 0x7fffff440400780c */ /* 0x000fc60003fc6070 */
[----:B------:R-:W-:Y:S01]  /*5660*/  IMAD R4, R64, 0x24, RZ ;  /* 0x0000002440047824 */ /* 0x000fe200078e02ff */
[----:B------:R-:W4:Y:S01]  /*5670*/  @!P2 LDG.E.U16 R68, desc[UR20][R78.64] ;  /* 0x000000144e44a981 */ /* 0x000f22000c1e1500 */
[----:B------:R-:W-:Y:S02]  /*5680*/  PRMT R86, RZ, 0x7610, R86 ;  /* 0x00007610ff567816 */ /* 0x000fe40000000056 */
[----:B------:R-:W-:Y:S01]  /*5690*/  PRMT R87, RZ, 0x7610, R87 ;  /* 0x00007610ff577816 */ /* 0x000fe20000000057 */
[----:B-1----:R-:W-:-:S05]  /*56a0*/  IMAD.WIDE R66, R4, 0x2, R60 ;  /* 0x0000000204427825 */ /* 0x002fca00078e023c */
[----:B------:R-:W4:Y:S04]  /*56b0*/  @!P0 LDG.E.U16 R86, desc[UR20][R66.64] ;  /* 0x0000001442568981 */ /* 0x000f28000c1e1500 */
[----:B---3--:R0:W-:Y:S04]  /*56c0*/  STL [R1+0x450], R3 ;  /* 0x0004500301007387 */ /* 0x0081e80000100800 */
[----:B--2---:R-:W-:Y:S04]  /*56d0*/  STL [R1+0x454], R80 ;  /* 0x0004545001007387 */ /* 0x004fe80000100800 */
[----:B------:R1:W-:Y:S01]  /*56e0*/  STL [R1+0x458], R81 ;  /* 0x0004585101007387 */ /* 0x0003e20000100800 */
        /* <DEDUP_REMOVED lines=10> */
[----:B------:R-:W-:Y:S01]  /*5790*/  IMAD R4, R64, 0x34, RZ ;  /* 0x0000003440047824 */ /* 0x000fe200078e02ff */
[----:B------:R-:W-:Y:S01]  /*57a0*/  PRMT R88, RZ, 0x7610, R88 ;  /* 0x00007610ff587816 */ /* 0x000fe20000000058 */
[----:B-1----:R-:W2:Y:S04]  /*57b0*/  LDL.LU.64 R2, [R1+0x1760] ;  /* 0x0017600001027983 */ /* 0x002ea80000300a00 */
[----:B0-----:R-:W2:Y:S01]  /*57c0*/  LDL.LU.64 R66, [R1+0x1758] ;  /* 0x0017580001427983 */ /* 0x001ea20000300a00 */
[----:B------:R-:W-:-:S03]  /*57d0*/  PRMT R89, RZ, 0x7610, R89 ;  /* 0x00007610ff597816 */ /* 0x000fc60000000059 */
[----:B------:R-:W-:Y:S04]  /*57e0*/  STL.64 [R1+0x3f8], R80 ;  /* 0x0003f85001007387 */ /* 0x000fe80000100a00 */
[----:B------:R0:W-:Y:S04]  /*57f0*/  STL.64 [R1+0x3f0], R78 ;  /* 0x0003f04e01007387 */ /* 0x0001e80000100a00 */
[----:B----4-:R-:W-:Y:S01]  /*5800*/  STL [R1+0x3cc], R68 ;  /* 0x0003cc4401007387 */ /* 0x010fe20000100800 */
[----:B------:R-:W-:Y:S02]  /*5810*/  IMAD R5, R64, 0x3c, RZ ;  /* 0x0000003c40057824 */ /* 0x000fe400078e02ff */
[----:B0-----:R-:W-:Y:S01]  /*5820*/  IMAD.WIDE R78, R4, 0x2, R60 ;  /* 0x00000002044e7825 */ /* 0x001fe200078e023c */
[----:B------:R-:W-:-:S04]  /*5830*/  PRMT R26, RZ, 0x7610, R26 ;  /* 0x00007610ff1a7816 */ /* 0x000fc8000000001a */
[----:B------:R-:W4:Y:S01]  /*5840*/  @!P5 LDG.E.U16 R88, desc[UR20][R78.64] ;  /* 0x000000144e58d981 */ /* 0x000f22000c1e1500 */
[----:B------:R-:W-:Y:S01]  /*5850*/  PRMT R27, RZ, 0x7610, R27 ;  /* 0x00007610ff1b7816 */ /* 0x000fe2000000001b */
[----:B------:R-:W-:-:S05]  /*5860*/  IMAD.WIDE R80, R5, 0x2, R60 ;  /* 0x0000000205507825 */ /* 0x000fca00078e023c */
[----:B------:R-:W4:Y:S04]  /*5870*/  @!P6 LDG.E.U16 R26, desc[UR20][R80.64] ;  /* 0x00000014501ae981 */ /* 0x000f28000c1e1500 */
[----:B---3--:R0:W-:Y:S04]  /*5880*/  STL [R1+0x3d0], R69 ;  /* 0x0003d04501007387 */ /* 0x0081e80000100800 */
[----:B------:R-:W-:Y:S01]  /*5890*/  STL [R1+0x3dc], R86 ;  /* 0x0003dc5601007387 */ /* 0x000fe20000100800 */
[----:B0-----:R-:W-:-:S03]  /*58a0*/  IMAD.WIDE R68, R4, 0x2, R62 ;  /* 0x0000000204447825 */ /* 0x001fc600078e023e */
[----:B--2---:R0:W-:Y:S04]  /*58b0*/  STL [R1+0x440], R87 ;  /* 0x0004405701007387 */ /* 0x0041e80000100800 */
[----:B------:R-:W2:Y:S01]  /*58c0*/  @!P5 LDG.E.U16 R89, desc[UR20][R68.64] ;  /* 0x000000144459d981 */ /* 0x000ea2000c1e1500 */
[----:B0-----:R-:W-:-:S05]  /*58d0*/  IMAD.WIDE R86, R5, 0x2, R62 ;  /* 0x0000000205567825 */ /* 0x001fca00078e023e */
        /* <DEDUP_REMOVED lines=9> */
[----:B-1----:R-:W3:Y:S04]  /*5970*/  LDL.LU.64 R68, [R1+0x1750] ;  /* 0x0017500001447983 */ /* 0x002ee80000300a00 */
        /* <DEDUP_REMOVED lines=15> */
[----:B------:R-:W-:Y:S04]  /*5a70*/  STL [R1+0x35c], R26 ;  /* 0x00035c1a01007387 */ /* 0x000fe80000100800 */
[----:B------:R-:W2:Y:S04]  /*5a80*/  @!P0 LDG.E.U16 R85, desc[UR20][R88.64] ;  /* 0x0000001458558981 */ /* 0x000ea8000c1e1500 */
[----:B---3--:R1:W-:Y:S02]  /*5a90*/  STL [R1+0x3c0], R27 ;  /* 0x0003c01b01007387 */ /* 0x0083e40000100800 */
        /* <DEDUP_REMOVED lines=12> */
[----:B------:R-:W-:Y:S02]  /*5b60*/  PRMT R32, RZ, 0x7610, R32 ;  /* 0x00007610ff207816 */ /* 0x000fe40000000020 */
[----:B------:R-:W-:Y:S01]  /*5b70*/  PRMT R33, RZ, 0x7610, R33 ;  /* 0x00007610ff217816 */ /* 0x000fe20000000021 */
[----:B0-----:R-:W-:Y:S01]  /*5b80*/  IMAD.WIDE R80, R4, 0x2, R60 ;  /* 0x0000000204507825 */ /* 0x001fe200078e023c */
[----:B------:R-:W-:-:S02]  /*5b90*/  PRMT R22, RZ, 0x7610, R22 ;  /* 0x00007610ff167816 */ /* 0x000fc40000000016 */
[----:B------:R-:W-:Y:S01]  /*5ba0*/  PRMT R23, RZ, 0x7610, R23 ;  /* 0x00007610ff177816 */ /* 0x000fe20000000017 */
[--C-:B-1----:R-:W-:Y:S01]  /*5bb0*/  IMAD.WIDE R26, R5, 0x2, R62.reuse ;  /* 0x00000002051a7825 */ /* 0x102fe200078e023e */
[----:B------:R-:W4:Y:S04]  /*5bc0*/  @!P5 LDG.E.U16 R32, desc[UR20][R80.64] ;  /* 0x000000145020d981 */ /* 0x000f28000c1e1500 */
[----:B------:R-:W4:Y:S04]  /*5bd0*/  @!P6 LDG.E.U16 R23, desc[UR20][R26.64] ;  /* 0x000000141a17e981 */ /* 0x000f28000c1e1500 */
[----:B--2---:R0:W-:Y:S02]  /*5be0*/  STL [R1+0x358], R85 ;  /* 0x0003585501007387 */ /* 0x0041e40000100800 */
[----:B0-----:R-:W-:-:S05]  /*5bf0*/  IMAD.WIDE R84, R4, 0x2, R62 ;  /* 0x0000000204547825 */ /* 0x001fca00078e023e */
[----:B------:R-:W-:Y:S04]  /*5c00*/  STL.64 [R1+0x178], R84 ;  /* 0x0001785401007387 */ /* 0x000fe80000100a00 */
[----:B---3--:R-:W-:Y:S04]  /*5c10*/  STL [R1+0x34c], R24 ;  /* 0x00034c1801007387 */ /* 0x008fe80000100800 */
[----:B------:R0:W-:Y:S04]  /*5c20*/  STL [R1+0x350], R25 ;  /* 0x0003501901007387 */ /* 0x0001e80000100800 */
[----:B------:R-:W2:Y:S01]  /*5c30*/  @!P5 LDG.E.U16 R33, desc[UR20][R84.64] ;  /* 0x000000145421d981 */ /* 0x000ea2000c1e1500 */
[----:B0-----:R-:W-:-:S05]  /*5c40*/  IMAD.WIDE R24, R5, 0x2, R60 ;  /* 0x0000000205187825 */ /* 0x001fca00078e023c */
[----:B------:R0:W3:Y:S01]  /*5c50*/  @!P6 LDG.E.U16 R22, desc[UR20][R24.64] ;  /* 0x000000141816e981 */ /* 0x0000e2000c1e1500 */
[C---:B------:R-:W-:Y:S02]  /*5c60*/  VIADD R6, R58.reuse, 0xffffff9b ;  /* 0xffffff9b3a067836 */ /* 0x040fe40000000000 */
[----:B------:R-:W-:Y:S01]  /*5c70*/  VIADD R4, R58, 0xffffff83 ;  /* 0xffffff833a047836 */ /* 0x000fe20000000000 */
[----:B------:R-:W-:Y:S02]  /*5c80*/  STL.64 [R1+0x170], R80 ;  /* 0x0001705001007387 */ /* 0x000fe40000100a00 */
[----:B------:R-:W-:Y:S02]  /*5c90*/  ISETP.GE.U32.AND P0, PT, R6, 0x7fffff1c, PT ;  /* 0x7fffff1c0600780c */ /* 0x000fe40003f06070 */
[----:B------:R-:W-:Y:S01]  /*5ca0*/  STL.64 [R1+0xf8], R26 ;  /* 0x0000f81a01007387 */ /* 0x000fe20000100a00 */
[----:B------:R-:W-:Y:S01]  /*5cb0*/  ISETP.GE.U32.AND P6, PT, R4, 0x7fffff04, PT ;  /* 0x7fffff040400780c */ /* 0x000fe20003fc6070 */
[----:B------:R-:W-:-:S02]  /*5cc0*/  IMAD R4, R64, 0x64, RZ ;  /* 0x0000006440047824 */ /* 0x000fc400078e02ff */
[----:B------:R0:W-:Y:S01]  /*5cd0*/  STL.64 [R1+0xf0], R24 ;  /* 0x0000f01801007387 */ /* 0x0001e20000100a00 */
[----:B------:R-:W-:-:S03]  /*5ce0*/  PRMT R7, RZ, 0x7610, R7 ;  /* 0x00007610ff077816 */ /* 0x000fc60000000007 */
[----:B----4-:R-:W-:Y:S01]  /*5cf0*/  STL [R1+0x344], R32 ;  /* 0x0003442001007387 */ /* 0x010fe20000100800 */
[----:B------:R-:W-:Y:S01]  /*5d00*/  PRMT R16, RZ, 0x7610, R16 ;  /* 0x00007610ff107816 */ /* 0x000fe20000000010 */
[----:B0-----:R-:W-:Y:S01]  /*5d10*/  IMAD R24, R64, 0x6c, RZ ;  /* 0x0000006c40187824 */ /* 0x001fe200078e02ff */
[----:B------:R-:W-:-:S03]  /*5d20*/  PRMT R17, RZ, 0x7610, R17 ;  /* 0x00007610ff117816 */ /* 0x000fc60000000011 */
[----:B------:R-:W-:-:S04]  /*5d30*/  IMAD.WIDE R26, R24, 0x2, R62 ;  /* 0x00000002181a7825 */ /* 0x000fc800078e023e */
[--C-:B------:R-:W-:Y:S01]  /*5d40*/  IMAD.WIDE R24, R24, 0x2, R60.reuse ;  /* 0x0000000218187825 */ /* 0x100fe200078e023c */
[----:B------:R-:W4:Y:S04]  /*5d50*/  @!P2 LDG.E.U16 R17, desc[UR20][R26.64] ;  /* 0x000000141a11a981 */ /* 0x000f28000c1e1500 */
[----:B------:R-:W4:Y:S04]  /*5d60*/  @!P2 LDG.E.U16 R16, desc[UR20][R24.64] ;  /* 0x000000141810a981 */ /* 0x000f28000c1e1500 */
[----:B--2---:R-:W-:Y:S04]  /*5d70*/  STL [R1+0x348], R33 ;  /* 0x0003482101007387 */ /* 0x004fe80000100800 */
[----:B---3--:R-:W-:Y:S04]  /*5d80*/  STL [R1+0x2dc], R22 ;  /* 0x0002dc1601007387 */ /* 0x008fe80000100800 */
[----:B------:R0:W-:Y:S02]  /*5d90*/  STL [R1+0x340], R23 ;  /* 0x0003401701007387 */ /* 0x0001e40000100800 */
[----:B0-----:R-:W-:-:S05]  /*5da0*/  IMAD.WIDE R22, R4, 0x2, R60 ;  /* 0x0000000204167825 */ /* 0x001fca00078e023c */
[----:B------:R-:W2:Y:S01]  /*5db0*/  @!P0 LDG.E.U16 R7, desc[UR20][R22.64] ;  /* 0x0000001416078981 */ /* 0x000ea2000c1e1500 */
[----:B------:R-:W-:-:S05]  /*5dc0*/  IMAD.WIDE R32, R4, 0x2, R62 ;  /* 0x0000000204207825 */ /* 0x000fca00078e023e */
[----:B------:R-:W3:Y:S04]  /*5dd0*/  @!P0 LDG.E.U16 R21, desc[UR20][R32.64] ;  /* 0x0000001420158981 */ /* 0x000ee8000c1e1500 */
[----:B------:R-:W-:Y:S01]  /*5de0*/  STL.64 [R1+0x78], R32 ;  /* 0x0000782001007387 */ /* 0x000fe20000100a00 */
[----:B------:R-:W-:-:S03]  /*5df0*/  VIADD R6, R58, 0xffffff8b ;  /* 0xffffff8b3a067836 */ /* 0x000fc60000000000 */
[----:B------:R-:W-:Y:S01]  /*5e00*/  STL.64 [R1+0x70], R22 ;  /* 0x0000701601007387 */ /* 0x000fe20000100a00 */
[C---:B------:R-:W-:Y:S02]  /*5e10*/  VIADD R5, R58.reuse, 0xfffffffa ;  /* 0xfffffffa3a057836 */ /* 0x040fe40000000000 */
[----:B------:R-:W-:Y:S01]  /*5e20*/  VIADD R4, R58, 0xfffffff2 ;  /* 0xfffffff23a047836 */ /* 0x000fe20000000000 */
[----:B------:R-:W-:Y:S02]  /*5e30*/  ISETP.GE.U32.AND P5, PT, R6, 0x7fffff0c, PT ;  /* 0x7fffff0c0600780c */ /* 0x000fe40003fa6070 */
[----:B------:R-:W-:Y:S02]  /*5e40*/  ISETP.GE.U32.AND P0, PT, R5, 0x7fffff7b, PT ;  /* 0x7fffff7b0500780c */ /* 0x000fe40003f06070 */
[----:B------:R-:W-:Y:S02]  /*5e50*/  PRMT R5, RZ, 0x7610, R5 ;  /* 0x00007610ff057816 */ /* 0x000fe40000000005 */
[----:B------:R-:W-:-:S02]  /*5e60*/  ISETP.GE.U32.AND P2, PT, R4, 0x7fffff73, PT ;  /* 0x7fffff730400780c */ /* 0x000fc40003f46070 */
[----:B------:R-:W-:Y:S02]  /*5e70*/  PRMT R4, RZ, 0x7610, R4 ;  /* 0x00007610ff047816 */ /* 0x000fe40000000004 */
[----:B------:R-:W-:Y:S01]  /*5e80*/  PRMT R6, RZ, 0x7610, R6 ;  /* 0x00007610ff067816 */ /* 0x000fe20000000006 */
[----:B--2---:R0:W-:Y:S04]  /*5e90*/  STL [R1+0x2d4], R7 ;  /* 0x0002d40701007387 */ /* 0x0041e80000100800 */
[----:B------:R-:W-:Y:S04]  /*5ea0*/  STL [R1+0x120c], R26 ;  /* 0x00120c1a01007387 */ /* 0x000fe80000100800 */
[----:B------:R-:W-:Y:S04]  /*5eb0*/  STL [R1+0x13a4], R26 ;  /* 0x0013a41a01007387 */ /* 0x000fe80000100800 */
[----:B------:R-:W-:Y:S04]  /*5ec0*/  STL [R1+0x16bc], R26 ;  /* 0x0016bc1a01007387 */ /* 0x000fe80000100800 */
[----:B------:R-:W-:Y:S01]  /*5ed0*/  STL [R1+0x1208], R27 ;  /* 0x0012081b01007387 */ /* 0x000fe20000100800 */
[----:B0-----:R-:W-:-:S03]  /*5ee0*/  IMAD.MOV.U32 R7, RZ, RZ, R20 ;  /* 0x000000ffff077224 */ /* 0x001fc600078e0014 */
[----:B------:R-:W-:Y:S01]  /*5ef0*/  STL [R1+0x139c], R27 ;  /* 0x00139c1b01007387 */ /* 0x000fe20000100800 */
[----:B------:R-:W-:-:S03]  /*5f00*/  IMAD R20, R64, 0x74, RZ ;  /* 0x0000007440147824 */ /* 0x000fc600078e02ff */
[----:B------:R-:W-:Y:S04]  /*5f10*/  STL [R1+0x16c0], R27 ;  /* 0x0016c01b01007387 */ /* 0x000fe80000100800 */
[----:B------:R-:W-:Y:S04]  /*5f20*/  STL [R1+0x1214], R24 ;  /* 0x0012141801007387 */ /* 0x000fe80000100800 */
[----:B------:R-:W-:Y:S04]  /*5f30*/  STL [R1+0x13b8], R24 ;  /* 0x0013b81801007387 */ /* 0x000fe80000100800 */
[----:B------:R-:W-:Y:S01]  /*5f40*/  STL [R1+0x16c4], R24 ;  /* 0x0016c41801007387 */ /* 0x000fe20000100800 */
[----:B------:R-:W-:-:S03]  /*5f50*/  IMAD.WIDE R22, R20, 0x2, R62 ;  /* 0x0000000214167825 */ /* 0x000fc600078e023e */
[----:B------:R-:W-:Y:S04]  /*5f60*/  STL [R1+0x1210], R25 ;  /* 0x0012101901007387 */ /* 0x000fe80000100800 */
[----:B------:R-:W-:Y:S04]  /*5f70*/  STL [R1+0x13ac], R25 ;  /* 0x0013ac1901007387 */ /* 0x000fe80000100800 */
[----:B------:R-:W-:Y:S04]  /*5f80*/  STL [R1+0x16c8], R25 ;  /* 0x0016c81901007387 */ /* 0x000fe80000100800 */
[----:B------:R-:W-:Y:S04]  /*5f90*/  STL.S16 [R1+0x4d0], R5 ;  /* 0x0004d00501007387 */ /* 0x000fe80000100600 */
[----:B----4-:R-:W-:Y:S04]  /*5fa0*/  STL [R1+0x2cc], R16 ;  /* 0x0002cc1001007387 */ /* 0x010fe80000100800 */
[----:B------:R-:W-:Y:S04]  /*5fb0*/  STL.S16 [R1+0x4cc], R4 ;  /* 0x0004cc0401007387 */ /* 0x000fe80000100600 */
[----:B---3--:R-:W-:Y:S04]  /*5fc0*/  STL [R1+0x2d8], R21 ;  /* 0x0002d81501007387 */ /* 0x008fe80000100800 */
[----:B------:R-:W-:Y:S04]  /*5fd0*/  STL [R1+0x2d0], R17 ;  /* 0x0002d01101007387 */ /* 0x000fe80000100800 */
[----:B------:R-:W-:Y:S04]  /*5fe0*/  STL [R1+0x121c], R22 ;  /* 0x00121c1601007387 */ /* 0x000fe80000100800 */
[----:B------:R-:W-:Y:S04]  /*5ff0*/  STL [R1+0x14fc], R22 ;  /* 0x0014fc1601007387 */ /* 0x000fe80000100800 */
[----:B------:R-:W2:Y:S04]  /*6000*/  @!P5 LDG.E.U16 R6, desc[UR20][R22.64] ;  /* 0x000000141606d981 */ /* 0x000ea8000c1e1500 */
[----:B------:R0:W-:Y:S04]  /*6010*/  STL [R1+0x16cc], R22 ;  /* 0x0016cc1601007387 */ /* 0x0001e80000100800 */
[----:B0-----:R-:W3:Y:S04]  /*6020*/  LDL.LU R22, [R1+0x4cc] ;  /* 0x0004cc0001167983 */ /* 0x001ee80000300800 */
[----:B------:R-:W-:Y:S04]  /*6030*/  STL [R1+0x1218], R23 ;  /* 0x0012181701007387 */ /* 0x000fe80000100800 */
[----:B------:R-:W-:Y:S04]  /*6040*/  STL [R1+0x13c4], R23 ;  /* 0x0013c41701007387 */ /* 0x000fe80000100800 */
[----:B------:R0:W-:Y:S04]  /*6050*/  STL [R1+0x16d0], R23 ;  /* 0x0016d01701007387 */ /* 0x0001e80000100800 */
[----:B0-----:R-:W4:Y:S01]  /*6060*/  LDL.LU R23, [R1+0x4d0] ;  /* 0x0004d00001177983 */ /* 0x001f220000300800 */
[----:B------:R-:W-:Y:S01]  /*6070*/  PRMT R30, RZ, 0x7610, R30 ;  /* 0x00007610ff1e7816 */ /* 0x000fe2000000001e */
[----:B------:R-:W-:-:S04]  /*6080*/  IMAD.WIDE R20, R20, 0x2, R60 ;  /* 0x0000000214147825 */ /* 0x000fc800078e023c */
[----:B------:R-:W-:Y:S01]  /*6090*/  IMAD R16, R64, 0x7c, RZ ;  /* 0x0000007c40107824 */ /* 0x000fe200078e02ff */
[----:B------:R-:W2:Y:S01]  /*60a0*/  @!P5 LDG.E.U16 R30, desc[UR20][R20.64] ;  /* 0x00000014141ed981 */ /* 0x000ea2000c1e1500 */
[----:B------:R-:W-:Y:S02]  /*60b0*/  IMAD.MOV.U32 R91, RZ, RZ, R19 ;  /* 0x000000ffff5b7224 */ /* 0x000fe400078e0013 */
[----:B------:R-:W-:Y:S02]  /*60c0*/  IMAD.MOV.U32 R92, RZ, RZ, R18 ;  /* 0x000000ffff5c7224 */ /* 0x000fe400078e0012 */
[----:B------:R-:W-:-:S04]  /*60d0*/  IMAD.WIDE R18, R16, 0x2, R62 ;  /* 0x0000000210127825 */ /* 0x000fc800078e023e */
[----:B------:R-:W-:-:S04]  /*60e0*/  IMAD.WIDE R16, R16, 0x2, R60 ;  /* 0x0000000210107825 */ /* 0x000fc800078e023c */
[C---:B------:R-:W-:Y:S01]  /*60f0*/  VIADD R4, R58.reuse, 0xffffffe2 ;  /* 0xffffffe23a047836 */ /* 0x040fe20000000000 */
[----:B------:R-:W-:Y:S01]  /*6100*/  PRMT R25, RZ, 0x7610, R25 ;  /* 0x00007610ff197816 */ /* 0x000fe20000000019 */
[----:B------:R-:W-:Y:S01]  /*6110*/  VIADD R5, R58, 0xffffffea ;  /* 0xffffffea3a057836 */ /* 0x000fe20000000000 */
[----:B------:R-:W-:-:S04]  /*6120*/  PRMT R24, RZ, 0x7610, R24 ;  /* 0x00007610ff187816 */ /* 0x000fc80000000018 */
[----:B------:R-:W-:Y:S01]  /*6130*/  ISETP.GE.U32.AND P5, PT, R5, 0x7fffff6b, PT ;  /* 0x7fffff6b0500780c */ /* 0x000fe20003fa6070 */
[----:B------:R-:W-:Y:S01]  /*6140*/  IMAD R5, R64, 0xd, RZ ;  /* 0x0000000d40057824 */ /* 0x000fe200078e02ff */
[----:B------:R-:W-:Y:S02]  /*6150*/  PRMT R27, RZ, 0x7610, R27 ;  /* 0x00007610ff1b7816 */ /* 0x000fe4000000001b */
[----:B------:R-:W-:Y:S01]  /*6160*/  PRMT R26, RZ, 0x7610, R26 ;  /* 0x00007610ff1a7816 */ /* 0x000fe2000000001a */
[----:B------:R-:W-:-:S04]  /*6170*/  IMAD.WIDE R80, R5, 0x2, R62 ;  /* 0x0000000205507825 */ /* 0x000fc800078e023e */
[----:B------:R-:W-:Y:S01]  /*6180*/  IMAD.WIDE R32, R5, 0x2, R60 ;  /* 0x0000000205207825 */ /* 0x000fe200078e023c */
[----:B------:R-:W2:Y:S04]  /*6190*/  @!P2 LDG.E.U16 R27, desc[UR20][R80.64] ;  /* 0x00000014501ba981 */ /* 0x000ea8000c1e1500 */
[----:B------:R-:W2:Y:S04]  /*61a0*/  @!P2 LDG.E.U16 R26, desc[UR20][R32.64] ;  /* 0x00000014201aa981 */ /* 0x000ea8000c1e1500 */
[----:B---3--:R-:W3:Y:S04]  /*61b0*/  @!P6 LDG.E.U16 R22, desc[UR20][R16.64] ;  /* 0x000000141016e981 */ /* 0x008ee8000c1e1500 */
[----:B----4-:R-:W4:Y:S01]  /*61c0*/  @!P6 LDG.E.U16 R23, desc[UR20][R18.64] ;  /* 0x000000141217e981 */ /* 0x010f22000c1e1500 */
[----:B------:R-:W-:Y:S01]  /*61d0*/  ISETP.GE.U32.AND P6, PT, R4, 0x7fffff63, PT ;  /* 0x7fffff630400780c */ /* 0x000fe20003fc6070 */
[----:B------:R-:W-:-:S04]  /*61e0*/  IMAD R4, R64, 0x5, RZ ;  /* 0x0000000540047824 */ /* 0x000fc800078e02ff */
[----:B------:R-:W-:-:S04]  /*61f0*/  IMAD.WIDE R86, R4, 0x2, R62 ;  /* 0x0000000204567825 */ /* 0x000fc800078e023e */
[----:B------:R-:W-:Y:S01]  /*6200*/  IMAD.WIDE R84, R4, 0x2, R60 ;  /* 0x0000000204547825 */ /* 0x000fe200078e023c */
[----:B------:R-:W3:Y:S04]  /*6210*/  @!P0 LDG.E.U16 R25, desc[UR20][R86.64] ;  /* 0x0000001456198981 */ /* 0x000ee8000c1e1500 */
[----:B------:R-:W3:Y:S04]  /*6220*/  @!P0 LDG.E.U16 R24, desc[UR20][R84.64] ;  /* 0x0000001454188981 */ /* 0x000ee8000c1e1500 */
[----:B--2---:R-:W-:Y:S04]  /*6230*/  STL [R1+0x16d4], R30 ;  /* 0x0016d41e01007387 */ /* 0x004fe80000100800 */
[----:B------:R-:W-:Y:S04]  /*6240*/  STL [R1+0x1224], R20 ;  /* 0x0012241401007387 */ /* 0x000fe80000100800 */
[----:B------:R-:W-:Y:S04]  /*6250*/  STL [R1+0x1530], R20 ;  /* 0x0015301401007387 */ /* 0x000fe80000100800 */
[----:B------:R-:W-:Y:S04]  /*6260*/  STL [R1+0x16d8], R20 ;  /* 0x0016d81401007387 */ /* 0x000fe80000100800 */
[----:B------:R-:W-:Y:S04]  /*6270*/  STL [R1+0x1220], R21 ;  /* 0x0012201501007387 */ /* 0x000fe80000100800 */
[----:B------:R-:W-:Y:S04]  /*6280*/  STL [R1+0x1510], R21 ;  /* 0x0015101501007387 */ /* 0x000fe80000100800 */
[----:B------:R0:W-:Y:S01]  /*6290*/  STL [R1+0x16dc], R21 ;  /* 0x0016dc1501007387 */ /* 0x0001e20000100800 */
[----:B------:R-:W-:-:S02]  /*62a0*/  VIADD R4, R58, 0xffffffd2 ;  /* 0xffffffd23a047836 */ /* 0x000fc40000000000 */
[----:B------:R-:W-:-:S03]  /*62b0*/  IMAD R5, R64, 0x1d, RZ ;  /* 0x0000001d40057824 */ /* 0x000fc600078e02ff */
[----:B------:R-:W-:Y:S01]  /*62c0*/  ISETP.GE.U32.AND P2, PT, R4, 0x7fffff53, PT ;  /* 0x7fffff530400780c */ /* 0x000fe20003f46070 */
[----:B------:R-:W-:Y:S01]  /*62d0*/  IMAD R4, R64, 0x15, RZ ;  /* 0x0000001540047824 */ /* 0x000fe200078e02ff */
[----:B------:R-:W-:Y:S02]  /*62e0*/  PRMT R29, RZ, 0x7610, R29 ;  /* 0x00007610ff1d7816 */ /* 0x000fe4000000001d */
[----:B------:R-:W-:Y:S01]  /*62f0*/  PRMT R31, RZ, 0x7610, R31 ;  /* 0x00007610ff1f7816 */ /* 0x000fe2000000001f */
[----:B0-----:R-:W-:Y:S01]  /*6300*/  IMAD.WIDE R20, R5, 0x2, R62 ;  /* 0x0000000205147825 */ /* 0x001fe200078e023e */
[----:B------:R-:W-:Y:S02]  /*6310*/  PRMT R35, RZ, 0x7610, R35 ;  /* 0x00007610ff237816 */ /* 0x000fe40000000023 */
[----:B------:R-:W-:Y:S02]  /*6320*/  PRMT R28, RZ, 0x7610, R28 ;  /* 0x00007610ff1c7816 */ /* 0x000fe4000000001c */
[----:B------:R-:W2:Y:S01]  /*6330*/  @!P6 LDG.E.U16 R31, desc[UR20][R20.64] ;  /* 0x00000014141fe981 */ /* 0x000ea2000c1e1500 */
[----:B------:R-:W-:-:S03]  /*6340*/  PRMT R34, RZ, 0x7610, R34 ;  /* 0x00007610ff227816 */ /* 0x000fc60000000022 */
[----:B----4-:R-:W-:Y:S04]  /*6350*/  STL [R1+0x16e0], R23 ;  /* 0x0016e01701007387 */ /* 0x010fe80000100800 */
[----:B------:R-:W-:Y:S04]  /*6360*/  STL [R1+0x122c], R18 ;  /* 0x00122c1201007387 */ /* 0x000fe80000100800 */
[----:B------:R-:W-:Y:S04]  /*6370*/  STL [R1+0x156c], R18 ;  /* 0x00156c1201007387 */ /* 0x000fe80000100800 */
[----:B------:R-:W-:Y:S04]  /*6380*/  STL [R1+0x16e4], R18 ;  /* 0x0016e41201007387 */ /* 0x000fe80000100800 */
[----:B------:R-:W-:Y:S04]  /*6390*/  STL [R1+0x1228], R19 ;  /* 0x0012281301007387 */ /* 0x000fe80000100800 */
[----:B------:R-:W-:Y:S04]  /*63a0*/  STL [R1+0x154c], R19 ;  /* 0x00154c1301007387 */ /* 0x000fe80000100800 */
[----:B------:R-:W-:Y:S04]  /*63b0*/  STL [R1+0x16e8], R19 ;  /* 0x0016e81301007387 */ /* 0x000fe80000100800 */
[----:B---3--:R-:W-:Y:S04]  /*63c0*/  STL [R1+0x16ec], R22 ;  /* 0x0016ec1601007387 */ /* 0x008fe80000100800 */
[----:B------:R-:W-:Y:S04]  /*63d0*/  STL [R1+0x1234], R16 ;  /* 0x0012341001007387 */ /* 0x000fe80000100800 */
[----:B------:R0:W-:Y:S04]  /*63e0*/  STL [R1+0x2c0], R6 ;  /* 0x0002c00601007387 */ /* 0x0001e80000100800 */
[----:B------:R-:W-:Y:S04]  /*63f0*/  STL [R1+0x1230], R17 ;  /* 0x0012301101007387 */ /* 0x000fe80000100800 */
[----:B------:R-:W-:Y:S04]  /*6400*/  STL.64 [R1+0x15e0], R16 ;  /* 0x0015e01001007387 */ /* 0x000fe80000100a00 */
[----:B------:R-:W-:Y:S01]  /*6410*/  STL.64 [R1+0x670], R86 ;  /* 0x0006705601007387 */ /* 0x000fe20000100a00 */
[----:B0-----:R-:W-:-:S03]  /*6420*/  VIADD R6, R58, 0xffffffda ;  /* 0xffffffda3a067836 */ /* 0x001fc60000000000 */
[----:B------:R-:W-:Y:S04]  /*6430*/  STL.64 [R1+0x668], R84 ;  /* 0x0006685401007387 */ /* 0x000fe80000100a00 */
[----:B------:R-:W-:Y:S01]  /*6440*/  STL [R1+0x16f0], R25 ;  /* 0x0016f01901007387 */ /* 0x000fe20000100800 */
[----:B------:R-:W-:-:S03]  /*6450*/  IMAD.WIDE R22, R4, 0x2, R60 ;  /* 0x0000000204167825 */ /* 0x000fc600078e023c */
[----:B------:R-:W-:Y:S01]  /*6460*/  STL.64 [R1+0x5e8], R80 ;  /* 0x0005e85001007387 */ /* 0x000fe20000100a00 */
[----:B------:R-:W-:-:S03]  /*6470*/  IMAD.WIDE R18, R5, 0x2, R60 ;  /* 0x0000000205127825 */ /* 0x000fc600078e023c */
[----:B------:R-:W-:Y:S04]  /*6480*/  STL.64 [R1+0x5e0], R32 ;  /* 0x0005e02001007387 */ /* 0x000fe80000100a00 */
[----:B------:R0:W-:Y:S01]  /*6490*/  STL [R1+0x16f4], R24 ;  /* 0x0016f41801007387 */ /* 0x0001e20000100800 */
[----:B------:R-:W-:-:S03]  /*64a0*/  ISETP.GE.U32.AND P0, PT, R6, 0x7fffff5b, PT ;  /* 0x7fffff5b0600780c */ /* 0x000fc60003f06070 */
[----:B------:R-:W3:Y:S04]  /*64b0*/  @!P6 LDG.E.U16 R35, desc[UR20][R18.64] ;  /* 0x000000141223e981 */ /* 0x000ee8000c1e1500 */
[----:B------:R-:W4:Y:S01]  /*64c0*/  @!P5 LDG.E.U16 R28, desc[UR20][R22.64] ;  /* 0x00000014161cd981 */ /* 0x000f22000c1e1500 */
[----:B0-----:R-:W-:-:S04]  /*64d0*/  IMAD.WIDE R24, R4, 0x2, R62 ;  /* 0x0000000204187825 */ /* 0x001fc800078e023e */
[----:B------:R-:W-:Y:S01]  /*64e0*/  VIADD R4, R58, 0xffffffc2 ;  /* 0xffffffc23a047836 */ /* 0x000fe20000000000 */
[----:B------:R0:W2:Y:S04]  /*64f0*/  @!P5 LDG.E.U16 R29, desc[UR20][R24.64] ;  /* 0x00000014181dd981 */ /* 0x0000a8000c1e1500 */
[----:B------:R-:W-:Y:S01]  /*6500*/  ISETP.GE.U32.AND P6, PT, R4, 0x7fffff43, PT ;  /* 0x7fffff430400780c */ /* 0x000fe20003fc6070 */
[----:B------:R-:W-:Y:S01]  /*6510*/  STL [R1+0x16f8], R27 ;  /* 0x0016f81b01007387 */ /* 0x000fe20000100800 */
[----:B------:R-:W-:-:S03]  /*6520*/  IMAD R4, R64, 0x25, RZ ;  /* 0x0000002540047824 */ /* 0x000fc600078e02ff */
[----:B------:R-:W-:Y:S04]  /*6530*/  STL [R1+0x16fc], R26 ;  /* 0x0016fc1a01007387 */ /* 0x000fe80000100800 */
[----:B------:R-:W-:Y:S04]  /*6540*/  STL.64 [R1+0x1738], R26 ;  /* 0x0017381a01007387 */ /* 0x000fe80000100a00 */
[----:B------:R0:W-:Y:S02]  /*6550*/  STL.64 [R1+0x568], R24 ;  /* 0x0005681801007387 */ /* 0x0001e40000100a00 */
[----:B0-----:R-:W-:-:S05]  /*6560*/  IMAD.WIDE R24, R4, 0x2, R62 ;  /* 0x0000000204187825 */ /* 0x001fca00078e023e */
[----:B------:R-:W3:Y:S01]  /*6570*/  @!P0 LDG.E.U16 R34, desc[UR20][R24.64] ;  /* 0x0000001418228981 */ /* 0x000ee2000c1e1500 */
[----:B------:R-:W-:-:S03]  /*6580*/  IMAD R5, R64, 0x2d, RZ ;  /* 0x0000002d40057824 */ /* 0x000fc600078e02ff */
[----:B------:R0:W-:Y:S01]  /*6590*/  STL.64 [R1+0x560], R22 ;  /* 0x0005601601007387 */ /* 0x0001e20000100a00 */
[----:B------:R-:W-:Y:S02]  /*65a0*/  PRMT R40, RZ, 0x7610, R40 ;  /* 0x00007610ff287816 */ /* 0x000fe40000000028 */
[----:B------:R-:W-:Y:S01]  /*65b0*/  PRMT R42, RZ, 0x7610, R42 ;  /* 0x00007610ff2a7816 */ /* 0x000fe2000000002a */
[----:B------:R-:W-:Y:S01]  /*65c0*/  VIADD R6, R58, 0xffffffca ;  /* 0xffffffca3a067836 */ /* 0x000fe20000000000 */
[----:B------:R-:W-:Y:S01]  /*65d0*/  PRMT R41, RZ, 0x7610, R41 ;  /* 0x00007610ff297816 */ /* 0x000fe20000000029 */
[----:B0-----:R-:W-:-:S04]  /*65e0*/  IMAD.WIDE R22, R4, 0x2, R60 ;  /* 0x0000000204167825 */ /* 0x001fc800078e023c */
[----:B------:R-:W-:Y:S01]  /*65f0*/  VIADD R4, R58, 0xffffffb2 ;  /* 0xffffffb23a047836 */ /* 0x000fe20000000000 */
[----:B------:R-:W-:Y:S01]  /*6600*/  ISETP.GE.U32.AND P5, PT, R6, 0x7fffff4b, PT ;  /* 0x7fffff4b0600780c */ /* 0x000fe20003fa6070 */
[----:B------:R0:W3:Y:S01]  /*6610*/  @!P0 LDG.E.U16 R41, desc[UR20][R22.64] ;  /* 0x0000001416298981 */ /* 0x0000e2000c1e1500 */
[----:B------:R-:W-:Y:S02]  /*6620*/  PRMT R59, RZ, 0x7610, R59 ;  /* 0x00007610ff3b7816 */ /* 0x000fe4000000003b */
[----:B------:R-:W-:Y:S01]  /*6630*/  PRMT R93, RZ, 0x7610, R93 ;  /* 0x00007610ff5d7816 */ /* 0x000fe2000000005d */
[----:B------:R-:W-:Y:S01]  /*6640*/  VIADD R6, R58, 0xffffffba ;  /* 0xffffffba3a067836 */ /* 0x000fe20000000000 */
[----:B------:R-:W-:Y:S02]  /*6650*/  PRMT R46, RZ, 0x7610, R46 ;  /* 0x00007610ff2e7816 */ /* 0x000fe4000000002e */
[----:B------:R-:W-:Y:S02]  /*6660*/  PRMT R48, RZ, 0x7610, R48 ;  /* 0x00007610ff307816 */ /* 0x000fe40000000030 */
[----:B------:R-:W-:-:S02]  /*6670*/  ISETP.GE.U32.AND P0, PT, R6, 0x7fffff3b, PT ;  /* 0x7fffff3b0600780c */ /* 0x000fc40003f06070 */
[----:B------:R-:W-:Y:S02]  /*6680*/  PRMT R57, RZ, 0x7610, R57 ;  /* 0x00007610ff397816 */ /* 0x000fe40000000039 */
[----:B------:R-:W-:Y:S01]  /*6690*/  PRMT R56, RZ, 0x7610, R56 ;  /* 0x00007610ff387816 */ /* 0x000fe20000000038 */
[----:B------:R-:W-:Y:S01]  /*66a0*/  VIADD R6, R58, 0xffffffaa ;  /* 0xffffffaa3a067836 */ /* 0x000fe20000000000 */
[----:B------:R-:W-:Y:S02]  /*66b0*/  PRMT R65, RZ, 0x7610, R65 ;  /* 0x00007610ff417816 */ /* 0x000fe40000000041 */
[----:B------:R-:W-:Y:S02]  /*66c0*/  PRMT R83, RZ, 0x7610, R83 ;  /* 0x00007610ff537816 */ /* 0x000fe40000000053 */
[----:B------:R-:W-:Y:S02]  /*66d0*/  PRMT R53, RZ, 0x7610, R53 ;  /* 0x00007610ff357816 */ /* 0x000fe40000000035 */
[----:B------:R-:W-:-:S02]  /*66e0*/  PRMT R52, RZ, 0x7610, R52 ;  /* 0x00007610ff347816 */ /* 0x000fc40000000034 */
[----:B------:R-:W-:Y:S02]  /*66f0*/  PRMT R55, RZ, 0x7610, R55 ;  /* 0x00007610ff377816 */ /* 0x000fe40000000037 */
[----:B------:R-:W-:Y:S02]  /*6700*/  PRMT R54, RZ, 0x7610, R54 ;  /* 0x00007610ff367816 */ /* 0x000fe40000000036 */
[----:B------:R-:W-:Y:S02]  /*6710*/  PRMT R51, RZ, 0x7610, R51 ;  /* 0x00007610ff337816 */ /* 0x000fe40000000033 */
[----:B------:R-:W-:Y:S01]  /*6720*/  PRMT R50, RZ, 0x7610, R50 ;  /* 0x00007610ff327816 */ /* 0x000fe20000000032 */
[----:B------:R-:W-:Y:S02]  /*6730*/  IMAD.MOV.U32 R89, RZ, RZ, R8 ;  /* 0x000000ffff597224 */ /* 0x000fe400078e0008 */
[----:B------:R-:W-:Y:S02]  /*6740*/  IMAD R8, R64, 0x75, RZ ;  /* 0x0000007540087824 */ /* 0x000fe400078e02ff */
[----:B------:R-:W-:Y:S01]  /*6750*/  IMAD.MOV.U32 R85, RZ, RZ, R92 ;  /* 0x000000ffff557224 */ /* 0x000fe200078e005c */
[----:B------:R-:W-:Y:S01]  /*6760*/  PRMT R45, RZ, 0x7610, R45 ;  /* 0x00007610ff2d7816 */ /* 0x000fe2000000002d */
[----:B------:R-:W-:Y:S01]  /*6770*/  IMAD.MOV.U32 R80, RZ, RZ, R11 ;  /* 0x000000ffff507224 */ /* 0x000fe200078e000b */
[----:B------:R-:W-:Y:S01]  /*6780*/  PRMT R44, RZ, 0x7610, R44 ;  /* 0x00007610ff2c7816 */ /* 0x000fe2000000002c */
[----:B------:R-:W-:-:S02]  /*6790*/  IMAD.MOV.U32 R92, RZ, RZ, R10 ;  /* 0x000000ffff5c7224 */ /* 0x000fc400078e000a */
[----:B------:R-:W-:Y:S02]  /*67a0*/  IMAD.MOV.U32 R88, RZ, RZ, R12 ;  /* 0x000000ffff587224 */ /* 0x000fe400078e000c */
[----:B------:R-:W-:Y:S02]  /*67b0*/  IMAD.MOV.U32 R86, RZ, RZ, R9 ;  /* 0x000000ffff567224 */ /* 0x000fe400078e0009 */
[----:B------:R-:W-:-:S04]  /*67c0*/  IMAD.WIDE R10, R8, 0x2, R62 ;  /* 0x00000002080a7825 */ /* 0x000fc800078e023e */
[----:B------:R-:W-:Y:S02]  /*67d0*/  IMAD R12, R64, 0x6d, RZ ;  /* 0x0000006d400c7824 */ /* 0x000fe400078e02ff */
[----:B------:R-:W-:Y:S01]  /*67e0*/  IMAD.WIDE R8, R8, 0x2, R60 ;  /* 0x0000000208087825 */ /* 0x000fe200078e023c */
[----:B------:R-:W-:-:S03]  /*67f0*/  PRMT R49, RZ, 0x7610, R49 ;  /* 0x00007610ff317816 */ /* 0x000fc60000000031 */
[----:B------:R-:W-:Y:S01]  /*6800*/  IMAD.MOV.U32 R81, RZ, RZ, R91 ;  /* 0x000000ffff517224 */ /* 0x000fe200078e005b */
[----:B------:R-:W-:Y:S01]  /*6810*/  PRMT R47, RZ, 0x7610, R47 ;  /* 0x00007610ff2f7816 */ /* 0x000fe2000000002f */
[----:B------:R-:W-:Y:S02]  /*6820*/  IMAD.MOV.U32 R30, RZ, RZ, R15 ;  /* 0x000000ffff1e7224 */ /* 0x000fe400078e000f */
[----:B------:R-:W-:Y:S02]  /*6830*/  IMAD.MOV.U32 R91, RZ, RZ, R14 ;  /* 0x000000ffff5b7224 */ /* 0x000fe400078e000e */
[----:B------:R-:W-:Y:S02]  /*6840*/  IMAD.MOV.U32 R87, RZ, RZ, R13 ;  /* 0x000000ffff577224 */ /* 0x000fe400078e000d */
[----:B------:R-:W-:-:S04]  /*6850*/  IMAD.WIDE R14, R12, 0x2, R62 ;  /* 0x000000020c0e7825 */ /* 0x000fc800078e023e */
[----:B------:R-:W-:Y:S01]  /*6860*/  IMAD.WIDE R12, R12, 0x2, R60 ;  /* 0x000000020c0c7825 */ /* 0x000fe200078e023c */
[----:B------:R-:W-:Y:S02]  /*6870*/  MOV R33, R7 ;  /* 0x0000000700217202 */ /* 0x000fe40000000f00 */
[----:B------:R-:W-:Y:S02]  /*6880*/  PRMT R43, RZ, 0x7610, R43 ;  /* 0x00007610ff2b7816 */ /* 0x000fe4000000002b */
[----:B------:R-:W-:Y:S01]  /*6890*/  PRMT R39, RZ, 0x7610, R39 ;  /* 0x00007610ff277816 */ /* 0x000fe20000000027 */
[----:B------:R-:W-:Y:S02]  /*68a0*/  IMAD.MOV.U32 R84, RZ, RZ, R75 ;  /* 0x000000ffff547224 */ /* 0x000fe400078e004b */
[----:B------:R-:W-:Y:S01]  /*68b0*/  VIADD R75, R0, 0x4 ;  /* 0x00000004004b7836 */ /* 0x000fe20000000000 */
[----:B------:R-:W-:Y:S02]  /*68c0*/  PRMT R38, RZ, 0x7610, R38 ;  /* 0x00007610ff267816 */ /* 0x000fe40000000026 */
[----:B------:R-:W-:Y:S01]  /*68d0*/  PRMT R37, RZ, 0x7610, R37 ;  /* 0x00007610ff257816 */ /* 0x000fe20000000025 */
[----:B------:R-:W-:-:S02]  /*68e0*/  IMAD.MOV.U32 R32, RZ, RZ, R74 ;  /* 0x000000ffff207224 */ /* 0x000fc400078e004a */
[----:B------:R-:W-:Y:S01]  /*68f0*/  IMAD R74, R64, 0xe, RZ ;  /* 0x0000000e404a7824 */ /* 0x000fe200078e02ff */
[----:B------:R-:W-:Y:S02]  /*6900*/  PRMT R17, RZ, 0x7610, R17 ;  /* 0x00007610ff117816 */ /* 0x000fe40000000011 */
[----:B------:R-:W-:Y:S02]  /*6910*/  PRMT R36, RZ, 0x7610, R36 ;  /* 0x00007610ff247816 */ /* 0x000fe40000000024 */
[----:B------:R-:W-:Y:S01]  /*6920*/  PRMT R79, RZ, 0x7610, R79 ;  /* 0x00007610ff4f7816 */ /* 0x000fe2000000004f */
[----:B--2---:R-:W-:Y:S04]  /*6930*/  STL [R1+0x1700], R29 ;  /* 0x0017001d01007387 */ /* 0x004fe80000100800 */
[----:B------:R1:W-:Y:S04]  /*6940*/  STL.64 [R1+0x4e8], R20 ;  /* 0x0004e81401007387 */ /* 0x0003e80000100a00 */
[----:B------:R2:W-:Y:S01]  /*6950*/  STL.64 [R1+0x4e0], R18 ;  /* 0x0004e01201007387 */ /* 0x0005e20000100a00 */
[----:B-1----:R-:W-:-:S04]  /*6960*/  IMAD.WIDE R20, R5, 0x2, R62 ;  /* 0x0000000205147825 */ /* 0x002fc800078e023e */
[----:B--2---:R-:W-:Y:S01]  /*6970*/  IMAD.WIDE R18, R5, 0x2, R60 ;  /* 0x0000000205127825 */ /* 0x004fe200078e023c */
[----:B----4-:R-:W-:Y:S04]  /*6980*/  STL [R1+0x1730], R28 ;  /* 0x0017301c01007387 */ /* 0x010fe80000100800 */
[----:B------:R1:W2:Y:S01]  /*6990*/  @!P2 LDG.E.U16 R40, desc[UR20][R20.64] ;  /* 0x000000141428a981 */ /* 0x0002a2000c1e1500 */
[----:B------:R-:W-:-:S03]  /*69a0*/  IMAD R5, R64, 0x3d, RZ ;  /* 0x0000003d40057824 */ /* 0x000fc600078e02ff */
[----:B------:R4:W2:Y:S01]  /*69b0*/  @!P2 LDG.E.U16 R42, desc[UR20][R18.64] ;  /* 0x00000014122aa981 */ /* 0x0008a2000c1e1500 */
[----:B------:R-:W-:Y:S01]  /*69c0*/  ISETP.GE.U32.AND P2, PT, R4, 0x7fffff33, PT ;  /* 0x7fffff330400780c */ /* 0x000fe20003f46070 */
[----:B------:R-:W-:Y:S02]  /*69d0*/  IMAD R4, R64, 0x35, RZ ;  /* 0x0000003540047824 */ /* 0x000fe400078e02ff */
[----:B------:R0:W-:Y:S04]  /*69e0*/  STL.64 [R1+0x468], R24 ;  /* 0x0004681801007387 */ /* 0x0001e80000100a00 */
[----:B------:R1:W-:Y:S04]  /*69f0*/  STL.64 [R1+0x460], R22 ;  /* 0x0004601601007387 */ /* 0x0003e80000100a00 */
[----:B---3--:R-:W-:Y:S04]  /*6a00*/  STL.64 [R1+0x1740], R34 ;  /* 0x0017402201007387 */ /* 0x008fe80000100a00 */
[----:B------:R3:W-:Y:S01]  /*6a10*/  STL.64 [R1+0x3e8], R20 ;  /* 0x0003e81401007387 */ /* 0x0007e20000100a00 */
[----:B0-----:R-:W-:-:S03]  /*6a20*/  IMAD.WIDE R24, R4, 0x2, R62 ;  /* 0x0000000204187825 */ /* 0x001fc600078e023e */
[----:B------:R4:W-:Y:S01]  /*6a30*/  STL.64 [R1+0x3e0], R18 ;  /* 0x0003e01201007387 */ /* 0x0009e20000100a00 */
[----:B-1----:R-:W-:-:S03]  /*6a40*/  IMAD.WIDE R22, R4, 0x2, R60 ;  /* 0x0000000204167825 */ /* 0x002fc600078e023c */
[----:B------:R0:W2:Y:S01]  /*6a50*/  @!P5 LDG.E.U16 R46, desc[UR20][R24.64] ;  /* 0x00000014182ed981 */ /* 0x0000a2000c1e1500 */
[----:B------:R-:W-:Y:S02]  /*6a60*/  VIADD R4, R58, 0xffffffa2 ;  /* 0xffffffa23a047836 */ /* 0x000fe40000000000 */
[----:B---3--:R-:W-:-:S04]  /*6a70*/  IMAD.WIDE R20, R5, 0x2, R62 ;  /* 0x0000000205147825 */ /* 0x008fc800078e023e */
[----:B----4-:R-:W-:Y:S01]  /*6a80*/  IMAD.WIDE R18, R5, 0x2, R60 ;  /* 0x0000000205127825 */ /* 0x010fe200078e023c */
[----:B------:R1:W3:Y:S04]  /*6a90*/  @!P6 LDG.E.U16 R59, desc[UR20][R20.64] ;  /* 0x00000014143be981 */ /* 0x0002e8000c1e1500 */
[----:B------:R-:W4:Y:S01]  /*6aa0*/  @!P6 LDG.E.U16 R93, desc[UR20][R18.64] ;  /* 0x00000014125de981 */ /* 0x000f22000c1e1500 */
[----:B------:R-:W-:Y:S01]  /*6ab0*/  ISETP.GE.U32.AND P6, PT, R4, 0x7fffff23, PT ;  /* 0x7fffff230400780c */ /* 0x000fe20003fc6070 */
[C---:B------:R-:W-:Y:S02]  /*6ac0*/  IMAD R4, R64.reuse, 0x45, RZ ;  /* 0x0000004540047824 */ /* 0x040fe400078e02ff */
[----:B------:R0:W-:Y:S01]  /*6ad0*/  STL.64 [R1+0x368], R24 ;  /* 0x0003681801007387 */ /* 0x0001e20000100a00 */
[----:B------:R-:W-:-:S03]  /*6ae0*/  IMAD R5, R64, 0x4d, RZ ;  /* 0x0000004d40057824 */ /* 0x000fc600078e02ff */
[----:B------:R-:W-:Y:S04]  /*6af0*/  STL.64 [R1+0x360], R22 ;  /* 0x0003601601007387 */ /* 0x000fe80000100a00 */
[----:B------:R1:W-:Y:S04]  /*6b00*/  STL.64 [R1+0x2e8], R20 ;  /* 0x0002e81401007387 */ /* 0x0003e80000100a00 */
[----:B------:R1:W2:Y:S01]  /*6b10*/  @!P5 LDG.E.U16 R48, desc[UR20][R22.64] ;  /* 0x000000141630d981 */ /* 0x0002a2000c1e1500 */
[----:B0-----:R-:W-:-:S03]  /*6b20*/  IMAD.WIDE R24, R4, 0x2, R62 ;  /* 0x0000000204187825 */ /* 0x001fc600078e023e */
[----:B------:R0:W-:Y:S01]  /*6b30*/  STL.64 [R1+0x2e0], R18 ;  /* 0x0002e01201007387 */ /* 0x0001e20000100a00 */
[----:B-1----:R-:W-:-:S04]  /*6b40*/  IMAD.WIDE R20, R5, 0x2, R62 ;  /* 0x0000000205147825 */ /* 0x002fc800078e023e */
[--C-:B------:R-:W-:Y:S01]  /*6b50*/  IMAD.WIDE R22, R4, 0x2, R60.reuse ;  /* 0x0000000204167825 */ /* 0x100fe200078e023c */
[----:B------:R1:W2:Y:S03]  /*6b60*/  @!P2 LDG.E.U16 R57, desc[UR20][R20.64] ;  /* 0x000000141439a981 */ /* 0x0002a6000c1e1500 */
[----:B0-----:R-:W-:Y:S01]  /*6b70*/  IMAD.WIDE R18, R5, 0x2, R60 ;  /* 0x0000000205127825 */ /* 0x001fe200078e023c */
[----:B------:R-:W-:Y:S03]  /*6b80*/  STL.64 [R1+0x268], R24 ;  /* 0x0002681801007387 */ /* 0x000fe60000100a00 */
[----:B------:R-:W-:Y:S01]  /*6b90*/  VIADD R4, R58, 0xffffff92 ;  /* 0xffffff923a047836 */ /* 0x000fe20000000000 */
[----:B------:R-:W2:Y:S01]  /*6ba0*/  @!P2 LDG.E.U16 R56, desc[UR20][R18.64] ;  /* 0x000000141238a981 */ /* 0x000ea2000c1e1500 */
[----:B------:R-:W-:Y:S01]  /*6bb0*/  IMAD R5, R64, 0x5d, RZ ;  /* 0x0000005d40057824 */ /* 0x000fe200078e02ff */
[----:B------:R-:W-:-:S02]  /*6bc0*/  ISETP.GE.U32.AND P5, PT, R6, 0x7fffff2b, PT ;  /* 0x7fffff2b0600780c */ /* 0x000fc40003fa6070 */
[----:B------:R-:W-:Y:S01]  /*6bd0*/  ISETP.GE.U32.AND P2, PT, R4, 0x7fffff13, PT ;  /* 0x7fffff130400780c */ /* 0x000fe20003f46070 */
[----:B------:R-:W-:Y:S01]  /*6be0*/  IMAD R4, R64, 0x55, RZ ;  /* 0x0000005540047824 */ /* 0x000fe200078e02ff */
[----:B------:R-:W-:Y:S01]  /*6bf0*/  STL.64 [R1+0x260], R22 ;  /* 0x0002601601007387 */ /* 0x000fe20000100a00 */
[----:B------:R-:W-:-:S03]  /*6c00*/  VIADD R6, R58, 0xffffff9a ;  /* 0xffffff9a3a067836 */ /* 0x000fc60000000000 */
[----:B------:R1:W-:Y:S04]  /*6c10*/  STL.64 [R1+0x1e8], R20 ;  /* 0x0001e81401007387 */ /* 0x0003e80000100a00 */
[----:B------:R0:W2:Y:S04]  /*6c20*/  @!P0 LDG.E.U16 R65, desc[UR20][R24.64] ;  /* 0x0000001418418981 */ /* 0x0000a8000c1e1500 */
[----:B------:R0:W2:Y:S04]  /*6c30*/  @!P0 LDG.E.U16 R83, desc[UR20][R22.64] ;  /* 0x0000001416538981 */ /* 0x0000a8000c1e1500 */
[----:B------:R0:W-:Y:S01]  /*6c40*/  STL.64 [R1+0x1e0], R18 ;  /* 0x0001e01201007387 */ /* 0x0001e20000100a00 */
[----:B-1----:R-:W-:Y:S01]  /*6c50*/  IMAD.WIDE R20, R5, 0x2, R62 ;  /* 0x0000000205147825 */ /* 0x002fe200078e023e */
[----:B------:R-:W-:-:S02]  /*6c60*/  ISETP.GE.U32.AND P0, PT, R6, 0x7fffff1b, PT ;  /* 0x7fffff1b0600780c */ /* 0x000fc40003f06070 */
[----:B------:R-:W2:Y:S01]  /*6c70*/  @!P2 LDG.E.U16 R49, desc[UR20][R14.64] ;  /* 0x000000140e31a981 */ /* 0x000ea2000c1e1500 */
[----:B0-----:R-:W-:-:S03]  /*6c80*/  IMAD.WIDE R24, R4, 0x2, R62 ;  /* 0x0000000204187825 */ /* 0x001fc600078e023e */
[----:B------:R0:W2:Y:S01]  /*6c90*/  @!P6 LDG.E.U16 R53, desc[UR20][R20.64] ;  /* 0x000000141435e981 */ /* 0x0000a2000c1e1500 */
[----:B------:R-:W-:-:S03]  /*6ca0*/  IMAD.WIDE R22, R4, 0x2, R60 ;  /* 0x0000000204167825 */ /* 0x000fc600078e023c */
[----:B------:R-:W2:Y:S01]  /*6cb0*/  @!P5 LDG.E.U16 R55, desc[UR20][R24.64] ;  /* 0x000000141837d981 */ /* 0x000ea2000c1e1500 */
[----:B------:R-:W-:-:S03]  /*6cc0*/  IMAD.WIDE R18, R5, 0x2, R60 ;  /* 0x0000000205127825 */ /* 0x000fc600078e023c */
[----:B------:R-:W-:Y:S01]  /*6cd0*/  STL.64 [R1+0x168], R24 ;  /* 0x0001681801007387 */ /* 0x000fe20000100a00 */
[C---:B------:R-:W-:Y:S02]  /*6ce0*/  VIADD R4, R58.reuse, 0xffffff82 ;  /* 0xffffff823a047836 */ /* 0x040fe40000000000 */
[----:B------:R-:W-:Y:S01]  /*6cf0*/  VIADD R6, R58, 0xffffff8a ;  /* 0xffffff8a3a067836 */ /* 0x000fe20000000000 */
[----:B------:R1:W2:Y:S02]  /*6d00*/  @!P6 LDG.E.U16 R52, desc[UR20][R18.64] ;  /* 0x000000141234e981 */ /* 0x0002a4000c1e1500 */
[----:B------:R-:W-:Y:S01]  /*6d10*/  ISETP.GE.U32.AND P6, PT, R4, 0x7fffff03, PT ;  /* 0x7fffff030400780c */ /* 0x000fe20003fc6070 */
[----:B------:R-:W-:Y:S01]  /*6d20*/  IMAD R4, R64, 0x65, RZ ;  /* 0x0000006540047824 */ /* 0x000fe200078e02ff */
[----:B------:R-:W-:Y:S04]  /*6d30*/  STL.64 [R1+0x160], R22 ;  /* 0x0001601601007387 */ /* 0x000fe80000100a00 */
[----:B------:R0:W-:Y:S04]  /*6d40*/  STL.64 [R1+0xe8], R20 ;  /* 0x0000e81401007387 */ /* 0x0001e80000100a00 */
[----:B------:R-:W2:Y:S01]  /*6d50*/  @!P5 LDG.E.U16 R54, desc[UR20][R22.64] ;  /* 0x000000141636d981 */ /* 0x000ea2000c1e1500 */
[----:B------:R-:W-:-:S03]  /*6d60*/  ISETP.GE.U32.AND P5, PT, R6, 0x7fffff0b, PT ;  /* 0x7fffff0b0600780c */ /* 0x000fc60003fa6070 */
[----:B------:R1:W-:Y:S01]  /*6d70*/  STL.64 [R1+0xe0], R18 ;  /* 0x0000e01201007387 */ /* 0x0003e20000100a00 */
[----:B0-----:R-:W-:-:S03]  /*6d80*/  IMAD.WIDE R20, R4, 0x2, R62 ;  /* 0x0000000204147825 */ /* 0x001fc600078e023e */
[----:B------:R-:W2:Y:S04]  /*6d90*/  @!P2 LDG.E.U16 R47, desc[UR20][R12.64] ;  /* 0x000000140c2fa981 */ /* 0x000ea8000c1e1500 */
[----:B------:R0:W2:Y:S01]  /*6da0*/  @!P0 LDG.E.U16 R51, desc[UR20][R20.64] ;  /* 0x0000001414338981 */ /* 0x0000a2000c1e1500 */
[----:B-1----:R-:W-:-:S03]  /*6db0*/  IMAD.WIDE R18, R4, 0x2, R60 ;  /* 0x0000000204127825 */ /* 0x002fc600078e023c */
[----:B------:R-:W2:Y:S04]  /*6dc0*/  @!P5 LDG.E.U16 R45, desc[UR20][R10.64] ;  /* 0x000000140a2dd981 */ /* 0x000ea8000c1e1500 */
[----:B------:R1:W2:Y:S01]  /*6dd0*/  @!P0 LDG.E.U16 R50, desc[UR20][R18.64] ;  /* 0x0000001412328981 */ /* 0x0002a2000c1e1500 */
[----:B------:R-:W-:Y:S01]  /*6de0*/  ISETP.GT.U32.AND P0, PT, R3, R66, PT ;  /* 0x000000420300720c */ /* 0x000fe20003f04070 */
[C---:B------:R-:W-:Y:S02]  /*6df0*/  VIADD R4, R58.reuse, 0xfffffff1 ;  /* 0xfffffff13a047836 */ /* 0x040fe40000000000 */
[----:B------:R-:W2:Y:S01]  /*6e00*/  @!P5 LDG.E.U16 R44, desc[UR20][R8.64] ;  /* 0x00000014082cd981 */ /* 0x000ea2000c1e1500 */
[----:B------:R-:W-:Y:S02]  /*6e10*/  VIADD R5, R58, 0xfffffff9 ;  /* 0xfffffff93a057836 */ /* 0x000fe40000000000 */
[----:B------:R-:W-:Y:S01]  /*6e20*/  ISETP.GE.U32.AND P5, PT, R4, 0x7fffff72, PT ;  /* 0x7fffff720400780c */ /* 0x000fe20003fa6070 */
[----:B------:R-:W-:-:S02]  /*6e30*/  IMAD R4, R64, 0x7d, RZ ;  /* 0x0000007d40047824 */ /* 0x000fc400078e02ff */
[----:B------:R-:W-:Y:S02]  /*6e40*/  ISETP.GE.U32.AND P2, PT, R5, 0x7fffff7a, PT ;  /* 0x7fffff7a0500780c */ /* 0x000fe40003f46070 */
[----:B------:R-:W-:-:S04]  /*6e50*/  IMAD.WIDE R6, R4, 0x2, R62 ;  /* 0x0000000204067825 */ /* 0x000fc800078e023e */
[----:B------:R-:W-:Y:S01]  /*6e60*/  @!P0 IMAD.IADD R66, R66, 0x1, -R3 ;  /* 0x0000000142428824 */ /* 0x000fe200078e0a03 */
[----:B------:R-:W2:Y:S01]  /*6e70*/  @!P6 LDG.E.U16 R43, desc[UR20][R6.64] ;  /* 0x00000014062be981 */ /* 0x000ea2000c1e1500 */
[----:B------:R-:W-:-:S03]  /*6e80*/  IMAD.WIDE R4, R4, 0x2, R60 ;  /* 0x0000000204047825 */ /* 0x000fc600078e023c */
[C---:B------:R-:W-:Y:S02]  /*6e90*/  ISETP.GT.U32.AND P0, PT, R3.reuse, R66, PT ;  /* 0x000000420300720c */ /* 0x040fe40003f04070 */
[----:B------:R-:W2:Y:S01]  /*6ea0*/  @!P6 LDG.E.U16 R39, desc[UR20][R4.64] ;  /* 0x000000140427e981 */ /* 0x000ea2000c1e1500 */
[----:B------:R-:W-:-:S03]  /*6eb0*/  ISETP.GT.U32.AND P6, PT, R3, R69, PT ;  /* 0x000000450300720c */ /* 0x000fc60003fc4070 */
[----:B------:R0:W-:Y:S04]  /*6ec0*/  STL.64 [R1+0x68], R20 ;  /* 0x0000681401007387 */ /* 0x0001e80000100a00 */
[----:B------:R1:W-:Y:S03]  /*6ed0*/  STL.64 [R1+0x60], R18 ;  /* 0x0000601201007387 */ /* 0x0003e60000100a00 */
[--C-:B------:R-:W-:Y:S01]  /*6ee0*/  @!P0 IMAD.IADD R66, R66, 0x1, -R3.reuse ;  /* 0x0000000142428824 */ /* 0x100fe200078e0a03 */
[----:B------:R-:W-:Y:S01]  /*6ef0*/  STL [R1+0x123c], R14 ;  /* 0x00123c0e01007387 */ /* 0x000fe20000100800 */
[----:B------:R-:W-:Y:S01]  /*6f00*/  ISETP.GE.AND P0, PT, R0, RZ, PT ;  /* 0x000000ff0000720c */ /* 0x000fe20003f06270 */
[----:B------:R-:W-:-:S02]  /*6f10*/  @!P6 IMAD.IADD R69, R69, 0x1, -R3 ;  /* 0x000000014545e824 */ /* 0x000fc400078e0a03 */
[----:B0-----:R-:W-:Y:S01]  /*6f20*/  IMAD.MOV.U32 R20, RZ, RZ, R73 ;  /* 0x000000ffff147224 */ /* 0x001fe200078e0049 */
[----:B------:R-:W-:Y:S01]  /*6f30*/  STL [R1+0x13d0], R14 ;  /* 0x0013d00e01007387 */ /* 0x000fe20000100800 */
[----:B------:R-:W-:Y:S01]  /*6f40*/  IMAD.MOV.U32 R21, RZ, RZ, R70 ;  /* 0x000000ffff157224 */ /* 0x000fe200078e0046 */
[----:B------:R-:W-:Y:S01]  /*6f50*/  IABS R70, R75 ;  /* 0x0000004b00467213 */ /* 0x000fe20000000000 */
[----:B------:R-:W-:Y:S01]  /*6f60*/  IMAD R73, R64, 0x6, RZ ;  /* 0x0000000640497824 */ /* 0x000fe200078e02ff */
[----:B------:R-:W-:Y:S01]  /*6f70*/  STL [R1+0x1238], R15 ;  /* 0x0012380f01007387 */ /* 0x000fe20000100800 */
[----:B------:R-:W-:-:S03]  /*6f80*/  IMAD.MOV.U32 R23, RZ, RZ, R72 ;  /* 0x000000ffff177224 */ /* 0x000fc600078e0048 */
[----:B------:R-:W-:Y:S01]  /*6f90*/  STL [R1+0x1244], R12 ;  /* 0x0012440c01007387 */ /* 0x000fe20000100800 */
[----:B-1----:R-:W-:Y:S01]  /*6fa0*/  IMAD.WIDE R18, R73, 0x2, R62 ;  /* 0x0000000249127825 */ /* 0x002fe200078e023e */
[----:B------:R-:W-:Y:S02]  /*6fb0*/  ISETP.GT.U32.AND P6, PT, R3, R69, PT ;  /* 0x000000450300720c */ /* 0x000fe40003fc4070 */
[----:B------:R-:W-:Y:S01]  /*6fc0*/  STL [R1+0x13dc], R12 ;  /* 0x0013dc0c01007387 */ /* 0x000fe20000100800 */
[----:B------:R-:W-:-:S03]  /*6fd0*/  IMAD.WIDE R26, R73, 0x2, R60 ;  /* 0x00000002491a7825 */ /* 0x000fc600078e023c */
[----:B------:R-:W-:Y:S01]  /*6fe0*/  STL [R1+0x1240], R13 ;  /* 0x0012400d01007387 */ /* 0x000fe20000100800 */
[----:B------:R-:W-:-:S03]  /*6ff0*/  IMAD.HI.U32 R72, R2, R70, RZ ;  /* 0x0000004602487227 */ /* 0x000fc600078e00ff */
[----:B------:R-:W-:Y:S01]  /*7000*/  STL [R1+0x124c], R10 ;  /* 0x00124c0a01007387 */ /* 0x000fe20000100800 */
[----:B------:R-:W-:-:S03]  /*7010*/  IMAD.MOV.U32 R16, RZ, RZ, R66 ;  /* 0x000000ffff107224 */ /* 0x000fc600078e0042 */
[----:B------:R-:W-:Y:S01]  /*7020*/  STL [R1+0x13f4], R10 ;  /* 0x0013f40a01007387 */ /* 0x000fe20000100800 */
[----:B------:R-:W-:-:S03]  /*7030*/  IMAD.MOV R72, RZ, RZ, -R72 ;  /* 0x000000ffff487224 */ /* 0x000fc600078e0a48 */
[----:B------:R-:W-:Y:S04]  /*7040*/  STL [R1+0x1248], R11 ;  /* 0x0012480b01007387 */ /* 0x000fe80000100800 */
[----:B------:R-:W-:Y:S01]  /*7050*/  STL [R1+0x13e8], R11 ;  /* 0x0013e80b01007387 */ /* 0x000fe20000100800 */
[----:B------:R-:W-:-:S03]  /*7060*/  @!P0 IMAD.MOV R16, RZ, RZ, -R16 ;  /* 0x000000ffff108224 */ /* 0x000fc600078e0a10 */
[----:B------:R-:W-:Y:S04]  /*7070*/  STL [R1+0x1254], R8 ;  /* 0x0012540801007387 */ /* 0x000fe80000100800 */
[----:B------:R0:W2:Y:S04]  /*7080*/  @!P2 LDG.E.U16 R38, desc[UR20][R18.64] ;  /* 0x000000141226a981 */ /* 0x0000a8000c1e1500 */
[----:B------:R-:W2:Y:S01]  /*7090*/  @!P2 LDG.E.U16 R37, desc[UR20][R26.64] ;  /* 0x000000141a25a981 */ /* 0x000ea2000c1e1500 */
[----:B------:R-:W-:-:S03]  /*70a0*/  ISETP.GT.U32.AND P2, PT, R3, R68, PT ;  /* 0x000000440300720c */ /* 0x000fc60003f44070 */
[----:B------:R-:W-:Y:S01]  /*70b0*/  STL [R1+0x1404], R8 ;  /* 0x0014040801007387 */ /* 0x000fe20000100800 */
[----:B------:R-:W-:-:S03]  /*70c0*/  ISETP.GT.U32.AND P0, PT, R3, R67, PT ;  /* 0x000000430300720c */ /* 0x000fc60003f04070 */
[----:B------:R-:W-:Y:S01]  /*70d0*/  STL [R1+0x1250], R9 ;  /* 0x0012500901007387 */ /* 0x000fe20000100800 */
[----:B------:R-:W-:-:S03]  /*70e0*/  IMAD R66, R3, R72, R70 ;  /* 0x0000004803427224 */ /* 0x000fc600078e0246 */
[----:B------:R-:W-:Y:S04]  /*70f0*/  STL [R1+0x13fc], R9 ;  /* 0x0013fc0901007387 */ /* 0x000fe80000100800 */
[----:B------:R-:W-:Y:S04]  /*7100*/  STL [R1+0x125c], R6 ;  /* 0x00125c0601007387 */ /* 0x000fe80000100800 */
[----:B------:R-:W-:Y:S01]  /*7110*/  STL [R1+0x1414], R6 ;  /* 0x0014140601007387 */ /* 0x000fe20000100800 */
[----:B------:R-:W-:-:S03]  /*7120*/  @!P6 IMAD.IADD R69, R69, 0x1, -R3 ;  /* 0x000000014545e824 */ /* 0x000fc600078e0a03 */
[----:B------:R-:W-:Y:S01]  /*7130*/  STL [R1+0x1258], R7 ;  /* 0x0012580701007387 */ /* 0x000fe20000100800 */
[----:B------:R-:W-:-:S03]  /*7140*/  ISETP.GT.U32.AND P6, PT, R3, R66, PT ;  /* 0x000000420300720c */ /* 0x000fc60003fc4070 */
[----:B------:R-:W-:Y:S04]  /*7150*/  STL [R1+0x140c], R7 ;  /* 0x00140c0701007387 */ /* 0x000fe80000100800 */
[----:B------:R-:W-:Y:S01]  /*7160*/  STL [R1+0x1264], R4 ;  /* 0x0012640401007387 */ /* 0x000fe20000100800 */
[----:B------:R-:W-:-:S03]  /*7170*/  IMAD.WIDE R24, R74, 0x2, R62 ;  /* 0x000000024a187825 */ /* 0x000fc600078e023e */
[----:B------:R-:W-:Y:S04]  /*7180*/  STL [R1+0x1514], R4 ;  /* 0x0015140401007387 */ /* 0x000fe80000100800 */
[----:B------:R-:W-:Y:S01]  /*7190*/  STL [R1+0x1260], R5 ;  /* 0x0012600501007387 */ /* 0x000fe20000100800 */
[----:B------:R-:W-:-:S03]  /*71a0*/  @!P2 IMAD.IADD R68, R68, 0x1, -R3 ;  /* 0x000000014444a824 */ /* 0x000fc600078e0a03 */
[----:B------:R-:W-:Y:S04]  /*71b0*/  STL [R1+0x1500], R5 ;  /* 0x0015000501007387 */ /* 0x000fe80000100800 */
[----:B------:R0:W-:Y:S01]  /*71c0*/  STL.64 [R1+0x660], R18 ;  /* 0x0006601201007387 */ /* 0x0001e20000100a00 */
[----:B------:R-:W-:-:S03]  /*71d0*/  @!P0 IMAD.IADD R67, R67, 0x1, -R3 ;  /* 0x0000000143438824 */ /* 0x000fc600078e0a03 */
[----:B------:R-:W-:Y:S01]  /*71e0*/  STL.64 [R1+0x658], R26 ;  /* 0x0006581a01007387 */ /* 0x000fe20000100a00 */
[----:B------:R-:W-:Y:S01]  /*71f0*/  VIADD R73, R0, 0x5 ;  /* 0x0000000500497836 */ /* 0x000fe20000000000 */
[C---:B------:R-:W-:Y:S02]  /*7200*/  ISETP.GT.U32.AND P2, PT, R3.reuse, R68, PT ;  /* 0x000000440300720c */ /* 0x040fe40003f44070 */
[----:B------:R-:W-:Y:S01]  /*7210*/  STL.64 [R1+0x5d8], R24 ;  /* 0x0005d81801007387 */ /* 0x000fe20000100a00 */
[----:B0-----:R-:W-:Y:S01]  /*7220*/  IMAD.WIDE R18, R74, 0x2, R60 ;  /* 0x000000024a127825 */ /* 0x001fe200078e023c */
[----:B------:R-:W-:Y:S02]  /*7230*/  ISETP.GT.U32.AND P0, PT, R3, R67, PT ;  /* 0x000000430300720c */ /* 0x000fe40003f04070 */
[----:B------:R-:W2:Y:S01]  /*7240*/  @!P5 LDG.E.U16 R36, desc[UR20][R24.64] ;  /* 0x000000141824d981 */ /* 0x000ea2000c1e1500 */
[----:B------:R-:W-:-:S03]  /*7250*/  VIADD R70, R0, 0x6 ;  /* 0x0000000600467836 */ /* 0x000fc60000000000 */
[----:B------:R0:W-:Y:S04]  /*7260*/  STL.64 [R1+0x5d0], R18 ;  /* 0x0005d01201007387 */ /* 0x0001e80000100a00 */
[----:B------:R0:W2:Y:S01]  /*7270*/  @!P5 LDG.E.U16 R17, desc[UR20][R18.64] ;  /* 0x000000141211d981 */ /* 0x0000a2000c1e1500 */
[----:B------:R-:W-:Y:S01]  /*7280*/  IABS R72, R73 ;  /* 0x0000004900487213 */ /* 0x000fe20000000000 */
[----:B------:R-:W-:Y:S02]  /*7290*/  @!P6 IMAD.IADD R66, R66, 0x1, -R3 ;  /* 0x000000014242e824 */ /* 0x000fe400078e0a03 */
[----:B------:R1:W-:Y:S01]  /*72a0*/  STL [R1+0x888], R16 ;  /* 0x0008881001007387 */ /* 0x0003e20000100800 */
[----:B------:R-:W-:Y:S01]  /*72b0*/  ISETP.GE.AND P5, PT, R71, RZ, PT ;  /* 0x000000ff4700720c */ /* 0x000fe20003fa6270 */
[----:B0-----:R-:W-:-:S02]  /*72c0*/  IMAD.MOV.U32 R18, RZ, RZ, R23 ;  /* 0x000000ffff127224 */ /* 0x001fc400078e0017 */
[----:B------:R-:W-:Y:S02]  /*72d0*/  IMAD.MOV.U32 R23, RZ, RZ, R20 ;  /* 0x000000ffff177224 */ /* 0x000fe400078e0014 */
[----:B------:R-:W-:Y:S02]  /*72e0*/  IMAD.MOV.U32 R20, RZ, RZ, R32 ;  /* 0x000000ffff147224 */ /* 0x000fe400078e0020 */
[----:B------:R-:W-:Y:S02]  /*72f0*/  IMAD.MOV.U32 R32, RZ, RZ, R33 ;  /* 0x000000ffff207224 */ /* 0x000fe400078e0021 */
[----:B-1----:R-:W-:Y:S02]  /*7300*/  IMAD.MOV.U32 R16, RZ, RZ, R69 ;  /* 0x000000ffff107224 */ /* 0x002fe400078e0045 */
[----:B------:R-:W-:Y:S01]  /*7310*/  IMAD.MOV.U32 R33, RZ, RZ, R88 ;  /* 0x000000ffff217224 */ /* 0x000fe200078e0058 */
[----:B------:R-:W-:Y:S01]  /*7320*/  IABS R71, R70 ;  /* 0x0000004600477213 */ /* 0x000fe20000000000 */
[----:B------:R-:W-:-:S02]  /*7330*/  IMAD.MOV.U32 R88, RZ, RZ, R89 ;  /* 0x000000ffff587224 */ /* 0x000fc400078e0059 */
[----:B------:R-:W-:Y:S02]  /*7340*/  IMAD.MOV.U32 R89, RZ, RZ, R76 ;  /* 0x000000ffff597224 */ /* 0x000fe400078e004c */
[----:B------:R-:W-:Y:S02]  /*7350*/  VIADD R76, R0, 0x7 ;  /* 0x00000007004c7836 */ /* 0x000fe40000000000 */
[----:B------:R-:W-:Y:S01]  /*7360*/  @!P3 IMAD.MOV R16, RZ, RZ, -R16 ;  /* 0x000000ffff10b224 */ /* 0x000fe200078e0a10 */
[----:B------:R-:W-:Y:S01]  /*7370*/  ISETP.GT.U32.AND P6, PT, R3, R66, PT ;  /* 0x000000420300720c */ /* 0x000fe20003fc4070 */
[C---:B------:R-:W-:Y:S01]  /*7380*/  IMAD.HI.U32 R69, R2.reuse, R72, RZ ;  /* 0x0000004802457227 */ /* 0x040fe200078e00ff */
[----:B------:R-:W-:Y:S02]  /*7390*/  ISETP.GE.AND P3, PT, R75, RZ, PT ;  /* 0x000000ff4b00720c */ /* 0x000fe40003f66270 */
[----:B------:R-:W-:Y:S01]  /*73a0*/  IABS R74, R76 ;  /* 0x0000004c004a7213 */ /* 0x000fe20000000000 */
[----:B------:R-:W-:Y:S01]  /*73b0*/  IMAD.HI.U32 R75, R2, R71, RZ ;  /* 0x00000047024b7227 */ /* 0x000fe200078e00ff */
[----:B------:R0:W-:Y:S03]  /*73c0*/  STL [R1+0x884], R16 ;  /* 0x0008841001007387 */ /* 0x0001e60000100800 */
[----:B------:R-:W-:Y:S01]  /*73d0*/  @!P2 IMAD.IADD R68, R68, 0x1, -R3 ;  /* 0x000000014444a824 */ /* 0x000fe200078e0a03 */
[----:B------:R-:W-:Y:S01]  /*73e0*/  ISETP.GE.AND P2, PT, R73, RZ, PT ;  /* 0x000000ff4900720c */ /* 0x000fe20003f46270 */
[----:B------:R-:W-:-:S02]  /*73f0*/  IMAD.MOV R69, RZ, RZ, -R69 ;  /* 0x000000ffff457224 */ /* 0x000fc400078e0a45 */
[----:B------:R-:W-:Y:S01]  /*7400*/  IMAD.MOV R73, RZ, RZ, -R75 ;  /* 0x000000ffff497224 */ /* 0x000fe200078e0a4b */
[----:B0-----:R-:W-:Y:S01]  /*7410*/  MOV R16, R20 ;  /* 0x0000001400107202 */ /* 0x001fe20000000f00 */
[----:B------:R-:W-:Y:S02]  /*7420*/  IMAD.MOV.U32 R20, RZ, RZ, R80 ;  /* 0x000000ffff147224 */ /* 0x000fe400078e0050 */
[----:B------:R-:W-:Y:S02]  /*7430*/  IMAD.MOV.U32 R80, RZ, RZ, R86 ;  /* 0x000000ffff507224 */ /* 0x000fe400078e0056 */
[----:B------:R-:W-:Y:S02]  /*7440*/  IMAD.MOV.U32 R86, RZ, RZ, R77 ;  /* 0x000000ffff567224 */ /* 0x000fe400078e004d */
[----:B------:R-:W-:Y:S02]  /*7450*/  @!P0 IMAD.IADD R67, R67, 0x1, -R3 ;  /* 0x0000000143438824 */ /* 0x000fe400078e0a03 */
[----:B------:R-:W-:-:S04]  /*7460*/  IMAD.HI.U32 R77, R2, R74, RZ ;  /* 0x0000004a024d7227 */ /* 0x000fc800078e00ff */
[C---:B------:R-:W-:Y:S02]  /*7470*/  IMAD R69, R3.reuse, R69, R72 ;  /* 0x0000004503457224 */ /* 0x040fe400078e0248 */
[----:B------:R-:W-:Y:S02]  /*7480*/  VIADD R72, R0, 0x8 ;  /* 0x0000000800487836 */ /* 0x000fe40000000000 */
[----:B------:R-:W-:Y:S02]  /*7490*/  IMAD R71, R3, R73, R71 ;  /* 0x0000004903477224 */ /* 0x000fe400078e0247 */
[----:B------:R-:W-:Y:S02]  /*74a0*/  IMAD.MOV.U32 R19, RZ, RZ, R18 ;  /* 0x000000ffff137224 */ /* 0x000fe400078e0012 */
[----:B------:R-:W-:Y:S02]  /*74b0*/  VIADD R73, R58, 0xffffffe9 ;  /* 0xffffffe93a497836 */ /* 0x000fe40000000000 */
[----:B------:R-:W-:-:S02]  /*74c0*/  IMAD.MOV.U32 R24, RZ, RZ, R67 ;  /* 0x000000ffff187224 */ /* 0x000fc400078e0043 */
[----:B------:R-:W-:Y:S02]  /*74d0*/  IMAD.MOV.U32 R18, RZ, RZ, R32 ;  /* 0x000000ffff127224 */ /* 0x000fe400078e0020 */
[----:B------:R-:W-:Y:S02]  /*74e0*/  IMAD.MOV R75, RZ, RZ, -R77 ;  /* 0x000000ffff4b7224 */ /* 0x000fe400078e0a4d */
[----:B------:R-:W-:Y:S02]  /*74f0*/  @!P6 IMAD.IADD R66, R66, 0x1, -R3 ;  /* 0x000000014242e824 */ /* 0x000fe400078e0a03 */
[----:B------:R-:W-:Y:S01]  /*7500*/  IMAD.MOV.U32 R32, RZ, RZ, R68 ;  /* 0x000000ffff207224 */ /* 0x000fe200078e0044 */
[----:B------:R-:W-:Y:S01]  /*7510*/  IABS R68, R72 ;  /* 0x0000004800447213 */ /* 0x000fe20000000000 */
[----:B------:R-:W-:Y:S01]  /*7520*/  IMAD.MOV.U32 R22, RZ, RZ, R23 ;  /* 0x000000ffff167224 */ /* 0x000fe200078e0017 */
[----:B------:R-:W-:Y:S01]  /*7530*/  ISETP.GE.AND P0, PT, R70, RZ, PT ;  /* 0x000000ff4600720c */ /* 0x000fe20003f06270 */
[----:B------:R-:W-:Y:S01]  /*7540*/  @!P5 IMAD.MOV R24, RZ, RZ, -R24 ;  /* 0x000000ffff18d224 */ /* 0x000fe200078e0a18 */
[----:B------:R-:W-:Y:S01]  /*7550*/  ISETP.GE.U32.AND P5, PT, R73, 0x7fffff6a, PT ;  /* 0x7fffff6a4900780c */ /* 0x000fe20003fa6070 */
[----:B------:R-:W-:-:S02]  /*7560*/  IMAD.MOV.U32 R23, RZ, RZ, R33 ;  /* 0x000000ffff177224 */ /* 0x000fc400078e0021 */
[----:B------:R-:W-:Y:S02]  /*7570*/  IMAD R70, R3, R75, R74 ;  /* 0x0000004b03467224 */ /* 0x000fe400078e024a */
[----:B------:R-:W-:Y:S02]  /*7580*/  VIADD R74, R58, 0xfffffff8 ;  /* 0xfffffff83a4a7836 */ /* 0x000fe40000000000 */
[----:B------:R-:W-:Y:S02]  /*7590*/  IMAD.MOV.U32 R33, RZ, RZ, R66 ;  /* 0x000000ffff217224 */ /* 0x000fe400078e0042 */
[----:B------:R-:W-:Y:S02]  /*75a0*/  IMAD.MOV.U32 R66, RZ, RZ, R68 ;  /* 0x000000ffff427224 */ /* 0x000fe400078e0044 */
[----:B------:R-:W-:Y:S02]  /*75b0*/  IMAD R68, R64, 0x16, RZ ;  /* 0x0000001640447824 */ /* 0x000fe400078e02ff */
[----:B------:R-:W-:Y:S01]  /*75c0*/  @!P3 IMAD.MOV R33, RZ, RZ, -R33 ;  /* 0x000000ffff21b224 */ /* 0x000fe200078e0a21 */
[----:B------:R-:W-:Y:S01]  /*75d0*/  ISETP.GE.U32.AND P3, PT, R74, 0x7fffff79, PT ;  /* 0x7fffff794a00780c */ /* 0x000fe20003f66070 */
[----:B------:R0:W-:Y:S01]  /*75e0*/  STL [R1+0x87c], R24 ;  /* 0x00087c1801007387 */ /* 0x0001e20000100800 */
[----:B------:R-:W-:Y:S01]  /*75f0*/  IMAD R73, R64, 0x7, RZ ;  /* 0x0000000740497824 */ /* 0x000fe200078e02ff */
[----:B------:R-:W-:Y:S01]  /*7600*/  PRMT R10, RZ, 0x7610, R10 ;  /* 0x00007610ff0a7816 */ /* 0x000fe2000000000a */
[----:B0-----:R-:W-:-:S05]  /*7610*/  IMAD.WIDE R24, R68, 0x2, R62 ;  /* 0x0000000244187825 */ /* 0x001fca00078e023e */
[----:B------:R0:W-:Y:S04]  /*7620*/  STL.64 [R1+0x558], R24 ;  /* 0x0005581801007387 */ /* 0x0001e80000100a00 */
[----:B------:R0:W2:Y:S01]  /*7630*/  @!P5 LDG.E.U16 R79, desc[UR20][R24.64] ;  /* 0x00000014184fd981 */ /* 0x0000a2000c1e1500 */
[----:B------:R-:W-:Y:S01]  /*7640*/  PRMT R74, RZ, 0x7610, R74 ;  /* 0x00007610ff4a7816 */ /* 0x000fe2000000004a */
[----:B0-----:R-:W-:-:S05]  /*7650*/  IMAD.WIDE R24, R73, 0x2, R60 ;  /* 0x0000000249187825 */ /* 0x001fca00078e023c */
[----:B------:R-:W2:Y:S01]  /*7660*/  @!P3 LDG.E.U16 R10, desc[UR20][R24.64] ;  /* 0x00000014180ab981 */ /* 0x000ea2000c1e1500 */
[----:B------:R-:W-:Y:S01]  /*7670*/  IMAD.WIDE R34, R68, 0x2, R60 ;  /* 0x0000000244227825 */ /* 0x000fe200078e023c */
[----:B------:R-:W-:-:S03]  /*7680*/  PRMT R28, RZ, 0x7610, R28 ;  /* 0x00007610ff1c7816 */ /* 0x000fc6000000001c */
[----:B------:R-:W-:Y:S01]  /*7690*/  IMAD.WIDE R26, R73, 0x2, R62 ;  /* 0x00000002491a7825 */ /* 0x000fe200078e023e */
[----:B------:R0:W-:Y:S04]  /*76a0*/  STL.64 [R1+0x550], R34 ;  /* 0x0005502201007387 */ /* 0x0001e80000100a00 */
[----:B------:R1:W-:Y:S04]  /*76b0*/  STL.64 [R1+0x650], R26 ;  /* 0x0006501a01007387 */ /* 0x0003e80000100a00 */
[----:B------:R-:W3:Y:S04]  /*76c0*/  @!P5 LDG.E.U16 R74, desc[UR20][R34.64] ;  /* 0x00000014224ad981 */ /* 0x000ee8000c1e1500 */
[----:B------:R-:W3:Y:S04]  /*76d0*/  @!P3 LDG.E.U16 R28, desc[UR20][R26.64] ;  /* 0x000000141a1cb981 */ /* 0x000ee8000c1e1500 */
[----:B0-----:R-:W4:Y:S04]  /*76e0*/  LDL.LU.64 R34, [R1+0x1740] ;  /* 0x0017400001227983 */ /* 0x001f280000300a00 */
[----:B------:R-:W-:Y:S04]  /*76f0*/  STL.64 [R1+0x640], R24 ;  /* 0x0006401801007387 */ /* 0x000fe80000100a00 */
[----:B-1----:R-:W4:Y:S01]  /*7700*/  LDL.LU.64 R26, [R1+0x1738] ;  /* 0x00173800011a7983 */ /* 0x002f220000300a00 */
[C---:B------:R-:W-:Y:S01]  /*7710*/  ISETP.GT.U32.AND P6, PT, R3.reuse, R69, PT ;  /* 0x000000450300720c */ /* 0x040fe20003fc4070 */
[----:B------:R-:W-:Y:S01]  /*7720*/  @!P4 IMAD.MOV R32, RZ, RZ, -R32 ;  /* 0x000000ffff20c224 */ /* 0x000fe200078e0a20 */
[----:B------:R-:W-:-:S11]  /*7730*/  ISETP.GT.U32.AND P4, PT, R3, R71, PT ;  /* 0x000000470300720c */ /* 0x000fd60003f84070 */
[--C-:B------:R-:W-:Y:S02]  /*7740*/  @!P6 IMAD.IADD R69, R69, 0x1, -R3.reuse ;  /* 0x000000014545e824 */ /* 0x100fe400078e0a03 */
[----:B------:R-:W-:-:S03]  /*7750*/  @!P4 IMAD.IADD R71, R71, 0x1, -R3 ;  /* 0x000000014747c824 */ /* 0x000fc600078e0a03 */
[----:B------:R-:W-:Y:S01]  /*7760*/  ISETP.GT.U32.AND P4, PT, R3, R69, PT ;  /* 0x000000450300720c */ /* 0x000fe20003f84070 */
[----:B------:R-:W-:-:S12]  /*7770*/  VIADD R68, R58, 0xfffffff0 ;  /* 0xfffffff03a447836 */ /* 0x000fd80000000000 */
[----:B------:R-:W-:Y:S01]  /*7780*/  @!P4 IMAD.IADD R69, R69, 0x1, -R3 ;  /* 0x000000014545c824 */ /* 0x000fe200078e0a03 */
[----:B------:R-:W-:Y:S01]  /*7790*/  ISETP.GE.AND P3, PT, R72, RZ, PT ;  /* 0x000000ff4800720c */ /* 0x000fe20003f66270 */
[----:B------:R-:W-:Y:S01]  /*77a0*/  IMAD R72, R64, 0xf, RZ ;  /* 0x0000000f40487824 */ /* 0x000fe200078e02ff */
[----:B------:R-:W-:-:S03]  /*77b0*/  ISETP.GE.AND P4, PT, R76, RZ, PT ;  /* 0x000000ff4c00720c */ /* 0x000fc60003f86270 */
[----:B------:R-:W-:Y:S01]  /*77c0*/  IMAD.WIDE R76, R72, 0x2, R60 ;  /* 0x00000002484c7825 */ /* 0x000fe200078e023c */
[----:B--2---:R0:W-:Y:S03]  /*77d0*/  STL [R1+0x9ac], R10 ;  /* 0x0009ac0a01007387 */ /* 0x0041e60000100800 */
[----:B0-----:R-:W-:-:S04]  /*77e0*/  IMAD.MOV.U32 R10, RZ, RZ, R69 ;  /* 0x000000ffff0a7224 */ /* 0x001fc800078e0045 */
[----:B------:R-:W-:Y:S01]  /*77f0*/  @!P2 IMAD.MOV R10, RZ, RZ, -R10 ;  /* 0x000000ffff0aa224 */ /* 0x000fe200078e0a0a */
[----:B------:R-:W-:-:S04]  /*7800*/  ISETP.GE.U32.AND P2, PT, R68, 0x7fffff71, PT ;  /* 0x7fffff714400780c */ /* 0x000fc80003f46070 */
[----:B------:R-:W-:Y:S04]  /*7810*/  STL [R1+0x874], R10 ;  /* 0x0008740a01007387 */ /* 0x000fe80000100800 */
[----:B---3--:R0:W-:Y:S01]  /*7820*/  STL [R1+0x9b0], R28 ;  /* 0x0009b01c01007387 */ /* 0x0081e20000100800 */
[----:B----4-:R-:W-:Y:S01]  /*7830*/  PRMT R27, RZ, 0x7610, R27 ;  /* 0x00007610ff1b7816 */ /* 0x010fe2000000001b */
[----:B0-----:R-:W-:-:S05]  /*7840*/  IMAD.WIDE R28, R72, 0x2, R62 ;  /* 0x00000002481c7825 */ /* 0x001fca00078e023e */
[----:B------:R-:W2:Y:S01]  /*7850*/  @!P2 LDG.E.U16 R27, desc[UR20][R28.64] ;  /* 0x000000141c1ba981 */ /* 0x000ea2000c1e1500 */
[----:B------:R-:W-:-:S06]  /*7860*/  PRMT R26, RZ, 0x7610, R26 ;  /* 0x00007610ff1a7816 */ /* 0x000fcc000000001a */
[----:B------:R0:W3:Y:S01]  /*7870*/  @!P2 LDG.E.U16 R26, desc[UR20][R76.64] ;  /* 0x000000144c1aa981 */ /* 0x0000e2000c1e1500 */
[----:B------:R-:W-:-:S13]  /*7880*/  ISETP.GT.U32.AND P6, PT, R3, R70, PT ;  /* 0x000000460300720c */ /* 0x000fda0003fc4070 */
[----:B------:R-:W-:-:S05]  /*7890*/  @!P6 IMAD.IADD R70, R70, 0x1, -R3 ;  /* 0x000000014646e824 */ /* 0x000fca00078e0a03 */
[C---:B------:R-:W-:Y:S01]  /*78a0*/  ISETP.GT.U32.AND P6, PT, R3.reuse, R70, PT ;  /* 0x000000460300720c */ /* 0x040fe20003fc4070 */
[----:B------:R-:W-:Y:S01]  /*78b0*/  VIADD R69, R58, 0xffffffe1 ;  /* 0xffffffe13a457836 */ /* 0x000fe20000000000 */
[----:B------:R-:W-:Y:S01]  /*78c0*/  ISETP.GT.U32.AND P5, PT, R3, R71, PT ;  /* 0x000000470300720c */ /* 0x000fe20003fa4070 */
[----:B------:R-:W-:Y:S02]  /*78d0*/  IMAD.MOV.U32 R24, RZ, RZ, R22 ;  /* 0x000000ffff187224 */ /* 0x000fe400078e0016 */
[----:B------:R-:W-:Y:S02]  /*78e0*/  IMAD R10, R64, 0x1e, RZ ;  /* 0x0000001e400a7824 */ /* 0x000fe400078e02ff */
[----:B------:R-:W-:Y:S02]  /*78f0*/  IMAD.MOV.U32 R25, RZ, RZ, R19 ;  /* 0x000000ffff197224 */ /* 0x000fe400078e0013 */
[----:B------:R-:W-:-:S04]  /*7900*/  IMAD.MOV.U32 R22, RZ, RZ, R18 ;  /* 0x000000ffff167224 */ /* 0x000fc800078e0012 */
[----:B------:R-:W-:Y:S01]  /*7910*/  @!P6 IMAD.IADD R70, R70, 0x1, -R3 ;  /* 0x000000014646e824 */ /* 0x000fe200078e0a03 */
[----:B------:R-:W-:Y:S01]  /*7920*/  ISETP.GE.U32.AND P6, PT, R69, 0x7fffff62, PT ;  /* 0x7fffff624500780c */ /* 0x000fe20003fc6070 */
[----:B------:R-:W-:Y:S01]  /*7930*/  IMAD.MOV.U32 R19, RZ, RZ, R23 ;  /* 0x000000ffff137224 */ /* 0x000fe200078e0017 */
[----:B------:R-:W-:Y:S01]  /*7940*/  MOV R23, R80 ;  /* 0x0000005000177202 */ /* 0x000fe20000000f00 */
[----:B------:R-:W-:Y:S02]  /*7950*/  IMAD.MOV.U32 R18, RZ, RZ, R20 ;  /* 0x000000ffff127224 */ /* 0x000fe400078e0014 */
[----:B------:R-:W-:Y:S01]  /*7960*/  IMAD.MOV.U32 R20, RZ, RZ, R81 ;  /* 0x000000ffff147224 */ /* 0x000fe200078e0051 */
[----:B------:R-:W-:Y:S01]  /*7970*/  PRMT R78, RZ, 0x7610, R78 ;  /* 0x00007610ff4e7816 */ /* 0x000fe2000000004e */
[----:B------:R-:W-:Y:S01]  /*7980*/  IMAD.WIDE R80, R10, 0x2, R62 ;  /* 0x000000020a507825 */ /* 0x000fe200078e023e */
[----:B------:R1:W-:Y:S03]  /*7990*/  STL.64 [R1+0x5c8], R28 ;  /* 0x0005c81c01007387 */ /* 0x0003e60000100a00 */
[----:B------:R-:W-:Y:S01]  /*79a0*/  @!P5 IMAD.IADD R71, R71, 0x1, -R3 ;  /* 0x000000014747d824 */ /* 0x000fe200078e0a03 */
[----:B------:R4:W-:Y:S01]  /*79b0*/  STL.64 [R1+0x4d8], R80 ;  /* 0x0004d85001007387 */ /* 0x0009e20000100a00 */
[----:B------:R-:W-:-:S03]  /*79c0*/  VIADD R72, R58, 0xffffffe8 ;  /* 0xffffffe83a487836 */ /* 0x000fc60000000000 */
[----:B------:R-:W3:Y:S04]  /*79d0*/  @!P6 LDG.E.U16 R78, desc[UR20][R80.64] ;  /* 0x00000014504ee981 */ /* 0x000ee8000c1e1500 */
[----:B-1----:R-:W3:Y:S04]  /*79e0*/  LDL.LU R28, [R1+0x1730] ;  /* 0x00173000011c7983 */ /* 0x002ee80000300800 */
[----:B------:R0:W-:Y:S04]  /*79f0*/  STL.64 [R1+0x5c0], R76 ;  /* 0x0005c04c01007387 */ /* 0x0001e80000100a00 */
[----:B----4-:R-:W4:Y:S01]  /*7a00*/  LDL.LU.64 R80, [R1+0x1728] ;  /* 0x0017280001507983 */ /* 0x010f220000300a00 */
[----:B------:R-:W-:Y:S01]  /*7a10*/  IMAD R73, R64, 0x17, RZ ;  /* 0x0000001740497824 */ /* 0x000fe200078e02ff */
[----:B------:R-:W-:-:S03]  /*7a20*/  PRMT R12, RZ, 0x7610, R12 ;  /* 0x00007610ff0c7816 */ /* 0x000fc6000000000c */
[----:B0-----:R-:W-:Y:S01]  /*7a30*/  IMAD.WIDE R76, R73, 0x2, R60 ;  /* 0x00000002494c7825 */ /* 0x001fe200078e023c */
[----:B------:R-:W-:Y:S01]  /*7a40*/  PRMT R13, RZ, 0x7610, R13 ;  /* 0x00007610ff0d7816 */ /* 0x000fe2000000000d */
[----:B--2---:R0:W-:Y:S02]  /*7a50*/  STL [R1+0x9a8], R27 ;  /* 0x0009a81b01007387 */ /* 0x0041e40000100800 */
[----:B0-----:R-:W-:-:S04]  /*7a60*/  IMAD.MOV.U32 R27, RZ, RZ, R71 ;  /* 0x000000ffff1b7224 */ /* 0x001fc800078e0047 */
[----:B------:R-:W-:Y:S01]  /*7a70*/  @!P0 IMAD.MOV R27, RZ, RZ, -R27 ;  /* 0x000000ffff1b8224 */ /* 0x000fe200078e0a1b */
[----:B------:R-:W-:Y:S01]  /*7a80*/  ISETP.GE.U32.AND P0, PT, R72, 0x7fffff69, PT ;  /* 0x7fffff694800780c */ /* 0x000fe20003f06070 */
[----:B---3--:R0:W-:Y:S02]  /*7a90*/  STL [R1+0x9a4], R26 ;  /* 0x0009a41a01007387 */ /* 0x0081e40000100800 */
[----:B0-----:R-:W-:-:S10]  /*7aa0*/  IMAD.MOV.U32 R26, RZ, RZ, R70 ;  /* 0x000000ffff1a7224 */ /* 0x001fd400078e0046 */
[----:B------:R0:W2:Y:S01]  /*7ab0*/  @!P0 LDG.E.U16 R12, desc[UR20][R76.64] ;  /* 0x000000144c0c8981 */ /* 0x0000a2000c1e1500 */
[----:B------:R-:W-:-:S03]  /*7ac0*/  @!P4 IMAD.MOV R26, RZ, RZ, -R26 ;  /* 0x000000ffff1ac224 */ /* 0x000fc600078e0a1a */
[----:B------:R1:W-:Y:S04]  /*7ad0*/  STL [R1+0x870], R27 ;  /* 0x0008701b01007387 */ /* 0x0003e80000100800 */
[----:B------:R3:W-:Y:S01]  /*7ae0*/  STL [R1+0x86c], R26 ;  /* 0x00086c1a01007387 */ /* 0x0007e20000100800 */
[----:B-1----:R-:W-:Y:S02]  /*7af0*/  IMAD.MOV.U32 R27, RZ, RZ, R16 ;  /* 0x000000ffff1b7224 */ /* 0x002fe400078e0010 */
[----:B------:R-:W-:Y:S02]  /*7b00*/  IMAD.MOV.U32 R16, RZ, RZ, R85 ;  /* 0x000000ffff107224 */ /* 0x000fe400078e0055 */
[----:B---3--:R-:W-:Y:S02]  /*7b10*/  IMAD.MOV.U32 R26, RZ, RZ, R84 ;  /* 0x000000ffff1a7224 */ /* 0x008fe400078e0054 */
[----:B------:R-:W-:-:S05]  /*7b20*/  IMAD.WIDE R84, R73, 0x2, R62 ;  /* 0x0000000249547825 */ /* 0x000fca00078e023e */
[----:B------:R-:W3:Y:S01]  /*7b30*/  @!P0 LDG.E.U16 R13, desc[UR20][R84.64] ;  /* 0x00000014540d8981 */ /* 0x000ee2000c1e1500 */
[----:B------:R-:W-:-:S04]  /*7b40*/  IMAD.HI.U32 R67, R2, R66, RZ ;  /* 0x0000004202437227 */ /* 0x000fc800078e00ff */
[----:B------:R-:W-:-:S04]  /*7b50*/  IMAD.MOV R67, RZ, RZ, -R67 ;  /* 0x000000ffff437224 */ /* 0x000fc800078e0a43 */
[----:B------:R-:W-:Y:S02]  /*7b60*/  IMAD R66, R3, R67, R66 ;  /* 0x0000004303427224 */ /* 0x000fe400078e0242 */
[----:B------:R-:W-:-:S03]  /*7b70*/  VIADD R67, R0, 0x9 ;  /* 0x0000000900437836 */ /* 0x000fc60000000000 */
[----:B------:R-:W-:Y:S02]  /*7b80*/  ISETP.GT.U32.AND P5, PT, R3, R66, PT ;  /* 0x000000420300720c */ /* 0x000fe40003fa4070 */
[----:B------:R-:W-:-:S05]  /*7b90*/  IABS R68, R67 ;  /* 0x0000004300447213 */ /* 0x000fca0000000000 */
[----:B------:R-:W-:-:S04]  /*7ba0*/  IMAD.HI.U32 R69, R2, R68, RZ ;  /* 0x0000004402457227 */ /* 0x000fc800078e00ff */
[----:B------:R-:W-:Y:S02]  /*7bb0*/  IMAD.MOV R69, RZ, RZ, -R69 ;  /* 0x000000ffff457224 */ /* 0x000fe400078e0a45 */
[----:B------:R-:W-:Y:S01]  /*7bc0*/  @!P5 IMAD.IADD R66, R66, 0x1, -R3 ;  /* 0x000000014242d824 */ /* 0x000fe200078e0a03 */
[----:B------:R-:W-:Y:S01]  /*7bd0*/  ISETP.GE.AND P5, PT, R67, RZ, PT ;  /* 0x000000ff4300720c */ /* 0x000fe20003fa6270 */
[----:B------:R-:W-:-:S05]  /*7be0*/  IMAD R67, R3, R69, R68 ;  /* 0x0000004503437224 */ /* 0x000fca00078e0244 */
[C---:B------:R-:W-:Y:S02]  /*7bf0*/  ISETP.GT.U32.AND P4, PT, R3.reuse, R67, PT ;  /* 0x000000430300720c */ /* 0x040fe40003f84070 */
[----:B------:R-:W-:Y:S01]  /*7c00*/  ISETP.GT.U32.AND P2, PT, R3, R66, PT ;  /* 0x000000420300720c */ /* 0x000fe20003f44070 */
[C---:B------:R-:W-:Y:S02]  /*7c10*/  VIADD R68, R0.reuse, 0xa ;  /* 0x0000000a00447836 */ /* 0x040fe40000000000 */
[----:B------:R-:W-:-:S03]  /*7c20*/  VIADD R69, R0, 0xb ;  /* 0x0000000b00457836 */ /* 0x000fc60000000000 */
[----:B------:R-:W-:Y:S01]  /*7c30*/  IABS R70, R68 ;  /* 0x0000004400467213 */ /* 0x000fe20000000000 */
[----:B------:R1:W-:Y:S01]  /*7c40*/  STL.64 [R1+0x548], R84 ;  /* 0x0005485401007387 */ /* 0x0003e20000100a00 */
[----:B------:R-:W-:-:S03]  /*7c50*/  IABS R71, R69 ;  /* 0x0000004500477213 */ /* 0x000fc60000000000 */
[--C-:B------:R-:W-:Y:S01]  /*7c60*/  @!P4 IMAD.IADD R67, R67, 0x1, -R3.reuse ;  /* 0x000000014343c824 */ /* 0x100fe200078e0a03 */
[----:B------:R0:W-:Y:S01]  /*7c70*/  STL.64 [R1+0x540], R76 ;  /* 0x0005404c01007387 */ /* 0x0001e20000100a00 */
[----:B------:R-:W-:Y:S02]  /*7c80*/  @!P2 IMAD.IADD R66, R66, 0x1, -R3 ;  /* 0x000000014242a824 */ /* 0x000fe400078e0a03 */
[----:B------:R-:W-:Y:S01]  /*7c90*/  IMAD.HI.U32 R72, R2, R70, RZ ;  /* 0x0000004602487227 */ /* 0x000fe200078e00ff */
[----:B------:R-:W-:Y:S02]  /*7ca0*/  ISETP.GT.U32.AND P0, PT, R3, R67, PT ;  /* 0x000000430300720c */ /* 0x000fe40003f04070 */
[----:B------:R-:W-:Y:S01]  /*7cb0*/  ISETP.GE.AND P2, PT, R68, RZ, PT ;  /* 0x000000ff4400720c */ /* 0x000fe20003f46270 */
[----:B-1----:R-:W4:Y:S01]  /*7cc0*/  LDL.LU.64 R84, [R1+0x1720] ;  /* 0x0017200001547983 */ /* 0x002f220000300a00 */
[----:B------:R-:W-:Y:S02]  /*7cd0*/  IMAD.MOV.U32 R68, RZ, RZ, R71 ;  /* 0x000000ffff447224 */ /* 0x000fe400078e0047 */
[----:B------:R-:W-:Y:S01]  /*7ce0*/  IMAD.MOV R72, RZ, RZ, -R72 ;  /* 0x000000ffff487224 */ /* 0x000fe200078e0a48 */
[----:B------:R-:W-:Y:S01]  /*7cf0*/  ISETP.GE.AND P4, PT, R69, RZ, PT ;  /* 0x000000ff4500720c */ /* 0x000fe20003f86270 */
[----:B------:R-:W-:-:S04]  /*7d00*/  IMAD.HI.U32 R71, R2, R68, RZ ;  /* 0x0000004402477227 */ /* 0x000fc800078e00ff */
[----:B------:R-:W-:Y:S02]  /*7d10*/  IMAD R69, R3, R72, R70 ;  /* 0x0000004803457224 */ /* 0x000fe400078e0246 */
[----:B------:R-:W-:Y:S02]  /*7d20*/  IMAD.MOV R71, RZ, RZ, -R71 ;  /* 0x000000ffff477224 */ /* 0x000fe400078e0a47 */
[C---:B0-----:R-:W-:Y:S02]  /*7d30*/  VIADD R77, R0.reuse, 0xe ;  /* 0x0000000e004d7836 */ /* 0x041fe40000000000 */
[----:B------:R-:W-:Y:S02]  /*7d40*/  VIADD R76, R0, 0xf ;  /* 0x0000000f004c7836 */ /* 0x000fe40000000000 */
[----:B------:R-:W-:Y:S02]  /*7d50*/  @!P0 IMAD.IADD R67, R67, 0x1, -R3 ;  /* 0x0000000143438824 */ /* 0x000fe400078e0a03 */
[----:B------:R-:W-:Y:S01]  /*7d60*/  IMAD R68, R3, R71, R68 ;  /* 0x0000004703447224 */ /* 0x000fe200078e0244 */
[----:B------:R-:W-:-:S02]  /*7d70*/  IABS R71, R77 ;  /* 0x0000004d00477213 */ /* 0x000fc40000000000 */
[----:B------:R-:W-:Y:S01]  /*7d80*/  IABS R73, R76 ;  /* 0x0000004c00497213 */ /* 0x000fe20000000000 */
[----:B------:R-:W-:-:S04]  /*7d90*/  IMAD.MOV.U32 R29, RZ, RZ, R16 ;  /* 0x000000ffff1d7224 */ /* 0x000fc800078e0010 */
[----:B------:R-:W-:Y:S01]  /*7da0*/  IMAD.HI.U32 R16, R2, R73, RZ ;  /* 0x0000004902107227 */ /* 0x000fe200078e00ff */
[----:B------:R-:W-:-:S04]  /*7db0*/  @!UP1 UIADD3 UR8, UPT, UPT, -UR8, 0x100000, URZ ;  /* 0x0010000008089890 */ /* 0x000fc8000fffe1ff */
[----:B------:R-:W-:Y:S02]  /*7dc0*/  @!UP1 USHF.L.U32 UR9, UR8, 0xb, URZ ;  /* 0x0000000b08099899 */ /* 0x000fe400080006ff */
[----:B------:R-:W-:Y:S01]  /*7dd0*/  @!UP1 USHF.L.U32 UR8, UR8, 0x1, URZ ;  /* 0x0000000108089899 */ /* 0x000fe200080006ff */
[----:B------:R-:W-:-:S04]  /*7de0*/  IMAD R90, R90, 0x80, R90 ;  /* 0x000000805a5a7824 */ /* 0x000fc800078e025a */
[----:B------:R-:W-:Y:S01]  /*7df0*/  IMAD.SHL.U32 R90, R90, 0x2, RZ ;  /* 0x000000025a5a7824 */ /* 0x000fe200078e00ff */
[----:B------:R-:W-:-:S04]  /*7e00*/  VOTEU.ALL UP1, P1 ;  /* 0x0000000000ff7886 */ /* 0x000fc80000820000 */
[----:B------:R-:W-:Y:S02]  /*7e10*/  LOP3.LUT R90, R90, 0x407e, RZ, 0xc0, !PT ;  /* 0x0000407e5a5a7812 */ /* 0x000fe400078ec0ff */
[----:B------:R0:W1:Y:S03]  /*7e20*/  @!UP1 SYNCS.EXCH.64 URZ, [UR4+0x30008], UR8 ;  /* 0x0300080804ff95b2 */ /* 0x0000660008000100 */
[----:B------:R-:W-:Y:S04]  /*7e30*/  STS.U16 [R90+UR4], R20 ;  /* 0x000000145a007988 */ /* 0x000fe80008000404 */
[----:B------:R-:W-:Y:S04]  /*7e40*/  STS.U16 [R90+UR4+0x9000], R21 ;  /* 0x009000155a007988 */ /* 0x000fe80008000404 */
[----:B------:R-:W-:Y:S01]  /*7e50*/  STS.U16 [R90+UR4+0x1400], R30 ;  /* 0x0014001e5a007988 */ /* 0x000fe20008000404 */
[----:B------:R-:W-:Y:S01]  /*7e60*/  PRMT R7, RZ, 0x7610, R7 ;  /* 0x00007610ff077816 */ /* 0x000fe20000000007 */
[----:B0-----:R-:W0:Y:S02]  /*7e70*/  LDCU UR8, c[0x0][0x3b0] ;  /* 0x00007600ff0877ac */ /* 0x001e240008000800 */
[----:B--2---:R2:W-:Y:S01]  /*7e80*/  STL [R1+0x99c], R12 ;  /* 0x00099c0c01007387 */ /* 0x0045e20000100800 */
[----:B------:R-:W-:Y:S01]  /*7e90*/  PRMT R14, RZ, 0x7610, R14 ;  /* 0x00007610ff0e7816 */ /* 0x000fe2000000000e */
[----:B------:R-:W0:Y:S01]  /*7ea0*/  LDCU UR9, c[0x0][0x3b0] ;  /* 0x00007600ff0977ac */ /* 0x000e220008000800 */
[----:B--2---:R-:W-:-:S02]  /*7eb0*/  IMAD.MOV.U32 R12, RZ, RZ, R66 ;  /* 0x000000ffff0c7224 */ /* 0x004fc400078e0042 */
[----:B------:R-:W-:Y:S02]  /*7ec0*/  VIADD R66, R0, 0xc ;  /* 0x0000000c00427836 */ /* 0x000fe40000000000 */
[----:B------:R-:W-:-:S03]  /*7ed0*/  @!P3 IMAD.MOV R12, RZ, RZ, -R12 ;  /* 0x000000ffff0cb224 */ /* 0x000fc600078e0a0c */
[----:B------:R-:W-:Y:S02]  /*7ee0*/  ISETP.GE.AND P3, PT, R66, RZ, PT ;  /* 0x000000ff4200720c */ /* 0x000fe40003f66270 */
[----:B------:R-:W-:Y:S01]  /*7ef0*/  IABS R70, R66 ;  /* 0x0000004200467213 */ /* 0x000fe20000000000 */
[----:B------:R-:W-:Y:S01]  /*7f00*/  VIADD R66, R0, 0xd ;  /* 0x0000000d00427836 */ /* 0x000fe20000000000 */
[----:B------:R-:W-:Y:S04]  /*7f10*/  STL [R1+0x868], R12 ;  /* 0x0008680c01007387 */ /* 0x000fe80000100800 */
[----:B------:R-:W-:Y:S02]  /*7f20*/  ISETP.GE.AND P0, PT, R66, RZ, PT ;  /* 0x000000ff4200720c */ /* 0x000fe40003f06270 */
[----:B------:R-:W-:Y:S01]  /*7f30*/  IABS R72, R66 ;  /* 0x0000004200487213 */ /* 0x000fe20000000000 */
[----:B------:R-:W-:Y:S01]  /*7f40*/  IMAD.HI.U32 R66, R2, R70, RZ ;  /* 0x0000004602427227 */ /* 0x000fe200078e00ff */
[----:B---3--:R2:W-:Y:S03]  /*7f50*/  STL [R1+0x9a0], R13 ;  /* 0x0009a00d01007387 */ /* 0x0085e60000100800 */
[----:B------:R-:W-:-:S02]  /*7f60*/  IMAD.MOV R66, RZ, RZ, -R66 ;  /* 0x000000ffff427224 */ /* 0x000fc400078e0a42 */
[----:B------:R-:W-:-:S04]  /*7f70*/  IMAD.HI.U32 R75, R2, R72, RZ ;  /* 0x00000048024b7227 */ /* 0x000fc800078e00ff */
[----:B--2---:R-:W-:Y:S02]  /*7f80*/  IMAD.MOV.U32 R13, RZ, RZ, R19 ;  /* 0x000000ffff0d7224 */ /* 0x004fe400078e0013 */
[----:B------:R-:W-:Y:S02]  /*7f90*/  IMAD.MOV.U32 R19, RZ, RZ, R18 ;  /* 0x000000ffff137224 */ /* 0x000fe400078e0012 */
[----:B------:R-:W-:-:S04]  /*7fa0*/  IMAD.HI.U32 R18, R2, R71, RZ ;  /* 0x0000004702127227 */ /* 0x000fc800078e00ff */
[C---:B------:R-:W-:Y:S02]  /*7fb0*/  IMAD R66, R3.reuse, R66, R70 ;  /* 0x0000004203427224 */ /* 0x040fe400078e0246 */
[----:B------:R-:W-:Y:S01]  /*7fc0*/  IMAD.MOV R70, RZ, RZ, -R75 ;  /* 0x000000ffff467224 */ /* 0x000fe200078e0a4b */
[----:B------:R-:W-:Y:S01]  /*7fd0*/  IADD3 R75, PT, PT, -R18, RZ, RZ ;  /* 0x000000ff124b7210 */ /* 0x000fe20007ffe1ff */
[----:B------:R-:W-:Y:S02]  /*7fe0*/  IMAD.MOV R18, RZ, RZ, -R16 ;  /* 0x000000ffff127224 */ /* 0x000fe400078e0a10 */
[----:B------:R-:W-:Y:S02]  /*7ff0*/  IMAD.MOV.U32 R12, RZ, RZ, R22 ;  /* 0x000000ffff0c7224 */ /* 0x000fe400078e0016 */
[----:B------:R-:W-:Y:S02]  /*8000*/  IMAD.MOV.U32 R22, RZ, RZ, R19 ;  /* 0x000000ffff167224 */ /* 0x000fe400078e0013 */
[C---:B------:R-:W-:Y:S01]  /*8010*/  IMAD R72, R3.reuse, R70, R72 ;  /* 0x0000004603487224 */ /* 0x040fe200078e0248 */
[----:B------:R-:W2:Y:S01]  /*8020*/  LDL.LU R19, [R1+0x7e8] ;  /* 0x0007e80001137983 */ /* 0x000ea20000300800 */
[----:B------:R-:W-:-:S02]  /*8030*/  IMAD R70, R3, R18, R73 ;  /* 0x0000001203467224 */ /* 0x000fc400078e0249 */
[----:B------:R-:W-:Y:S01]  /*8040*/  IMAD.MOV.U32 R16, RZ, RZ, R23 ;  /* 0x000000ffff107224 */ /* 0x000fe200078e0017 */
[----:B------:R-:W3:Y:S01]  /*8050*/  LDL.LU R18, [R1+0x7e4] ;  /* 0x0007e40001127983 */ /* 0x000ee20000300800 */
[----:B------:R-:W-:Y:S02]  /*8060*/  IMAD R71, R3, R75, R71 ;  /* 0x0000004b03477224 */ /* 0x000fe400078e0247 */
[----:B------:R-:W-:Y:S01]  /*8070*/  IMAD.MOV.U32 R75, RZ, RZ, R92 ;  /* 0x000000ffff4b7224 */ /* 0x000fe200078e005c */
[----:B------:R-:W2:Y:S04]  /*8080*/  LDL.LU R23, [R1+0x7e0] ;  /* 0x0007e00001177983 */ /* 0x000ea80000300800 */
[----:B------:R-:W2:Y:S04]  /*8090*/  LDL.LU R92, [R1+0x7dc] ;  /* 0x0007dc00015c7983 */ /* 0x000ea80000300800 */
[----:B------:R-:W3:Y:S04]  /*80a0*/  LDL.LU R20, [R1+0x7d8] ;  /* 0x0007d80001147983 */ /* 0x000ee80000300800 */
[----:B------:R-:W3:Y:S04]  /*80b0*/  LDL.LU R21, [R1+0x7d4] ;  /* 0x0007d40001157983 */ /* 0x000ee80000300800 */
[----:B------:R-:W3:Y:S04]  /*80c0*/  LDL.LU R30, [R1+0x7d0] ;  /* 0x0007d000011e7983 */ /* 0x000ee80000300800 */
[----:B------:R0:W-:Y:S04]  /*80d0*/  STS.U16 [R90+UR4+0x9400], R86 ;  /* 0x009400565a007988 */ /* 0x0001e80008000404 */
[----:B------:R1:W-:Y:S04]  /*80e0*/  STS.U16 [R90+UR4+0x1800], R87 ;  /* 0x001800575a007988 */ /* 0x0003e80008000404 */
[----:B------:R4:W-:Y:S04]  /*80f0*/  STS.U16 [R90+UR4+0x9800], R89 ;  /* 0x009800595a007988 */ /* 0x0009e80008000404 */
[----:B0-----:R-:W3:Y:S04]  /*8100*/  LDL.LU R86, [R1+0x7bc] ;  /* 0x0007bc0001567983 */ /* 0x001ee80000300800 */
[----:B-1----:R-:W3:Y:S04]  /*8110*/  LDL.LU R87, [R1+0x7b8] ;  /* 0x0007b80001577983 */ /* 0x002ee80000300800 */
[----:B----4-:R-:W4:Y:S04]  /*8120*/  LDL.LU R89, [R1+0x7b4] ;  /* 0x0007b40001597983 */ /* 0x010f280000300800 */
[----:B------:R0:W-:Y:S04]  /*8130*/  STS.U16 [R90+UR4+0x2000], R88 ;  /* 0x002000585a007988 */ /* 0x0001e80008000404 */
[----:B------:R1:W-:Y:S04]  /*8140*/  STS.U16 [R90+UR4+0xa000], R91 ;  /* 0x00a0005b5a007988 */ /* 0x0003e80008000404 */
[----:B------:R1:W-:Y:S04]  /*8150*/  STS.U16 [R90+UR4+0x8000], R75 ;  /* 0x0080004b5a007988 */ /* 0x0003e80008000404 */
[----:B0-----:R-:W4:Y:S04]  /*8160*/  LDL.LU R88, [R1+0x850] ;  /* 0x0008500001587983 */ /* 0x001f280000300800 */
[----:B-1----:R-:W4:Y:S04]  /*8170*/  LDL.LU R91, [R1+0x84c] ;  /* 0x00084c00015b7983 */ /* 0x002f280000300800 */
[----:B------:R-:W4:Y:S04]  /*8180*/  LDL.LU R75, [R1+0x848] ;  /* 0x00084800014b7983 */ /* 0x000f280000300800 */
[----:B------:R-:W-:Y:S04]  /*8190*/  STS.U16 [R90+UR4+0x400], R13 ;  /* 0x0004000d5a007988 */ /* 0x000fe80008000404 */
        /* <DEDUP_REMOVED lines=8> */
[----:B--2---:R0:W-:Y:S04]  /*8220*/  STS.U16 [R90+UR4+0xa800], R92 ;  /* 0x00a8005c5a007988 */ /* 0x0041e80008000404 */
[----:B0-----:R-:W2:Y:S04]  /*8230*/  LDL.LU R92, [R1+0x844] ;  /* 0x00084400015c7983 */ /* 0x001ea80000300800 */
[----:B------:R-:W2:Y:S04]  /*8240*/  LDL.LU R13, [R1+0x82c] ;  /* 0x00082c00010d7983 */ /* 0x000ea80000300800 */
[----:B------:R-:W2:Y:S04]  /*8250*/  LDL.LU R12, [R1+0x828] ;  /* 0x00082800010c7983 */ /* 0x000ea80000300800 */
[----:B------:R-:W2:Y:S04]  /*8260*/  LDL.LU R29, [R1+0x824] ;  /* 0x00082400011d7983 */ /* 0x000ea80000300800 */
[----:B------:R-:W2:Y:S04]  /*8270*/  LDL.LU R26, [R1+0x820] ;  /* 0x00082000011a7983 */ /* 0x000ea80000300800 */
[----:B------:R-:W2:Y:S04]  /*8280*/  LDL.LU R27, [R1+0x7fc] ;  /* 0x0007fc00011b7983 */ /* 0x000ea80000300800 */
[----:B------:R-:W2:Y:S04]  /*8290*/  LDL.LU R24, [R1+0x7f8] ;  /* 0x0007f80001187983 */ /* 0x000ea80000300800 */
[----:B------:R-:W2:Y:S04]  /*82a0*/  LDL.LU R25, [R1+0x7f4] ;  /* 0x0007f40001197983 */ /* 0x000ea80000300800 */
[----:B------:R-:W2:Y:S04]  /*82b0*/  LDL.LU R16, [R1+0x7f0] ;  /* 0x0007f00001107983 */ /* 0x000ea80000300800 */
[----:B---3--:R0:W-:Y:S04]  /*82c0*/  STS.U16 [R90+UR4+0x2c00], R20 ;  /* 0x002c00145a007988 */ /* 0x0081e80008000404 */
[----:B------:R-:W3:Y:S04]  /*82d0*/  LDL.LU R22, [R1+0x7cc] ;  /* 0x0007cc0001167983 */ /* 0x000ee80000300800 */
[----:B------:R1:W-:Y:S04]  /*82e0*/  STS.U16 [R90+UR4+0x2400], R19 ;  /* 0x002400135a007988 */ /* 0x0003e80008000404 */
[----:B0-----:R-:W3:Y:S04]  /*82f0*/  LDL.LU R20, [R1+0x7c8] ;  /* 0x0007c80001147983 */ /* 0x001ee80000300800 */
[----:B------:R0:W-:Y:S04]  /*8300*/  STS.U16 [R90+UR4+0x3000], R30 ;  /* 0x0030001e5a007988 */ /* 0x0001e80008000404 */
[----:B-1----:R-:W3:Y:S04]  /*8310*/  LDL.LU R19, [R1+0x7c4] ;  /* 0x0007c40001137983 */ /* 0x002ee80000300800 */
[----:B0-----:R-:W3:Y:S04]  /*8320*/  LDL.LU R30, [R1+0x7c0] ;  /* 0x0007c000011e7983 */ /* 0x001ee80000300800 */
[----:B------:R0:W-:Y:S04]  /*8330*/  STS.U16 [R90+UR4+0xa400], R18 ;  /* 0x00a400125a007988 */ /* 0x0001e80008000404 */
[----:B------:R1:W-:Y:S04]  /*8340*/  STS.U16 [R90+UR4+0x2800], R23 ;  /* 0x002800175a007988 */ /* 0x0003e80008000404 */
[----:B------:R4:W-:Y:S04]  /*8350*/  STS.U16 [R90+UR4+0xac00], R21 ;  /* 0x00ac00155a007988 */ /* 0x0009e80008000404 */
[----:B0-----:R-:W3:Y:S04]  /*8360*/  LDL.LU R18, [R1+0x7b0] ;  /* 0x0007b00001127983 */ /* 0x001ee80000300800 */
[----:B-1----:R-:W3:Y:S04]  /*8370*/  LDL.LU R23, [R1+0x7ac] ;  /* 0x0007ac0001177983 */ /* 0x002ee80000300800 */
[----:B------:R0:W-:Y:S04]  /*8380*/  STS.U16 [R90+UR4+0xb000], R86 ;  /* 0x00b000565a007988 */ /* 0x0001e80008000404 */
[----:B----4-:R-:W4:Y:S04]  /*8390*/  LDL.LU R21, [R1+0x7a8] ;  /* 0x0007a80001157983 */ /* 0x010f280000300800 */
[----:B------:R1:W-:Y:S04]  /*83a0*/  STS.U16 [R90+UR4+0x3400], R87 ;  /* 0x003400575a007988 */ /* 0x0003e80008000404 */
[----:B0-----:R-:W4:Y:S04]  /*83b0*/  LDL.LU R86, [R1+0x7a4] ;  /* 0x0007a40001567983 */ /* 0x001f280000300800 */
[----:B------:R0:W-:Y:S04]  /*83c0*/  STS.U16 [R90+UR4+0xb400], R89 ;  /* 0x00b400595a007988 */ /* 0x0001e80008000404 */
[----:B------:R0:W-:Y:S04]  /*83d0*/  STS.U16 [R90+UR4+0x3800], R88 ;  /* 0x003800585a007988 */ /* 0x0001e80008000404 */
[----:B-1----:R-:W4:Y:S01]  /*83e0*/  LDL.LU R87, [R1+0x7a0] ;  /* 0x0007a00001577983 */ /* 0x002f220000300800 */
[----:B0-----:R-:W-:-:S03]  /*83f0*/  LOP3.LUT R89, R90, 0x10, RZ, 0x3c, !PT ;  /* 0x000000105a597812 */ /* 0x001fc600078e3cff */
[----:B------:R0:W-:Y:S04]  /*8400*/  STS.U16 [R90+UR4+0xb800], R91 ;  /* 0x00b8005b5a007988 */ /* 0x0001e80008000404 */
[----:B------:R-:W4:Y:S04]  /*8410*/  LDL.LU R88, [R1+0x79c] ;  /* 0x00079c0001587983 */ /* 0x000f280000300800 */
[----:B0-----:R-:W4:Y:S04]  /*8420*/  LDL.LU R91, [R1+0x798] ;  /* 0x00079800015b7983 */ /* 0x001f280000300800 */
[----:B------:R-:W-:Y:S04]  /*8430*/  STS.U16 [R90+UR4+0x3c00], R75 ;  /* 0x003c004b5a007988 */ /* 0x000fe80008000404 */
[----:B--2---:R0:W-:Y:S04]  /*8440*/  STS.U16 [R90+UR4+0xbc00], R92 ;  /* 0x00bc005c5a007988 */ /* 0x0041e80008000404 */
[----:B------:R-:W-:Y:S04]  /*8450*/  STS.U16 [R89+UR4+0x480], R13 ;  /* 0x0004800d59007988 */ /* 0x000fe80008000404 */
[----:B0-----:R-:W2:Y:S04]  /*8460*/  LDL.LU R92, [R1+0x794] ;  /* 0x00079400015c7983 */ /* 0x001ea80000300800 */
[----:B------:R-:W-:Y:S04]  /*8470*/  STS.U16 [R89+UR4+0x8480], R12 ;  /* 0x0084800c59007988 */ /* 0x000fe80008000404 */
[----:B------:R-:W-:Y:S04]  /*8480*/  STS.U16 [R89+UR4+0x880], R29 ;  /* 0x0008801d59007988 */ /* 0x000fe80008000404 */
[----:B------:R-:W-:Y:S04]  /*8490*/  STS.U16 [R89+UR4+0x8880], R26 ;  /* 0x0088801a59007988 */ /* 0x000fe80008000404 */
[----:B------:R-:W-:Y:S04]  /*84a0*/  STS.U16 [R89+UR4+0xc80], R27 ;  /* 0x000c801b59007988 */ /* 0x000fe80008000404 */
[----:B------:R-:W-:Y:S04]  /*84b0*/  STS.U16 [R89+UR4+0x8c80], R24 ;  /* 0x008c801859007988 */ /* 0x000fe80008000404 */
[----:B------:R-:W-:Y:S04]  /*84c0*/  STS.U16 [R89+UR4+0x1080], R25 ;  /* 0x0010801959007988 */ /* 0x000fe80008000404 */
[----:B------:R-:W-:Y:S04]  /*84d0*/  STS.U16 [R89+UR4+0x9080], R16 ;  /* 0x0090801059007988 */ /* 0x000fe80008000404 */
[----:B---3--:R-:W-:Y:S04]  /*84e0*/  STS.U16 [R89+UR4+0x1480], R22 ;  /* 0x0014801659007988 */ /* 0x008fe80008000404 */
[----:B------:R0:W-:Y:S04]  /*84f0*/  STS.U16 [R89+UR4+0x9480], R20 ;  /* 0x0094801459007988 */ /* 0x0001e80008000404 */
[----:B------:R-:W-:Y:S04]  /*8500*/  STS.U16 [R89+UR4+0x1880], R19 ;  /* 0x0018801359007988 */ /* 0x000fe80008000404 */
[----:B0-----:R-:W3:Y:S04]  /*8510*/  LDL.LU R20, [R1+0x790] ;  /* 0x0007900001147983 */ /* 0x001ee80000300800 */
[----:B------:R-:W3:Y:S04]  /*8520*/  LDL.LU R16, [R1+0x78c] ;  /* 0x00078c0001107983 */ /* 0x000ee80000300800 */
[----:B------:R0:W-:Y:S04]  /*8530*/  STS.U16 [R89+UR4+0x9880], R30 ;  /* 0x0098801e59007988 */ /* 0x0001e80008000404 */
[----:B0-----:R-:W3:Y:S04]  /*8540*/  LDL.LU R30, [R1+0x788] ;  /* 0x00078800011e7983 */ /* 0x001ee80000300800 */
[----:B------:R-:W3:Y:S04]  /*8550*/  LDL.LU R22, [R1+0x784] ;  /* 0x0007840001167983 */ /* 0x000ee80000300800 */
[----:B------:R0:W-:Y:S04]  /*8560*/  STS.U16 [R89+UR4+0x1c80], R18 ;  /* 0x001c801259007988 */ /* 0x0001e80008000404 */
[----:B------:R-:W3:Y:S04]  /*8570*/  LDL.LU R19, [R1+0x780] ;  /* 0x0007800001137983 */ /* 0x000ee80000300800 */
[----:B------:R1:W-:Y:S04]  /*8580*/  STS.U16 [R89+UR4+0x9c80], R23 ;  /* 0x009c801759007988 */ /* 0x0003e80008000404 */
[----:B------:R-:W3:Y:S04]  /*8590*/  LDL.LU R12, [R1+0x77c] ;  /* 0x00077c00010c7983 */ /* 0x000ee80000300800 */
[----:B----4-:R-:W-:Y:S04]  /*85a0*/  STS.U16 [R89+UR4+0x2080], R21 ;  /* 0x0020801559007988 */ /* 0x010fe80008000404 */
[----:B0-----:R-:W4:Y:S04]  /*85b0*/  LDL.LU R18, [R1+0x778] ;  /* 0x0007780001127983 */ /* 0x001f280000300800 */
[----:B------:R0:W-:Y:S04]  /*85c0*/  STS.U16 [R89+UR4+0xa080], R86 ;  /* 0x00a0805659007988 */ /* 0x0001e80008000404 */
[----:B-1----:R-:W4:Y:S04]  /*85d0*/  LDL.LU R23, [R1+0x774] ;  /* 0x0007740001177983 */ /* 0x002f280000300800 */
[----:B------:R1:W-:Y:S04]  /*85e0*/  STS.U16 [R89+UR4+0x2480], R87 ;  /* 0x0024805759007988 */ /* 0x0003e80008000404 */
[----:B0-----:R-:W4:Y:S04]  /*85f0*/  LDL.LU R86, [R1+0x764] ;  /* 0x0007640001567983 */ /* 0x001f280000300800 */
[----:B------:R0:W-:Y:S04]  /*8600*/  STS.U16 [R89+UR4+0xa480], R88 ;  /* 0x00a4805859007988 */ /* 0x0001e80008000404 */
[----:B-1----:R-:W4:Y:S04]  /*8610*/  LDL.LU R87, [R1+0x760] ;  /* 0x0007600001577983 */ /* 0x002f280000300800 */
[----:B------:R1:W-:Y:S04]  /*8620*/  STS.U16 [R89+UR4+0x2880], R91 ;  /* 0x0028805b59007988 */ /* 0x0003e80008000404 */
[----:B0-----:R-:W4:Y:S04]  /*8630*/  LDL.LU R88, [R1+0x770] ;  /* 0x0007700001587983 */ /* 0x001f280000300800 */
[----:B-1----:R-:W4:Y:S04]  /*8640*/  LDL.LU R91, [R1+0x76c] ;  /* 0x00076c00015b7983 */ /* 0x002f280000300800 */
        /* <DEDUP_REMOVED lines=11> */
[----:B------:R-:W-:Y:S04]  /*8700*/  STS.U16 [R89+UR4+0xac80], R16 ;  /* 0x00ac801059007988 */ /* 0x000fe80008000404 */
[----:B0-----:R-:W3:Y:S04]  /*8710*/  LDL.LU R20, [R1+0x444] ;  /* 0x0004440001147983 */ /* 0x001ee80000300800 */
[----:B------:R-:W3:Y:S04]  /*8720*/  LDL.LU R25, [R1+0x3d8] ;  /* 0x0003d80001197983 */ /* 0x000ee80000300800 */
[----:B------:R0:W-:Y:S04]  /*8730*/  STS.U16 [R89+UR4+0x3080], R30 ;  /* 0x0030801e59007988 */ /* 0x0001e80008000404 */
[----:B0-----:R-:W3:Y:S04]  /*8740*/  LDL.LU R30, [R1+0x3d4] ;  /* 0x0003d400011e7983 */ /* 0x001ee80000300800 */
[----:B------:R0:W-:Y:S04]  /*8750*/  STS.U16 [R89+UR4+0xb080], R22 ;  /* 0x00b0801659007988 */ /* 0x0001e80008000404 */
[----:B------:R1:W-:Y:S04]  /*8760*/  STS.U16 [R89+UR4+0x3480], R19 ;  /* 0x0034801359007988 */ /* 0x0003e80008000404 */
[----:B------:R-:W3:Y:S04]  /*8770*/  LDL.LU R16, [R1+0x50] ;  /* 0x0000500001107983 */ /* 0x000ee80000300800 */
[----:B0-----:R-:W3:Y:S04]  /*8780*/  LDL.LU R22, [R1+0x4c] ;  /* 0x00004c0001167983 */ /* 0x001ee80000300800 */
[----:B------:R0:W-:Y:S04]  /*8790*/  STS.U16 [R89+UR4+0xb480], R12 ;  /* 0x00b4800c59007988 */ /* 0x0001e80008000404 */
[----:B-1----:R-:W3:Y:S04]  /*87a0*/  LDL.LU R19, [R1+0x48] ;  /* 0x0000480001137983 */ /* 0x002ee80000300800 */
[----:B----4-:R1:W-:Y:S01]  /*87b0*/  STS.U16 [R89+UR4+0x3880], R18 ;  /* 0x0038801259007988 */ /* 0x0103e20008000404 */
[----:B0-----:R-:W-:-:S03]  /*87c0*/  LOP3.LUT R12, R90, 0x20, RZ, 0x3c, !PT ;  /* 0x000000205a0c7812 */ /* 0x001fc600078e3cff */
[----:B------:R0:W-:Y:S04]  /*87d0*/  STS.U16 [R89+UR4+0xb880], R23 ;  /* 0x00b8801759007988 */ /* 0x0001e80008000404 */
[----:B------:R4:W-:Y:S04]  /*87e0*/  STS.U16 [R89+UR4+0x3c80], R86 ;  /* 0x003c805659007988 */ /* 0x0009e80008000404 */
[----:B-1----:R-:W3:Y:S04]  /*87f0*/  LDL.LU R18, [R1+0x44] ;  /* 0x0000440001127983 */ /* 0x002ee80000300800 */
[----:B0-----:R-:W3:Y:S04]  /*8800*/  LDL.LU R23, [R1+0x40] ;  /* 0x0000400001177983 */ /* 0x001ee80000300800 */
[----:B----4-:R-:W4:Y:S04]  /*8810*/  LDL.LU R86, [R1+0x1718] ;  /* 0x0017180001567983 */ /* 0x010f280000300800 */
[----:B------:R0:W-:Y:S04]  /*8820*/  STS.U16 [R89+UR4+0xbc80], R87 ;  /* 0x00bc805759007988 */ /* 0x0001e80008000404 */
[----:B------:R1:W-:Y:S04]  /*8830*/  STS.U16 [R89+UR4+0x80], R88 ;  /* 0x0000805859007988 */ /* 0x0003e80008000404 */
[----:B------:R1:W-:Y:S04]  /*8840*/  STS.U16 [R89+UR4+0x8080], R91 ;  /* 0x0080805b59007988 */ /* 0x0003e80008000404 */
[----:B0-----:R-:W4:Y:S04]  /*8850*/  LDL.LU R87, [R1+0x1714] ;  /* 0x0017140001577983 */ /* 0x001f280000300800 */
[----:B-1----:R-:W4:Y:S04]  /*8860*/  LDL.LU R88, [R1+0x1710] ;  /* 0x0017100001587983 */ /* 0x002f280000300800 */
[----:B------:R-:W4:Y:S04]  /*8870*/  LDL.LU R89, [R1+0x170c] ;  /* 0x00170c0001597983 */ /* 0x000f280000300800 */
[----:B------:R-:W4:Y:S04]  /*8880*/  LDL.LU R91, [R1+0x1708] ;  /* 0x00170800015b7983 */ /* 0x000f280000300800 */
        /* <DEDUP_REMOVED lines=9> */
[----:B------:R0:W-:Y:S04]  /*8920*/  STS.U16 [R12+UR4+0x1100], R21 ;  /* 0x001100150c007988 */ /* 0x0001e80008000404 */
[----:B0-----:R-:W4:Y:S04]  /*8930*/  LDL.LU R21, [R1+0xc0] ;  /* 0x0000c00001157983 */ /* 0x001f280000300800 */
[----:B---3--:R0:W-:Y:S04]  /*8940*/  STS.U16 [R12+UR4+0x9100], R20 ;  /* 0x009100140c007988 */ /* 0x0081e80008000404 */
[----:B------:R-:W-:Y:S04]  /*8950*/  STS.U16 [R12+UR4+0x1500], R25 ;  /* 0x001500190c007988 */ /* 0x000fe80008000404 */
[----:B0-----:R-:W3:Y:S04]  /*8960*/  LDL.LU R20, [R1+0x5c] ;  /* 0x00005c0001147983 */ /* 0x001ee80000300800 */
[----:B------:R-:W3:Y:S04]  /*8970*/  LDL.LU R26, [R1+0x58] ;  /* 0x00005800011a7983 */ /* 0x000ee80000300800 */
[----:B------:R0:W-:Y:S04]  /*8980*/  STS.U16 [R12+UR4+0x9500], R30 ;  /* 0x0095001e0c007988 */ /* 0x0001e80008000404 */
[----:B------:R-:W3:Y:S04]  /*8990*/  LDL.LU R27, [R1+0x54] ;  /* 0x00005400011b7983 */ /* 0x000ee80000300800 */
[----:B0-----:R-:W3:Y:S04]  /*89a0*/  LDL.LU R30, [R1+0x250] ;  /* 0x00025000011e7983 */ /* 0x001ee80000300800 */
[----:B------:R0:W-:Y:S04]  /*89b0*/  STS.U16 [R12+UR4+0x1900], R16 ;  /* 0x001900100c007988 */ /* 0x0001e80008000404 */
[----:B------:R1:W-:Y:S04]  /*89c0*/  STS.U16 [R12+UR4+0x9900], R22 ;  /* 0x009900160c007988 */ /* 0x0003e80008000404 */
[----:B------:R-:W-:Y:S04]  /*89d0*/  STS.U16 [R12+UR4+0x1d00], R19 ;  /* 0x001d00130c007988 */ /* 0x000fe80008000404 */
[----:B------:R-:W3:Y:S04]  /*89e0*/  LDL.LU R24, [R1+0x24c] ;  /* 0x00024c0001187983 */ /* 0x000ee80000300800 */
[----:B------:R-:W3:Y:S04]  /*89f0*/  LDL.LU R25, [R1+0x248] ;  /* 0x0002480001197983 */ /* 0x000ee80000300800 */
[----:B0-----:R-:W3:Y:S04]  /*8a00*/  LDL.LU R16, [R1+0x244] ;  /* 0x0002440001107983 */ /* 0x001ee80000300800 */
[----:B------:R0:W-:Y:S04]  /*8a10*/  STS.U16 [R12+UR4+0x9d00], R18 ;  /* 0x009d00120c007988 */ /* 0x0001e80008000404 */
[----:B------:R0:W-:Y:S04]  /*8a20*/  STS.U16 [R12+UR4+0x2100], R23 ;  /* 0x002100170c007988 */ /* 0x0001e80008000404 */
[----:B-1----:R-:W3:Y:S01]  /*8a30*/  LDL.LU R22, [R1+0x240] ;  /* 0x0002400001167983 */ /* 0x002ee20000300800 */
[----:B0-----:R-:W-:-:S03]  /*8a40*/  LOP3.LUT R18, R90, 0x30, RZ, 0x3c, !PT ;  /* 0x000000305a127812 */ /* 0x001fc600078e3cff */
[----:B------:R-:W3:Y:S04]  /*8a50*/  LDL.LU R19, [R1+0x1dc] ;  /* 0x0001dc0001137983 */ /* 0x000ee80000300800 */
[----:B------:R-:W3:Y:S04]  /*8a60*/  LDL.LU R23, [R1+0x1d8] ;  /* 0x0001d80001177983 */ /* 0x000ee80000300800 */
[----:B--2---:R-:W-:Y:S04]  /*8a70*/  STS.U16 [R12+UR4+0xa100], R92 ;  /* 0x00a1005c0c007988 */ /* 0x004fe80008000404 */
[----:B----4-:R-:W-:Y:S04]  /*8a80*/  STS.U16 [R12+UR4+0x2500], R91 ;  /* 0x0025005b0c007988 */ /* 0x010fe80008000404 */
        /* <DEDUP_REMOVED lines=9> */
[----:B------:R0:W-:Y:S04]  /*8b20*/  STS.U16 [R12+UR4+0x3900], R21 ;  /* 0x003900150c007988 */ /* 0x0001e80008000404 */
[----:B---3--:R1:W-:Y:S04]  /*8b30*/  STS.U16 [R12+UR4+0xb900], R20 ;  /* 0x00b900140c007988 */ /* 0x0083e80008000404 */
[----:B0-----:R-:W2:Y:S04]  /*8b40*/  LDL.LU R21, [R1+0x1d4] ;  /* 0x0001d40001157983 */ /* 0x001ea80000300800 */
[----:B------:R-:W-:Y:S04]  /*8b50*/  STS.U16 [R12+UR4+0x3d00], R26 ;  /* 0x003d001a0c007988 */ /* 0x000fe80008000404 */
[----:B-1----:R-:W3:Y:S04]  /*8b60*/  LDL.LU R20, [R1+0x1d0] ;  /* 0x0001d00001147983 */ /* 0x002ee80000300800 */
[----:B------:R-:W-:Y:S04]  /*8b70*/  STS.U16 [R12+UR4+0xbd00], R27 ;  /* 0x00bd001b0c007988 */ /* 0x000fe80008000404 */
[----:B------:R-:W4:Y:S04]  /*8b80*/  LDL.LU R85, [R1+0x1cc] ;  /* 0x0001cc0001557983 */ /* 0x000f280000300800 */
[----:B------:R0:W-:Y:S04]  /*8b90*/  STS.U16 [R18+UR4+0x180], R30 ;  /* 0x0001801e12007988 */ /* 0x0001e80008000404 */
[----:B------:R-:W4:Y:S04]  /*8ba0*/  LDL.LU R86, [R1+0x1c8] ;  /* 0x0001c80001567983 */ /* 0x000f280000300800 */
[----:B0-----:R-:W4:Y:S04]  /*8bb0*/  LDL.LU R30, [R1+0x1c4] ;  /* 0x0001c400011e7983 */ /* 0x001f280000300800 */
[----:B------:R-:W4:Y:S04]  /*8bc0*/  LDL.LU R87, [R1+0x1c0] ;  /* 0x0001c00001577983 */ /* 0x000f280000300800 */
[----:B------:R-:W4:Y:S04]  /*8bd0*/  LDL.LU R88, [R1+0x15c] ;  /* 0x00015c0001587983 */ /* 0x000f280000300800 */
[----:B------:R-:W4:Y:S04]  /*8be0*/  LDL.LU R89, [R1+0x158] ;  /* 0x0001580001597983 */ /* 0x000f280000300800 */
[----:B------:R-:W4:Y:S04]  /*8bf0*/  LDL.LU R91, [R1+0x154] ;  /* 0x00015400015b7983 */ /* 0x000f280000300800 */
[----:B------:R-:W4:Y:S04]  /*8c00*/  LDL.LU R92, [R1+0x150] ;  /* 0x00015000015c7983 */ /* 0x000f280000300800 */
[----:B------:R-:W4:Y:S04]  /*8c10*/  LDL.LU R73, [R1+0x14c] ;  /* 0x00014c0001497983 */ /* 0x000f280000300800 */
[----:B------:R-:W4:Y:S04]  /*8c20*/  LDL.LU R75, [R1+0x148] ;  /* 0x00014800014b7983 */ /* 0x000f280000300800 */
[----:B------:R-:W4:Y:S04]  /*8c30*/  LDL.LU R13, [R1+0x144] ;  /* 0x00014400010d7983 */ /* 0x000f280000300800 */
[----:B------:R0:W-:Y:S04]  /*8c40*/  STS.U16 [R18+UR4+0x8180], R24 ;  /* 0x0081801812007988 */ /* 0x0001e80008000404 */
[----:B------:R-:W4:Y:S04]  /*8c50*/  LDL.LU R12, [R1+0x140] ;  /* 0x00014000010c7983 */ /* 0x000f280000300800 */
[----:B------:R1:W-:Y:S04]  /*8c60*/  STS.U16 [R18+UR4+0x580], R25 ;  /* 0x0005801912007988 */ /* 0x0003e80008000404 */
[----:B------:R-:W4:Y:S04]  /*8c70*/  LDL.LU R29, [R1+0xdc] ;  /* 0x0000dc00011d7983 */ /* 0x000f280000300800 */
[----:B------:R-:W-:Y:S04]  /*8c80*/  STS.U16 [R18+UR4+0x8580], R16 ;  /* 0x0085801012007988 */ /* 0x000fe80008000404 */
[----:B------:R-:W4:Y:S04]  /*8c90*/  LDL.LU R26, [R1+0xd8] ;  /* 0x0000d800011a7983 */ /* 0x000f280000300800 */
[----:B------:R0:W-:Y:S04]  /*8ca0*/  STS.U16 [R18+UR4+0x980], R22 ;  /* 0x0009801612007988 */ /* 0x0001e80008000404 */
[----:B------:R-:W4:Y:S04]  /*8cb0*/  LDL.LU R27, [R1+0xd4] ;  /* 0x0000d400011b7983 */ /* 0x000f280000300800 */
[----:B------:R1:W-:Y:S04]  /*8cc0*/  STS.U16 [R18+UR4+0x8980], R19 ;  /* 0x0089801312007988 */ /* 0x0003e80008000404 */
[----:B0-----:R-:W4:Y:S04]  /*8cd0*/  LDL.LU R24, [R1+0xd0] ;  /* 0x0000d00001187983 */ /* 0x001f280000300800 */
[----:B------:R0:W-:Y:S04]  /*8ce0*/  STS.U16 [R18+UR4+0xd80], R23 ;  /* 0x000d801712007988 */ /* 0x0001e80008000404 */
[----:B-1----:R-:W4:Y:S04]  /*8cf0*/  LDL.LU R25, [R1+0xcc] ;  /* 0x0000cc0001197983 */ /* 0x002f280000300800 */
[----:B------:R-:W4:Y:S04]  /*8d00*/  LDL.LU R22, [R1+0xc8] ;  /* 0x0000c80001167983 */ /* 0x000f280000300800 */
[----:B------:R-:W4:Y:S04]  /*8d10*/  LDL.LU R19, [R1+0xc4] ;  /* 0x0000c40001137983 */ /* 0x000f280000300800 */
[----:B0-----:R-:W4:Y:S04]  /*8d20*/  LDL.LU R23, [R1+0x2c8] ;  /* 0x0002c80001177983 */ /* 0x001f280000300800 */
[----:B--2---:R0:W-:Y:S04]  /*8d30*/  STS.U16 [R18+UR4+0x8d80], R21 ;  /* 0x008d801512007988 */ /* 0x0041e80008000404 */
[----:B---3--:R1:W-:Y:S04]  /*8d40*/  STS.U16 [R18+UR4+0x1180], R20 ;  /* 0x0011801412007988 */ /* 0x0083e80008000404 */
[----:B0-----:R-:W2:Y:S04]  /*8d50*/  LDL.LU R21, [R1+0x2c4] ;  /* 0x0002c40001157983 */ /* 0x001ea80000300800 */
[----:B----4-:R-:W-:Y:S04]  /*8d60*/  STS.U16 [R18+UR4+0x9180], R85 ;  /* 0x0091805512007988 */ /* 0x010fe80008000404 */
[----:B-1----:R-:W3:Y:S04]  /*8d70*/  LDL.LU R20, [R1+0x258] ;  /* 0x0002580001147983 */ /* 0x002ee80000300800 */
[----:B------:R-:W-:Y:S04]  /*8d80*/  STS.U16 [R18+UR4+0x1580], R86 ;  /* 0x0015805612007988 */ /* 0x000fe80008000404 */
[----:B------:R0:W-:Y:S04]  /*8d90*/  STS.U16 [R18+UR4+0x9580], R30 ;  /* 0x0095801e12007988 */ /* 0x0001e80008000404 */
[----:B0-----:R-:W4:Y:S04]  /*8da0*/  LDL.LU R30, [R1+0x254] ;  /* 0x00025400011e7983 */ /* 0x001f280000300800 */
[----:B------:R-:W-:Y:S04]  /*8db0*/  STS.U16 [R18+UR4+0x1980], R87 ;  /* 0x0019805712007988 */ /* 0x000fe80008000404 */
[----:B------:R-:W-:Y:S04]  /*8dc0*/  STS.U16 [R18+UR4+0x9980], R88 ;  /* 0x0099805812007988 */ /* 0x000fe80008000404 */
[----:B------:R-:W-:Y:S04]  /*8dd0*/  STS.U16 [R18+UR4+0x1d80], R89 ;  /* 0x001d805912007988 */ /* 0x000fe80008000404 */
[----:B------:R-:W-:Y:S04]  /*8de0*/  STS.U16 [R18+UR4+0x9d80], R91 ;  /* 0x009d805b12007988 */ /* 0x000fe80008000404 */
[----:B------:R-:W-:Y:S04]  /*8df0*/  STS.U16 [R18+UR4+0x2180], R92 ;  /* 0x0021805c12007988 */ /* 0x000fe80008000404 */
[----:B------:R-:W-:Y:S04]  /*8e00*/  STS.U16 [R18+UR4+0xa180], R73 ;  /* 0x00a1804912007988 */ /* 0x000fe80008000404 */
[----:B------:R0:W-:Y:S04]  /*8e10*/  STS.U16 [R18+UR4+0x2580], R75 ;  /* 0x0025804b12007988 */ /* 0x0001e80008000404 */
[----:B------:R-:W-:Y:S04]  /*8e20*/  STS.U16 [R18+UR4+0xa580], R13 ;  /* 0x00a5800d12007988 */ /* 0x000fe80008000404 */
[----:B------:R1:W-:Y:S04]  /*8e30*/  STS.U16 [R18+UR4+0x2980], R12 ;  /* 0x0029800c12007988 */ /* 0x0003e80008000404 */
[----:B------:R1:W-:Y:S04]  /*8e40*/  STS.U16 [R18+UR4+0xa980], R29 ;  /* 0x00a9801d12007988 */ /* 0x0003e80008000404 */
[----:B0-----:R-:W4:Y:S04]  /*8e50*/  LDL.LU R75, [R1+0x4c8] ;  /* 0x0004c800014b7983 */ /* 0x001f280000300800 */
[----:B------:R0:W-:Y:S04]  /*8e60*/  STS.U16 [R18+UR4+0x2d80], R26 ;  /* 0x002d801a12007988 */ /* 0x0001e80008000404 */
[----:B-1----:R-:W4:Y:S04]  /*8e70*/  LDL.LU R12, [R1+0x4c4] ;  /* 0x0004c400010c7983 */ /* 0x002f280000300800 */
[----:B------:R1:W-:Y:S04]  /*8e80*/  STS.U16 [R18+UR4+0xad80], R27 ;  /* 0x00ad801b12007988 */ /* 0x0003e80008000404 */
[----:B------:R-:W4:Y:S04]  /*8e90*/  LDL.LU R29, [R1+0x4c0] ;  /* 0x0004c000011d7983 */ /* 0x000f280000300800 */
[----:B------:R1:W-:Y:S04]  /*8ea0*/  STS.U16 [R18+UR4+0x3180], R24 ;  /* 0x0031801812007988 */ /* 0x0003e80008000404 */
[----:B0-----:R-:W4:Y:S04]  /*8eb0*/  LDL.LU R26, [R1+0x45c] ;  /* 0x00045c00011a7983 */ /* 0x001f280000300800 */
[----:B------:R0:W-:Y:S04]  /*8ec0*/  STS.U16 [R18+UR4+0xb180], R25 ;  /* 0x00b1801912007988 */ /* 0x0001e80008000404 */
[----:B------:R0:W-:Y:S04]  /*8ed0*/  STS.U16 [R18+UR4+0x3580], R22 ;  /* 0x0035801612007988 */ /* 0x0001e80008000404 */
[----:B------:R0:W-:Y:S04]  /*8ee0*/  STS.U16 [R18+UR4+0xb580], R19 ;  /* 0x00b5801312007988 */ /* 0x0001e80008000404 */
[----:B-1----:R-:W4:Y:S04]  /*8ef0*/  LDL.LU R27, [R1+0x458] ;  /* 0x00045800011b7983 */ /* 0x002f280000300800 */
[----:B------:R-:W-:Y:S04]  /*8f00*/  STS.U16 [R18+UR4+0x3980], R23 ;  /* 0x0039801712007988 */ /* 0x000fe80008000404 */
[----:B------:R-:W4:Y:S04]  /*8f10*/  LDL.LU R24, [R1+0x454] ;  /* 0x0004540001187983 */ /* 0x000f280000300800 */
[----:B0-----:R-:W4:Y:S04]  /*8f20*/  LDL.LU R25, [R1+0x450] ;  /* 0x0004500001197983 */ /* 0x001f280000300800 */
[----:B------:R-:W4:Y:S04]  /*8f30*/  LDL.LU R22, [R1+0x44c] ;  /* 0x00044c0001167983 */ /* 0x000f280000300800 */
[----:B------:R-:W4:Y:S04]  /*8f40*/  LDL.LU R19, [R1+0x440] ;  /* 0x0004400001137983 */ /* 0x000f280000300800 */
[----:B--2---:R-:W-:Y:S04]  /*8f50*/  STS.U16 [R18+UR4+0xb980], R21 ;  /* 0x00b9801512007988 */ /* 0x004fe80008000404 */
[----:B---3--:R-:W-:Y:S04]  /*8f60*/  STS.U16 [R18+UR4+0x3d80], R20 ;  /* 0x003d801412007988 */ /* 0x008fe80008000404 */
[----:B----4-:R0:W-:Y:S04]  /*8f70*/  STS.U16 [R18+UR4+0xbd80], R30 ;  /* 0x00bd801e12007988 */ /* 0x0101e80008000404 */
[----:B0-----:R-:W2:Y:S04]  /*8f80*/  LDL.LU R18, [R1+0x3dc] ;  /* 0x0003dc0001127983 */ /* 0x001ea80000300800 */
[----:B------:R-:W3:Y:S04]  /*8f90*/  LDL.LU R23, [R1+0x3d0] ;  /* 0x0003d00001177983 */ /* 0x000ee80000300800 */
[----:B------:R-:W4:Y:S04]  /*8fa0*/  LDL.LU R21, [R1+0x3cc] ;  /* 0x0003cc0001157983 */ /* 0x000f280000300800 */
[----:B------:R-:W4:Y:S04]  /*8fb0*/  LDL.LU R20, [R1+0x3c8] ;  /* 0x0003c80001147983 */ /* 0x000f280000300800 */
[----:B------:R-:W4:Y:S01]  /*8fc0*/  LDL.LU R30, [R1+0x3c4] ;  /* 0x0003c400011e7983 */ /* 0x000f220000300800 */
[----:B------:R-:W-:-:S03]  /*8fd0*/  IMAD.MOV.U32 R16, RZ, RZ, R67 ;  /* 0x000000ffff107224 */ /* 0x000fc600078e0043 */
[----:B------:R-:W4:Y:S04]  /*8fe0*/  LDL.LU R67, [R1+0x3c0] ;  /* 0x0003c00001437983 */ /* 0x000f280000300800 */
[----:B------:R-:W4:Y:S04]  /*8ff0*/  LDL.LU R80, [R1+0x35c] ;  /* 0x00035c0001507983 */ /* 0x000f280000300800 */
[----:B------:R-:W4:Y:S04]  /*9000*/  LDL.LU R81, [R1+0x358] ;  /* 0x0003580001517983 */ /* 0x000f280000300800 */
[----:B------:R-:W4:Y:S01]  /*9010*/  LDL.LU R82, [R1+0x354] ;  /* 0x0003540001527983 */ /* 0x000f220000300800 */
[----:B------:R-:W-:-:S03]  /*9020*/  LOP3.LUT R13, R90, 0x40, RZ, 0x3c, !PT ;  /* 0x000000405a0d7812 */ /* 0x000fc600078e3cff */
        /* <DEDUP_REMOVED lines=26> */
[----:B0-----:R-:W4:Y:S04]  /*91d0*/  LDL.LU R19, [R1+0x16e8] ;  /* 0x0016e80001137983 */ /* 0x001f280000300800 */
[----:B--2---:R0:W-:Y:S04]  /*91e0*/  STS.U16 [R13+UR4+0x9200], R18 ;  /* 0x009200120d007988 */ /* 0x0041e80008000404 */
[----:B---3--:R1:W-:Y:S04]  /*91f0*/  STS.U16 [R13+UR4+0x1600], R23 ;  /* 0x001600170d007988 */ /* 0x0083e80008000404 */
[----:B----4-:R2:W-:Y:S04]  /*9200*/  STS.U16 [R13+UR4+0x9600], R21 ;  /* 0x009600150d007988 */ /* 0x0105e80008000404 */
[----:B0-----:R-:W3:Y:S04]  /*9210*/  LDL.LU R18, [R1+0x16e4] ;  /* 0x0016e40001127983 */ /* 0x001ee80000300800 */
[----:B-1----:R-:W4:Y:S04]  /*9220*/  LDL.LU R23, [R1+0x16e0] ;  /* 0x0016e00001177983 */ /* 0x002f280000300800 */
[----:B--2---:R-:W2:Y:S04]  /*9230*/  LDL.LU R21, [R1+0x16dc] ;  /* 0x0016dc0001157983 */ /* 0x004ea80000300800 */
[----:B------:R0:W-:Y:S04]  /*9240*/  STS.U16 [R13+UR4+0x1a00], R20 ;  /* 0x001a00140d007988 */ /* 0x0001e80008000404 */
[----:B------:R1:W-:Y:S04]  /*9250*/  STS.U16 [R13+UR4+0x9a00], R30 ;  /* 0x009a001e0d007988 */ /* 0x0003e80008000404 */
[----:B0-----:R-:W2:Y:S04]  /*9260*/  LDL.LU R20, [R1+0x16d8] ;  /* 0x0016d80001147983 */ /* 0x001ea80000300800 */
[----:B-1----:R-:W2:Y:S04]  /*9270*/  LDL.LU R30, [R1+0x16d4] ;  /* 0x0016d400011e7983 */ /* 0x002ea80000300800 */
        /* <DEDUP_REMOVED lines=16> */
[----:B----4-:R1:W-:Y:S04]  /*9380*/  STS.U16 [R13+UR4+0x3e00], R23 ;  /* 0x003e00170d007988 */ /* 0x0103e80008000404 */
[----:B------:R2:W-:Y:S01]  /*9390*/  STS.U16 [R13+UR4+0xbe00], R22 ;  /* 0x00be00160d007988 */ /* 0x0005e20008000404 */
[----:B0-----:R-:W-:-:S03]  /*93a0*/  LOP3.LUT R30, R90, 0x50, RZ, 0x3c, !PT ;  /* 0x000000505a1e7812 */ /* 0x001fc600078e3cff */
[----:B-1----:R-:W4:Y:S04]  /*93b0*/  LDL.LU R23, [R1+0x16d0] ;  /* 0x0016d00001177983 */ /* 0x002f280000300800 */
[----:B--2---:R-:W2:Y:S04]  /*93c0*/  LDL.LU R22, [R1+0x16cc] ;  /* 0x0016cc0001167983 */ /* 0x004ea80000300800 */
[----:B------:R-:W-:Y:S04]  /*93d0*/  STL [R1+0x1280], R13 ;  /* 0x0012800d01007387 */ /* 0x000fe80000100800 */
[----:B------:R-:W-:Y:S04]  /*93e0*/  STL [R1+0x141c], R13 ;  /* 0x00141c0d01007387 */ /* 0x000fe80000100800 */
[----:B------:R0:W-:Y:S04]  /*93f0*/  STS.U16 [R30+UR4+0x280], R25 ;  /* 0x000280191e007988 */ /* 0x0001e80008000404 */
[----:B------:R1:W-:Y:S04]  /*9400*/  STS.U16 [R30+UR4+0x8280], R24 ;  /* 0x008280181e007988 */ /* 0x0003e80008000404 */
[----:B------:R3:W-:Y:S04]  /*9410*/  STS.U16 [R30+UR4+0x680], R27 ;  /* 0x0006801b1e007988 */ /* 0x0007e80008000404 */
[----:B0-----:R-:W2:Y:S04]  /*9420*/  LDL.LU R25, [R1+0x16c8] ;  /* 0x0016c80001197983 */ /* 0x001ea80000300800 */
[----:B-1----:R-:W2:Y:S04]  /*9430*/  LDL.LU R24, [R1+0x16c4] ;  /* 0x0016c40001187983 */ /* 0x002ea80000300800 */
[----:B---3--:R-:W3:Y:S04]  /*9440*/  LDL.LU R27, [R1+0x16c0] ;  /* 0x0016c000011b7983 */ /* 0x008ee80000300800 */
[----:B------:R0:W-:Y:S04]  /*9450*/  STS.U16 [R30+UR4+0x8680], R26 ;  /* 0x0086801a1e007988 */ /* 0x0001e80008000404 */
[----:B------:R1:W-:Y:S04]  /*9460*/  STS.U16 [R30+UR4+0xa80], R29 ;  /* 0x000a801d1e007988 */ /* 0x0003e80008000404 */
[----:B------:R1:W-:Y:S04]  /*9470*/  STS.U16 [R30+UR4+0x8a80], R28 ;  /* 0x008a801c1e007988 */ /* 0x0003e80008000404 */
[----:B0-----:R-:W2:Y:S04]  /*9480*/  LDL.LU R26, [R1+0x16bc] ;  /* 0x0016bc00011a7983 */ /* 0x001ea80000300800 */
[----:B-1----:R-:W2:Y:S04]  /*9490*/  LDL.LU R29, [R1+0x16b8] ;  /* 0x0016b800011d7983 */ /* 0x002ea80000300800 */
[----:B------:R-:W2:Y:S04]  /*94a0*/  LDL.LU R28, [R1+0x16b4] ;  /* 0x0016b400011c7983 */ /* 0x000ea80000300800 */
[----:B------:R0:W-:Y:S04]  /*94b0*/  STS.U16 [R30+UR4+0xe80], R31 ;  /* 0x000e801f1e007988 */ /* 0x0001e80008000404 */
[----:B------:R1:W-:Y:S04]  /*94c0*/  STS.U16 [R30+UR4+0x8e80], R35 ;  /* 0x008e80231e007988 */ /* 0x0003e80008000404 */
[----:B------:R1:W-:Y:S04]  /*94d0*/  STS.U16 [R30+UR4+0x1280], R34 ;  /* 0x001280221e007988 */ /* 0x0003e80008000404 */
[----:B0-----:R-:W2:Y:S04]  /*94e0*/  LDL.LU R31, [R1+0x16b0] ;  /* 0x0016b000011f7983 */ /* 0x001ea80000300800 */
[----:B-1----:R-:W2:Y:S04]  /*94f0*/  LDL.LU R35, [R1+0x16ac] ;  /* 0x0016ac0001237983 */ /* 0x002ea80000300800 */
[----:B------:R-:W2:Y:S04]  /*9500*/  LDL.LU R34, [R1+0x16a8] ;  /* 0x0016a80001227983 */ /* 0x000ea80000300800 */
        /* <DEDUP_REMOVED lines=20> */
[----:B------:R-:W-:Y:S01]  /*9650*/  STS.U16 [R30+UR4+0xba80], R44 ;  /* 0x00ba802c1e007988 */ /* 0x000fe20008000404 */
[----:B0-----:R-:W-:-:S03]  /*9660*/  LOP3.LUT R47, R90, 0x60, RZ, 0x3c, !PT ;  /* 0x000000605a2f7812 */ /* 0x001fc600078e3cff */
[----:B------:R-:W-:Y:S04]  /*9670*/  STS.U16 [R30+UR4+0x3e80], R43 ;  /* 0x003e802b1e007988 */ /* 0x000fe80008000404 */
[----:B------:R-:W-:Y:S04]  /*9680*/  STS.U16 [R30+UR4+0xbe80], R39 ;  /* 0x00be80271e007988 */ /* 0x000fe80008000404 */
[----:B------:R-:W-:Y:S04]  /*9690*/  STS.U16 [R47+UR4+0x300], R38 ;  /* 0x000300262f007988 */ /* 0x000fe80008000404 */
[----:B------:R-:W-:Y:S04]  /*96a0*/  STS.U16 [R47+UR4+0x8300], R37 ;  /* 0x008300252f007988 */ /* 0x000fe80008000404 */
[----:B------:R0:W-:Y:S01]  /*96b0*/  STS.U16 [R47+UR4+0x700], R36 ;  /* 0x000700242f007988 */ /* 0x0001e20008000404 */
[----:B------:R-:W-:-:S03]  /*96c0*/  @!P5 IMAD.MOV R16, RZ, RZ, -R16 ;  /* 0x000000ffff10d224 */ /* 0x000fc600078e0a10 */
[----:B------:R-:W3:Y:S01]  /*96d0*/  LDL.LU R41, [R1+0x16a4] ;  /* 0x0016a40001297983 */ /* 0x000ee20000300800 */
[----:B0-----:R-:W-:Y:S01]  /*96e0*/  IMAD.WIDE R36, R10, 0x2, R60 ;  /* 0x000000020a247825 */ /* 0x001fe200078e023c */
[----:B------:R-:W-:Y:S02]  /*96f0*/  ISETP.GT.U32.AND P5, PT, R3, R69, PT ;  /* 0x000000450300720c */ /* 0x000fe40003fa4070 */
[----:B------:R-:W3:Y:S04]  /*9700*/  LDL.LU R40, [R1+0x16a0] ;  /* 0x0016a00001287983 */ /* 0x000ee80000300800 */
[----:B------:R-:W3:Y:S04]  /*9710*/  LDL.LU R42, [R1+0x169c] ;  /* 0x00169c00012a7983 */ /* 0x000ee80000300800 */
[----:B------:R-:W3:Y:S01]  /*9720*/  LDL.LU R46, [R1+0x1698] ;  /* 0x00169800012e7983 */ /* 0x000ee20000300800 */
[----:B--2---:R-:W-:-:S02]  /*9730*/  PRMT R34, RZ, 0x7610, R34 ;  /* 0x00007610ff227816 */ /* 0x004fc40000000022 */
[----:B------:R-:W-:Y:S01]  /*9740*/  @!P5 IMAD.IADD R69, R69, 0x1, -R3 ;  /* 0x000000014545d824 */ /* 0x000fe200078e0a03 */
[----:B------:R-:W2:Y:S04]  /*9750*/  LDL.LU R48, [R1+0x1694] ;  /* 0x0016940001307983 */ /* 0x000ea80000300800 */
[----:B------:R-:W2:Y:S01]  /*9760*/  @!P6 LDG.E.U16 R34, desc[UR20][R36.64] ;  /* 0x000000142422e981 */ /* 0x000ea2000c1e1500 */
[----:B------:R-:W-:-:S03]  /*9770*/  ISETP.GT.U32.AND P5, PT, R3, R69, PT ;  /* 0x000000450300720c */ /* 0x000fc60003fa4070 */
[----:B------:R-:W3:Y:S04]  /*9780*/  LDL.LU R59, [R1+0x1690] ;  /* 0x00169000013b7983 */ /* 0x000ee80000300800 */
[----:B------:R-:W3:Y:S04]  /*9790*/  LDL.LU R93, [R1+0x168c] ;  /* 0x00168c00015d7983 */ /* 0x000ee80000300800 */
[----:B------:R-:W3:Y:S02]  /*97a0*/  LDL.LU R65, [R1+0x1688] ;  /* 0x0016880001417983 */ /* 0x000ee40000300800 */
[----:B------:R-:W-:Y:S01]  /*97b0*/  @!P5 IMAD.IADD R69, R69, 0x1, -R3 ;  /* 0x000000014545d824 */ /* 0x000fe200078e0a03 */
[----:B------:R-:W-:Y:S01]  /*97c0*/  ISETP.GT.U32.AND P5, PT, R3, R68, PT ;  /* 0x000000440300720c */ /* 0x000fe20003fa4070 */
[----:B------:R-:W3:-:S12]  /*97d0*/  LDL.LU R83, [R1+0x1684] ;  /* 0x0016840001537983 */ /* 0x000ed80000300800 */
[----:B------:R-:W-:-:S05]  /*97e0*/  @!P5 IMAD.IADD R68, R68, 0x1, -R3 ;  /* 0x000000014444d824 */ /* 0x000fca00078e0a03 */
[----:B------:R-:W-:-:S13]  /*97f0*/  ISETP.GT.U32.AND P5, PT, R3, R68, PT ;  /* 0x000000440300720c */ /* 0x000fda0003fa4070 */
[----:B------:R-:W-:Y:S01]  /*9800*/  @!P5 IMAD.IADD R68, R68, 0x1, -R3 ;  /* 0x000000014444d824 */ /* 0x000fe200078e0a03 */
[----:B------:R-:W-:-:S13]  /*9810*/  ISETP.GT.U32.AND P5, PT, R3, R66, PT ;  /* 0x000000420300720c */ /* 0x000fda0003fa4070 */
[----:B------:R-:W-:-:S05]  /*9820*/  @!P5 IMAD.IADD R66, R66, 0x1, -R3 ;  /* 0x000000014242d824 */ /* 0x000fca00078e0a03 */
[----:B------:R-:W-:-:S13]  /*9830*/  ISETP.GT.U32.AND P5, PT, R3, R66, PT ;  /* 0x000000420300720c */ /* 0x000fda0003fa4070 */
[----:B------:R-:W-:Y:S01]  /*9840*/  @!P5 IMAD.IADD R66, R66, 0x1, -R3 ;  /* 0x000000014242d824 */ /* 0x000fe200078e0a03 */
[----:B------:R-:W-:Y:S01]  /*9850*/  ISETP.GT.U32.AND P5, PT, R3, R72, PT ;  /* 0x000000480300720c */ /* 0x000fe20003fa4070 */
[----:B------:R-:W-:Y:S01]  /*9860*/  STL [R1+0x14e8], R90 ;  /* 0x0014e85a01007387 */ /* 0x000fe20000100800 */
[----:B------:R-:W-:-:S03]  /*9870*/  VIADD R73, R0, 0x10 ;  /* 0x0000001000497836 */ /* 0x000fc60000000000 */
[----:B------:R-:W-:Y:S08]  /*9880*/  STS.U16 [R47+UR4+0x8700], R17 ;  /* 0x008700112f007988 */ /* 0x000ff00008000404 */
[----:B------:R-:W-:Y:S01]  /*9890*/  @!P5 IMAD.IADD R72, R72, 0x1, -R3 ;  /* 0x000000014848d824 */ /* 0x000fe200078e0a03 */
[----:B------:R-:W-:Y:S01]  /*98a0*/  ISETP.GT.U32.AND P5, PT, R3, R71, PT ;  /* 0x000000470300720c */ /* 0x000fe20003fa4070 */
[----:B------:R-:W-:Y:S04]  /*98b0*/  STL [R1+0x1268], R30 ;  /* 0x0012681e01007387 */ /* 0x000fe80000100800 */
[----:B------:R-:W-:Y:S04]  /*98c0*/  STS.U16 [R47+UR4+0xb00], R79 ;  /* 0x000b004f2f007988 */ /* 0x000fe80008000404 */
[----:B------:R-:W-:Y:S04]  /*98d0*/  STL [R1+0x1534], R30 ;  /* 0x0015341e01007387 */ /* 0x000fe80000100800 */
[----:B------:R-:W-:Y:S01]  /*98e0*/  STS.U16 [R47+UR4+0x8b00], R74 ;  /* 0x008b004a2f007988 */ /* 0x000fe20008000404 */
[----:B------:R-:W-:-:S03]  /*98f0*/  VIADD R75, R0, 0x11 ;  /* 0x00000011004b7836 */ /* 0x000fc60000000000 */
[----:B------:R-:W-:Y:S01]  /*9900*/  STS.U16 [R47+UR4+0xf00], R78 ;  /* 0x000f004e2f007988 */ /* 0x000fe20008000404 */
[----:B------:R-:W-:-:S03]  /*9910*/  @!P5 IMAD.IADD R71, R71, 0x1, -R3 ;  /* 0x000000014747d824 */ /* 0x000fc600078e0a03 */
[----:B------:R0:W-:Y:S01]  /*9920*/  STL [R1+0x1674], R47 ;  /* 0x0016742f01007387 */ /* 0x0001e20000100800 */
[----:B------:R-:W-:Y:S02]  /*9930*/  IABS R67, R73 ;  /* 0x0000004900437213 */ /* 0x000fe40000000000 */
[----:B------:R-:W-:Y:S01]  /*9940*/  IABS R80, R75 ;  /* 0x0000004b00507213 */ /* 0x000fe20000000000 */
[----:B0-----:R-:W-:Y:S01]  /*9950*/  IMAD.MOV.U32 R47, RZ, RZ, R69 ;  /* 0x000000ffff2f7224 */ /* 0x001fe200078e0045 */
[----:B------:R-:W-:-:S03]  /*9960*/  ISETP.GT.U32.AND P5, PT, R3, R71, PT ;  /* 0x000000470300720c */ /* 0x000fc60003fa4070 */
[----:B------:R-:W-:Y:S01]  /*9970*/  @!P2 IMAD.MOV R47, RZ, RZ, -R47 ;  /* 0x000000ffff2fa224 */ /* 0x000fe200078e0a2f */
[C---:B------:R-:W-:Y:S01]  /*9980*/  ISETP.GT.U32.AND P2, PT, R3.reuse, R70, PT ;  /* 0x000000460300720c */ /* 0x040fe20003f44070 */
[----:B------:R-:W-:Y:S01]  /*9990*/  IMAD.HI.U32 R79, R2, R67, RZ ;  /* 0x00000043024f7227 */ /* 0x000fe200078e00ff */
[----:B------:R-:W-:Y:S01]  /*99a0*/  ISETP.GT.U32.AND P6, PT, R3, R72, PT ;  /* 0x000000480300720c */ /* 0x000fe20003fc4070 */
[----:B------:R-:W-:Y:S02]  /*99b0*/  STL.64 [R1+0x4d0], R36 ;  /* 0x0004d02401007387 */ /* 0x000fe40000100a00 */
[----:B------:R-:W-:Y:S02]  /*99c0*/  IMAD.MOV.U32 R74, RZ, RZ, R80 ;  /* 0x000000ffff4a7224 */ /* 0x000fe400078e0050 */
[----:B------:R-:W-:Y:S02]  /*99d0*/  IMAD.MOV R79, RZ, RZ, -R79 ;  /* 0x000000ffff4f7224 */ /* 0x000fe400078e0a4f */
[----:B------:R-:W-:-:S02]  /*99e0*/  IMAD.MOV.U32 R17, RZ, RZ, R68 ;  /* 0x000000ffff117224 */ /* 0x000fc400078e0044 */
[----:B------:R-:W-:-:S04]  /*99f0*/  IMAD.HI.U32 R78, R2, R74, RZ ;  /* 0x0000004a024e7227 */ /* 0x000fc800078e00ff */
[----:B------:R-:W-:Y:S02]  /*9a00*/  @!P2 IMAD.IADD R70, R70, 0x1, -R3 ;  /* 0x000000014646a824 */ /* 0x000fe400078e0a03 */
[----:B------:R-:W-:Y:S01]  /*9a10*/  @!P4 IMAD.MOV R17, RZ, RZ, -R17 ;  /* 0x000000ffff11c224 */ /* 0x000fe200078e0a11 */
[----:B------:R-:W-:Y:S01]  /*9a20*/  ISETP.GE.AND P4, PT, R77, RZ, PT ;  /* 0x000000ff4d00720c */ /* 0x000fe20003f86270 */
[----:B------:R-:W-:Y:S02]  /*9a30*/  IMAD.MOV R69, RZ, RZ, -R78 ;  /* 0x000000ffff457224 */ /* 0x000fe400078e0a4e */
[----:B------:R-:W-:Y:S02]  /*9a40*/  VIADD R68, R0, 0x12 ;  /* 0x0000001200447836 */ /* 0x000fe40000000000 */
[--C-:B------:R-:W-:Y:S02]  /*9a50*/  @!P5 IMAD.IADD R71, R71, 0x1, -R3.reuse ;  /* 0x000000014747d824 */ /* 0x100fe400078e0a03 */
[----:B------:R-:W-:Y:S01]  /*9a60*/  @!P6 IMAD.IADD R72, R72, 0x1, -R3 ;  /* 0x000000014848e824 */ /* 0x000fe200078e0a03 */
[----:B------:R-:W-:-:S03]  /*9a70*/  ISETP.GT.U32.AND P2, PT, R3, R70, PT ;  /* 0x000000460300720c */ /* 0x000fc60003f44070 */
[----:B------:R-:W-:Y:S02]  /*9a80*/  IMAD.MOV.U32 R12, RZ, RZ, R72 ;  /* 0x000000ffff0c7224 */ /* 0x000fe400078e0048 */
[----:B------:R-:W-:Y:S02]  /*9a90*/  IMAD.MOV.U32 R10, RZ, RZ, R71 ;  /* 0x000000ffff0a7224 */ /* 0x000fe400078e0047 */
[----:B------:R-:W-:Y:S02]  /*9aa0*/  @!P0 IMAD.MOV R12, RZ, RZ, -R12 ;  /* 0x000000ffff0c8224 */ /* 0x000fe400078e0a0c */
[----:B------:R-:W-:Y:S01]  /*9ab0*/  @!P4 IMAD.MOV R10, RZ, RZ, -R10 ;  /* 0x000000ffff0ac224 */ /* 0x000fe200078e0a0a */
[----:B------:R-:W-:Y:S02]  /*9ac0*/  ISETP.GE.AND P4, PT, R75, RZ, PT ;  /* 0x000000ff4b00720c */ /* 0x000fe40003f86270 */
[----:B------:R-:W-:Y:S01]  /*9ad0*/  ISETP.GE.AND P6, PT, R73, RZ, PT ;  /* 0x000000ff4900720c */ /* 0x000fe20003fc6270 */
[----:B------:R-:W-:-:S02]  /*9ae0*/  VIADD R73, R0, 0x13 ;  /* 0x0000001300497836 */ /* 0x000fc40000000000 */
[----:B------:R-:W-:-:S03]  /*9af0*/  @!P2 IMAD.IADD R70, R70, 0x1, -R3 ;  /* 0x000000014646a824 */ /* 0x000fc600078e0a03 */
[----:B------:R-:W-:Y:S01]  /*9b00*/  IABS R72, R73 ;  /* 0x0000004900487213 */ /* 0x000fe20000000000 */
[----:B------:R-:W-:Y:S01]  /*9b10*/  IMAD.MOV.U32 R57, RZ, RZ, R70 ;  /* 0x000000ffff397224 */ /* 0x000fe200078e0046 */
[----:B------:R-:W-:Y:S02]  /*9b20*/  ISETP.GE.AND P2, PT, R68, RZ, PT ;  /* 0x000000ff4400720c */ /* 0x000fe40003f46270 */
[----:B------:R-:W-:Y:S02]  /*9b30*/  PRMT R26, RZ, 0x7610, R26 ;  /* 0x00007610ff1a7816 */ /* 0x000fe4000000001a */
[----:B------:R-:W-:Y:S02]  /*9b40*/  PRMT R13, RZ, 0x7610, R13 ;  /* 0x00007610ff0d7816 */ /* 0x000fe4000000000d */
[----:B------:R-:W-:Y:S02]  /*9b50*/  PRMT R9, RZ, 0x7610, R9 ;  /* 0x00007610ff097816 */ /* 0x000fe40000000009 */
[----:B------:R-:W-:Y:S01]  /*9b60*/  PRMT R6, RZ, 0x7610, R6 ;  /* 0x00007610ff067816 */ /* 0x000fe20000000006 */
[----:B--2---:R0:W-:Y:S02]  /*9b70*/  STL [R1+0x167c], R34 ;  /* 0x00167c2201007387 */ /* 0x0041e40000100800 */
[----:B0-----:R-:W-:-:S02]  /*9b80*/  IMAD.MOV.U32 R34, RZ, RZ, R66 ;  /* 0x000000ffff227224 */ /* 0x001fc400078e0042 */
[C---:B------:R-:W-:Y:S02]  /*9b90*/  IMAD R66, R3.reuse, R79, R67 ;  /* 0x0000004f03427224 */ /* 0x040fe400078e0243 */
[----:B------:R-:W-:-:S03]  /*9ba0*/  IMAD R67, R3, R69, R74 ;  /* 0x0000004503437224 */ /* 0x000fc600078e024a */
[C---:B------:R-:W-:Y:S02]  /*9bb0*/  ISETP.GT.U32.AND P5, PT, R3.reuse, R66, PT ;  /* 0x000000420300720c */ /* 0x040fe40003fa4070 */
[----:B------:R-:W-:Y:S01]  /*9bc0*/  IABS R69, R68 ;  /* 0x0000004400457213 */ /* 0x000fe20000000000 */
[----:B------:R-:W-:Y:S01]  /*9bd0*/  @!P3 IMAD.MOV R34, RZ, RZ, -R34 ;  /* 0x000000ffff22b224 */ /* 0x000fe200078e0a22 */
[----:B------:R-:W-:Y:S02]  /*9be0*/  ISETP.GE.AND P3, PT, R76, RZ, PT ;  /* 0x000000ff4c00720c */ /* 0x000fe40003f66270 */
[----:B------:R-:W-:Y:S01]  /*9bf0*/  ISETP.GT.U32.AND P0, PT, R3, R67, PT ;  /* 0x000000430300720c */ /* 0x000fe20003f04070 */
[----:B------:R-:W-:-:S05]  /*9c00*/  IMAD.HI.U32 R76, R2, R69, RZ ;  /* 0x00000045024c7227 */ /* 0x000fca00078e00ff */
[----:B------:R-:W-:Y:S01]  /*9c10*/  IADD3 R75, PT, PT, -R76, RZ, RZ ;  /* 0x000000ff4c4b7210 */ /* 0x000fe20007ffe1ff */
[----:B------:R-:W-:-:S04]  /*9c20*/  @!P5 IMAD.IADD R66, R66, 0x1, -R3 ;  /* 0x000000014242d824 */ /* 0x000fc800078e0a03 */
[C---:B------:R-:W-:Y:S01]  /*9c30*/  IMAD R69, R3.reuse, R75, R69 ;  /* 0x0000004b03457224 */ /* 0x040fe200078e0245 */
[----:B------:R-:W-:Y:S01]  /*9c40*/  ISETP.GT.U32.AND P5, PT, R3, R66, PT ;  /* 0x000000420300720c */ /* 0x000fe20003fa4070 */
[----:B------:R-:W-:Y:S02]  /*9c50*/  @!P0 IMAD.IADD R67, R67, 0x1, -R3 ;  /* 0x0000000143438824 */ /* 0x000fe400078e0a03 */
[----:B------:R-:W-:Y:S01]  /*9c60*/  @!P3 IMAD.MOV R57, RZ, RZ, -R57 ;  /* 0x000000ffff39b224 */ /* 0x000fe200078e0a39 */
[C---:B------:R-:W-:Y:S01]  /*9c70*/  ISETP.GT.U32.AND P3, PT, R3.reuse, R69, PT ;  /* 0x000000450300720c */ /* 0x040fe20003f64070 */
[----:B------:R-:W-:Y:S01]  /*9c80*/  IMAD.HI.U32 R68, R2, R72, RZ ;  /* 0x0000004802447227 */ /* 0x000fe200078e00ff */
[----:B------:R-:W-:-:S03]  /*9c90*/  ISETP.GT.U32.AND P0, PT, R3, R67, PT ;  /* 0x000000430300720c */ /* 0x000fc60003f04070 */
[----:B------:R-:W-:Y:S02]  /*9ca0*/  IMAD.MOV R68, RZ, RZ, -R68 ;  /* 0x000000ffff447224 */ /* 0x000fe400078e0a44 */
[----:B------:R-:W-:Y:S02]  /*9cb0*/  VIADD R74, R0, 0x14 ;  /* 0x00000014004a7836 */ /* 0x000fe40000000000 */
[----:B------:R-:W-:Y:S02]  /*9cc0*/  @!P5 IMAD.IADD R66, R66, 0x1, -R3 ;  /* 0x000000014242d824 */ /* 0x000fe400078e0a03 */
[----:B------:R-:W-:Y:S02]  /*9cd0*/  IMAD R68, R3, R68, R72 ;  /* 0x0000004403447224 */ /* 0x000fe400078e0248 */
[----:B------:R-:W-:Y:S01]  /*9ce0*/  IMAD.MOV.U32 R43, RZ, RZ, R66 ;  /* 0x000000ffff2b7224 */ /* 0x000fe200078e0042 */
[----:B------:R-:W-:Y:S01]  /*9cf0*/  IABS R71, R74 ;  /* 0x0000004a00477213 */ /* 0x000fe20000000000 */
[----:B------:R-:W-:-:S02]  /*9d00*/  VIADD R66, R58, 0xffffffd9 ;  /* 0xffffffd93a427836 */ /* 0x000fc40000000000 */
[--C-:B------:R-:W-:Y:S01]  /*9d10*/  @!P3 IMAD.IADD R69, R69, 0x1, -R3.reuse ;  /* 0x000000014545b824 */ /* 0x100fe200078e0a03 */
[----:B------:R-:W-:Y:S01]  /*9d20*/  ISETP.GT.U32.AND P3, PT, R3, R68, PT ;  /* 0x000000440300720c */ /* 0x000fe20003f64070 */
[----:B------:R-:W-:Y:S01]  /*9d30*/  @!P0 IMAD.IADD R67, R67, 0x1, -R3 ;  /* 0x0000000143438824 */ /* 0x000fe200078e0a03 */
[----:B------:R-:W-:Y:S01]  /*9d40*/  ISETP.GE.U32.AND P0, PT, R66, 0x7fffff5a, PT ;  /* 0x7fffff5a4200780c */ /* 0x000fe20003f06070 */
[----:B------:R-:W-:Y:S02]  /*9d50*/  VIADD R72, R58, 0xffffffe0 ;  /* 0xffffffe03a487836 */ /* 0x000fe40000000000 */
[----:B------:R-:W-:-:S04]  /*9d60*/  IMAD.HI.U32 R70, R2, R71, RZ ;  /* 0x0000004702467227 */ /* 0x000fc800078e00ff */
[----:B------:R-:W-:Y:S01]  /*9d70*/  @!P6 IMAD.MOV R43, RZ, RZ, -R43 ;  /* 0x000000ffff2be224 */ /* 0x000fe200078e0a2b */
[----:B------:R-:W-:Y:S01]  /*9d80*/  ISETP.GE.U32.AND P6, PT, R72, 0x7fffff61, PT ;  /* 0x7fffff614800780c */ /* 0x000fe20003fc6070 */
[----:B------:R-:W-:Y:S02]  /*9d90*/  IMAD R76, R64, 0x26, RZ ;  /* 0x00000026404c7824 */ /* 0x000fe400078e02ff */
[----:B------:R-:W-:Y:S02]  /*9da0*/  IMAD.MOV R70, RZ, RZ, -R70 ;  /* 0x000000ffff467224 */ /* 0x000fe400078e0a46 */
[----:B------:R-:W-:-:S04]  /*9db0*/  IMAD.WIDE R38, R76, 0x2, R62 ;  /* 0x000000024c267825 */ /* 0x000fc800078e023e */
[----:B------:R-:W-:Y:S01]  /*9dc0*/  IMAD.WIDE R36, R76, 0x2, R60 ;  /* 0x000000024c247825 */ /* 0x000fe200078e023c */
[----:B------:R0:W2:Y:S03]  /*9dd0*/  @!P0 LDG.E.U16 R7, desc[UR20][R38.64] ;  /* 0x0000001426078981 */ /* 0x0000a6000c1e1500 */
[C---:B------:R-:W-:Y:S01]  /*9de0*/  IMAD R70, R3.reuse, R70, R71 ;  /* 0x0000004603467224 */ /* 0x040fe200078e0247 */
[----:B------:R1:W2:Y:S01]  /*9df0*/  @!P0 LDG.E.U16 R14, desc[UR20][R36.64] ;  /* 0x00000014240e8981 */ /* 0x0002a2000c1e1500 */
[----:B------:R-:W-:Y:S02]  /*9e00*/  IMAD R75, R64, 0x1f, RZ ;  /* 0x0000001f404b7824 */ /* 0x000fe400078e02ff */
[----:B------:R-:W-:Y:S01]  /*9e10*/  @!P3 IMAD.IADD R68, R68, 0x1, -R3 ;  /* 0x000000014444b824 */ /* 0x000fe200078e0a03 */
[----:B------:R-:W-:Y:S01]  /*9e20*/  ISETP.GT.U32.AND P3, PT, R3, R69, PT ;  /* 0x000000450300720c */ /* 0x000fe20003f64070 */
[----:B------:R-:W-:Y:S01]  /*9e30*/  IMAD.WIDE R50, R75, 0x2, R62 ;  /* 0x000000024b327825 */ /* 0x000fe200078e023e */
[----:B------:R-:W-:-:S04]  /*9e40*/  ISETP.GT.U32.AND P0, PT, R3, R70, PT ;  /* 0x000000460300720c */ /* 0x000fc80003f04070 */
[----:B------:R-:W2:Y:S01]  /*9e50*/  @!P6 LDG.E.U16 R26, desc[UR20][R50.64] ;  /* 0x00000014321ae981 */ /* 0x000ea2000c1e1500 */
[----:B------:R-:W-:Y:S02]  /*9e60*/  VIADD R76, R58, 0xffffffd8 ;  /* 0xffffffd83a4c7836 */ /* 0x000fe40000000000 */
[----:B------:R-:W-:Y:S02]  /*9e70*/  VIADD R71, R0, 0x15 ;  /* 0x0000001500477836 */ /* 0x000fe40000000000 */
[----:B------:R-:W-:-:S04]  /*9e80*/  IMAD.WIDE R44, R75, 0x2, R60 ;  /* 0x000000024b2c7825 */ /* 0x000fc800078e023c */
[--C-:B------:R-:W-:Y:S01]  /*9e90*/  @!P3 IMAD.IADD R69, R69, 0x1, -R3.reuse ;  /* 0x000000014545b824 */ /* 0x100fe200078e0a03 */
[----:B------:R-:W-:Y:S01]  /*9ea0*/  ISETP.GE.U32.AND P3, PT, R76, 0x7fffff59, PT ;  /* 0x7fffff594c00780c */ /* 0x000fe20003f66070 */
[----:B------:R-:W-:Y:S01]  /*9eb0*/  @!P0 IMAD.IADD R70, R70, 0x1, -R3 ;  /* 0x0000000146468824 */ /* 0x000fe200078e0a03 */
[----:B------:R-:W-:Y:S01]  /*9ec0*/  IABS R66, R71 ;  /* 0x0000004700427213 */ /* 0x000fe20000000000 */
[----:B------:R-:W-:Y:S01]  /*9ed0*/  STL.64 [R1+0x4c8], R50 ;  /* 0x0004c83201007387 */ /* 0x000fe20000100a00 */
[----:B------:R-:W-:Y:S01]  /*9ee0*/  ISETP.GE.AND P0, PT, R71, RZ, PT ;  /* 0x000000ff4700720c */ /* 0x000fe20003f06270 */
[----:B------:R-:W-:Y:S02]  /*9ef0*/  IMAD R71, R64, 0x27, RZ ;  /* 0x0000002740477824 */ /* 0x000fe400078e02ff */
[----:B------:R-:W-:Y:S04]  /*9f00*/  STL.64 [R1+0x4c0], R44 ;  /* 0x0004c02c01007387 */ /* 0x000fe80000100a00 */
[----:B------:R0:W-:Y:S04]  /*9f10*/  STL.64 [R1+0x458], R38 ;  /* 0x0004582601007387 */ /* 0x0001e80000100a00 */
[----:B------:R-:W2:Y:S01]  /*9f20*/  @!P6 LDG.E.U16 R13, desc[UR20][R44.64] ;  /* 0x000000142c0de981 */ /* 0x000ea2000c1e1500 */
[----:B0-----:R-:W-:-:S05]  /*9f30*/  IMAD.WIDE R38, R71, 0x2, R62 ;  /* 0x0000000247267825 */ /* 0x001fca00078e023e */
[----:B------:R-:W2:Y:S04]  /*9f40*/  @!P3 LDG.E.U16 R9, desc[UR20][R38.64] ;  /* 0x000000142609b981 */ /* 0x000ea8000c1e1500 */
[----:B------:R1:W-:Y:S02]  /*9f50*/  STL.64 [R1+0x450], R36 ;  /* 0x0004502401007387 */ /* 0x0003e40000100a00 */
[----:B-1----:R-:W-:-:S05]  /*9f60*/  IMAD.WIDE R36, R71, 0x2, R60 ;  /* 0x0000000247247825 */ /* 0x002fca00078e023c */
[----:B------:R-:W2:Y:S01]  /*9f70*/  @!P3 LDG.E.U16 R6, desc[UR20][R36.64] ;  /* 0x000000142406b981 */ /* 0x000ea2000c1e1500 */
[----:B------:R-:W-:Y:S01]  /*9f80*/  ISETP.GE.AND P5, PT, R73, RZ, PT ;  /* 0x000000ff4900720c */ /* 0x000fe20003fa6270 */
[----:B------:R-:W-:Y:S01]  /*9f90*/  IMAD.HI.U32 R73, R2, R66, RZ ;  /* 0x0000004202497227 */ /* 0x000fe200078e00ff */
[----:B------:R-:W-:-:S03]  /*9fa0*/  ISETP.GT.U32.AND P6, PT, R3, R68, PT ;  /* 0x000000440300720c */ /* 0x000fc60003fc4070 */
[----:B------:R-:W-:Y:S02]  /*9fb0*/  IMAD.MOV R73, RZ, RZ, -R73 ;  /* 0x000000ffff497224 */ /* 0x000fe400078e0a49 */
[----:B------:R-:W-:Y:S02]  /*9fc0*/  VIADD R72, R0, 0x16 ;  /* 0x0000001600487836 */ /* 0x000fe40000000000 */
[----:B------:R-:W-:-:S03]  /*9fd0*/  IMAD R66, R3, R73, R66 ;  /* 0x0000004903427224 */ /* 0x000fc600078e0242 */
[----:B------:R-:W-:-:S03]  /*9fe0*/  IABS R75, R72 ;  /* 0x00000048004b7213 */ /* 0x000fc60000000000 */
[----:B------:R-:W-:Y:S01]  /*9ff0*/  @!P6 IMAD.IADD R68, R68, 0x1, -R3 ;  /* 0x000000014444e824 */ /* 0x000fe200078e0a03 */
[----:B------:R-:W-:Y:S01]  /*a000*/  ISETP.GT.U32.AND P6, PT, R3, R66, PT ;  /* 0x000000420300720c */ /* 0x000fe20003fc4070 */
[----:B------:R-:W-:-:S12]  /*a010*/  VIADD R73, R0, 0x17 ;  /* 0x0000001700497836 */ /* 0x000fd80000000000 */
[----:B------:R-:W-:Y:S01]  /*a020*/  @!P6 IMAD.IADD R66, R66, 0x1, -R3 ;  /* 0x000000014242e824 */ /* 0x000fe200078e0a03 */
[----:B------:R-:W-:-:S04]  /*a030*/  ISETP.GT.U32.AND P6, PT, R3, R70, PT ;  /* 0x000000460300720c */ /* 0x000fc80003fc4070 */
[----:B------:R-:W-:Y:S01]  /*a040*/  ISETP.GT.U32.AND P3, PT, R3, R66, PT ;  /* 0x000000420300720c */ /* 0x000fe20003f64070 */
[----:B------:R-:W-:Y:S01]  /*a050*/  IMAD R77, R64, 0x2e, RZ ;  /* 0x0000002e404d7824 */ /* 0x000fe200078e02ff */
[----:B----4-:R-:W-:Y:S02]  /*a060*/  PRMT R23, RZ, 0x7610, R23 ;  /* 0x00007610ff177816 */ /* 0x010fe40000000017 */
[----:B------:R-:W-:-:S05]  /*a070*/  PRMT R8, RZ, 0x7610, R8 ;  /* 0x00007610ff087816 */ /* 0x000fca0000000008 */
[----:B------:R-:W-:-:S04]  /*a080*/  @!P6 IMAD.IADD R70, R70, 0x1, -R3 ;  /* 0x000000014646e824 */ /* 0x000fc800078e0a03 */
[----:B------:R-:W-:Y:S01]  /*a090*/  @!P3 IMAD.IADD R66, R66, 0x1, -R3 ;  /* 0x000000014242b824 */ /* 0x000fe200078e0a03 */
[----:B------:R-:W-:-:S03]  /*a0a0*/  ISETP.GE.AND P6, PT, R73, RZ, PT ;  /* 0x000000ff4900720c */ /* 0x000fc60003fc6270 */
[----:B------:R-:W-:-:S04]  /*a0b0*/  IMAD.MOV.U32 R52, RZ, RZ, R66 ;  /* 0x000000ffff347224 */ /* 0x000fc800078e0042 */
[----:B------:R-:W-:Y:S02]  /*a0c0*/  @!P0 IMAD.MOV R52, RZ, RZ, -R52 ;  /* 0x000000ffff348224 */ /* 0x000fe400078e0a34 */
[----:B------:R-:W-:Y:S01]  /*a0d0*/  VIADD R66, R58, 0xffffffd0 ;  /* 0xffffffd03a427836 */ /* 0x000fe20000000000 */
[----:B---3--:R-:W-:Y:S02]  /*a0e0*/  PRMT R40, RZ, 0x7610, R40 ;  /* 0x00007610ff287816 */ /* 0x008fe40000000028 */
[----:B------:R-:W-:Y:S02]  /*a0f0*/  PRMT R29, RZ, 0x7610, R29 ;  /* 0x00007610ff1d7816 */ /* 0x000fe4000000001d */
[----:B------:R-:W-:Y:S01]  /*a100*/  PRMT R18, RZ, 0x7610, R18 ;  /* 0x00007610ff127816 */ /* 0x000fe20000000012 */
[----:B--2---:R-:W-:Y:S04]  /*a110*/  STL [R1+0x1504], R7 ;  /* 0x0015040701007387 */ /* 0x004fe80000100800 */
[----:B------:R-:W-:Y:S04]  /*a120*/  STL [R1+0x1518], R14 ;  /* 0x0015180e01007387 */ /* 0x000fe80000100800 */
[----:B------:R0:W-:Y:S02]  /*a130*/  STL [R1+0x998], R26 ;  /* 0x0009981a01007387 */ /* 0x0001e40000100800 */
[----:B0-----:R-:W-:-:S02]  /*a140*/  IMAD.MOV.U32 R26, RZ, RZ, R67 ;  /* 0x000000ffff1a7224 */ /* 0x001fc400078e0043 */
[----:B------:R-:W-:Y:S02]  /*a150*/  IMAD.MOV.U32 R67, RZ, RZ, R75 ;  /* 0x000000ffff437224 */ /* 0x000fe400078e004b */
[----:B------:R-:W-:Y:S01]  /*a160*/  @!P4 IMAD.MOV R26, RZ, RZ, -R26 ;  /* 0x000000ffff1ac224 */ /* 0x000fe200078e0a1a */
[----:B------:R-:W-:Y:S01]  /*a170*/  ISETP.GE.AND P4, PT, R74, RZ, PT ;  /* 0x000000ff4a00720c */ /* 0x000fe20003f86270 */
[----:B------:R-:W-:Y:S01]  /*a180*/  IMAD.HI.U32 R74, R2, R67, RZ ;  /* 0x00000043024a7227 */ /* 0x000fe200078e00ff */
[----:B------:R-:W-:-:S03]  /*a190*/  IABS R75, R73 ;  /* 0x00000049004b7213 */ /* 0x000fc60000000000 */
[----:B------:R-:W-:-:S04]  /*a1a0*/  IMAD.MOV R74, RZ, RZ, -R74 ;  /* 0x000000ffff4a7224 */ /* 0x000fc800078e0a4a */
[----:B------:R-:W-:Y:S01]  /*a1b0*/  IMAD R71, R3, R74, R67 ;  /* 0x0000004a03477224 */ /* 0x000fe200078e0243 */
[----:B------:R0:W-:Y:S01]  /*a1c0*/  STL [R1+0x994], R13 ;  /* 0x0009940d01007387 */ /* 0x0001e20000100800 */
[----:B------:R-:W-:Y:S02]  /*a1d0*/  IMAD.MOV.U32 R67, RZ, RZ, R75 ;  /* 0x000000ffff437224 */ /* 0x000fe400078e004b */
[----:B------:R-:W-:Y:S01]  /*a1e0*/  VIADD R74, R0, 0x18 ;  /* 0x00000018004a7836 */ /* 0x000fe20000000000 */
[----:B------:R-:W-:Y:S04]  /*a1f0*/  STL.64 [R1+0x448], R38 ;  /* 0x0004482601007387 */ /* 0x000fe80000100a00 */
[----:B------:R-:W-:Y:S01]  /*a200*/  STL.64 [R1+0x440], R36 ;  /* 0x0004402401007387 */ /* 0x000fe20000100a00 */
[----:B0-----:R-:W-:-:S02]  /*a210*/  IMAD.MOV.U32 R13, RZ, RZ, R69 ;  /* 0x000000ffff0d7224 */ /* 0x001fc400078e0045 */
[----:B------:R-:W-:Y:S01]  /*a220*/  IMAD.HI.U32 R69, R2, R67, RZ ;  /* 0x0000004302457227 */ /* 0x000fe200078e00ff */
[----:B------:R0:W-:Y:S03]  /*a230*/  STL [R1+0x988], R9 ;  /* 0x0009880901007387 */ /* 0x0001e60000100800 */
[----:B------:R-:W-:Y:S01]  /*a240*/  @!P2 IMAD.MOV R13, RZ, RZ, -R13 ;  /* 0x000000ffff0da224 */ /* 0x000fe200078e0a0d */
[----:B------:R-:W-:Y:S02]  /*a250*/  ISETP.GE.AND P2, PT, R72, RZ, PT ;  /* 0x000000ff4800720c */ /* 0x000fe40003f46270 */
[----:B------:R-:W-:Y:S01]  /*a260*/  IABS R72, R74 ;  /* 0x0000004a00487213 */ /* 0x000fe20000000000 */
[----:B0-----:R-:W-:Y:S02]  /*a270*/  IMAD.MOV.U32 R9, RZ, RZ, R68 ;  /* 0x000000ffff097224 */ /* 0x001fe400078e0044 */
[----:B------:R-:W-:-:S02]  /*a280*/  IMAD.MOV R68, RZ, RZ, -R69 ;  /* 0x000000ffff447224 */ /* 0x000fc400078e0a45 */
[----:B------:R-:W-:Y:S01]  /*a290*/  @!P5 IMAD.MOV R9, RZ, RZ, -R9 ;  /* 0x000000ffff09d224 */ /* 0x000fe200078e0a09 */
[C---:B------:R-:W-:Y:S01]  /*a2a0*/  ISETP.GT.U32.AND P5, PT, R3.reuse, R71, PT ;  /* 0x000000470300720c */ /* 0x040fe20003fa4070 */
[----:B------:R-:W-:Y:S02]  /*a2b0*/  VIADD R69, R58, 0xffffffd1 ;  /* 0xffffffd13a457836 */ /* 0x000fe40000000000 */
[----:B------:R-:W-:Y:S02]  /*a2c0*/  IMAD R67, R3, R68, R67 ;  /* 0x0000004403437224 */ /* 0x000fe400078e0243 */
[----:B------:R-:W-:Y:S01]  /*a2d0*/  IMAD.HI.U32 R68, R2, R72, RZ ;  /* 0x0000004802447227 */ /* 0x000fe200078e00ff */
[----:B------:R-:W-:-:S03]  /*a2e0*/  ISETP.GE.U32.AND P3, PT, R69, 0x7fffff52, PT ;  /* 0x7fffff524500780c */ /* 0x000fc60003f66070 */
[----:B------:R-:W-:Y:S01]  /*a2f0*/  IMAD.MOV R68, RZ, RZ, -R68 ;  /* 0x000000ffff447224 */ /* 0x000fe200078e0a44 */
[----:B------:R0:W-:Y:S01]  /*a300*/  STL [R1+0x984], R6 ;  /* 0x0009840601007387 */ /* 0x0001e20000100800 */
[----:B------:R-:W-:-:S04]  /*a310*/  IMAD.WIDE R38, R77, 0x2, R62 ;  /* 0x000000024d267825 */ /* 0x000fc800078e023e */
[----:B------:R-:W-:Y:S02]  /*a320*/  IMAD R72, R3, R68, R72 ;  /* 0x0000004403487224 */ /* 0x000fe400078e0248 */
[----:B------:R-:W-:Y:S01]  /*a330*/  IMAD.WIDE R36, R77, 0x2, R60 ;  /* 0x000000024d247825 */ /* 0x000fe200078e023c */
[C---:B------:R-:W-:Y:S01]  /*a340*/  IADD3 R75, PT, PT, R0.reuse, 0x19, RZ ;  /* 0x00000019004b7810 */ /* 0x040fe20007ffe0ff */
[----:B------:R1:W2:Y:S02]  /*a350*/  @!P3 LDG.E.U16 R23, desc[UR20][R38.64] ;  /* 0x000000142617b981 */ /* 0x0002a4000c1e1500 */
[----:B0-----:R-:W-:Y:S02]  /*a360*/  IMAD.MOV.U32 R6, RZ, RZ, R70 ;  /* 0x000000ffff067224 */ /* 0x001fe400078e0046 */
[----:B------:R-:W-:Y:S01]  /*a370*/  @!P5 IMAD.IADD R71, R71, 0x1, -R3 ;  /* 0x000000014747d824 */ /* 0x000fe200078e0a03 */
[----:B------:R0:W3:Y:S01]  /*a380*/  @!P3 LDG.E.U16 R8, desc[UR20][R36.64] ;  /* 0x000000142408b981 */ /* 0x0000e2000c1e1500 */
[----:B------:R-:W-:-:S02]  /*a390*/  VIADD R73, R0, 0x1a ;  /* 0x0000001a00497836 */ /* 0x000fc40000000000 */
[----:B------:R-:W-:Y:S01]  /*a3a0*/  @!P4 IMAD.MOV R6, RZ, RZ, -R6 ;  /* 0x000000ffff06c224 */ /* 0x000fe200078e0a06 */
[C---:B------:R-:W-:Y:S02]  /*a3b0*/  ISETP.GT.U32.AND P4, PT, R3.reuse, R72, PT ;  /* 0x000000480300720c */ /* 0x040fe40003f84070 */
[----:B------:R-:W-:Y:S02]  /*a3c0*/  ISETP.GT.U32.AND P3, PT, R3, R71, PT ;  /* 0x000000470300720c */ /* 0x000fe40003f64070 */
[----:B------:R-:W-:Y:S02]  /*a3d0*/  IABS R76, R73 ;  /* 0x00000049004c7213 */ /* 0x000fe40000000000 */
[----:B------:R-:W-:Y:S02]  /*a3e0*/  IABS R69, R75 ;  /* 0x0000004b00457213 */ /* 0x000fe40000000000 */
[----:B------:R-:W-:Y:S01]  /*a3f0*/  ISETP.GE.AND P0, PT, R74, RZ, PT ;  /* 0x000000ff4a00720c */ /* 0x000fe20003f06270 */
[----:B------:R-:W-:-:S02]  /*a400*/  IMAD.MOV.U32 R68, RZ, RZ, R76 ;  /* 0x000000ffff447224 */ /* 0x000fc400078e004c */
[----:B------:R-:W-:Y:S02]  /*a410*/  VIADD R74, R58, 0xffffffc9 ;  /* 0xffffffc93a4a7836 */ /* 0x000fe40000000000 */
[----:B------:R-:W-:-:S04]  /*a420*/  IMAD.HI.U32 R76, R2, R69, RZ ;  /* 0x00000045024c7227 */ /* 0x000fc800078e00ff */
[----:B------:R-:W-:-:S04]  /*a430*/  IMAD.HI.U32 R77, R2, R68, RZ ;  /* 0x00000044024d7227 */ /* 0x000fc800078e00ff */
[--C-:B------:R-:W-:Y:S01]  /*a440*/  @!P4 IMAD.IADD R72, R72, 0x1, -R3.reuse ;  /* 0x000000014848c824 */ /* 0x100fe200078e0a03 */
[----:B------:R-:W-:Y:S01]  /*a450*/  ISETP.GE.U32.AND P4, PT, R74, 0x7fffff4a, PT ;  /* 0x7fffff4a4a00780c */ /* 0x000fe20003f86070 */
[----:B------:R-:W-:Y:S02]  /*a460*/  IMAD.MOV R76, RZ, RZ, -R76 ;  /* 0x000000ffff4c7224 */ /* 0x000fe400078e0a4c */
[----:B------:R-:W-:Y:S01]  /*a470*/  @!P3 IMAD.IADD R71, R71, 0x1, -R3 ;  /* 0x000000014747b824 */ /* 0x000fe200078e0a03 */
[----:B------:R-:W-:Y:S01]  /*a480*/  ISETP.GE.U32.AND P3, PT, R66, 0x7fffff51, PT ;  /* 0x7fffff514200780c */ /* 0x000fe20003f66070 */
[----:B------:R-:W-:Y:S02]  /*a490*/  IMAD.MOV R70, RZ, RZ, -R77 ;  /* 0x000000ffff467224 */ /* 0x000fe400078e0a4d */
[C---:B------:R-:W-:Y:S02]  /*a4a0*/  IMAD R77, R64.reuse, 0x36, RZ ;  /* 0x00000036404d7824 */ /* 0x040fe400078e02ff */
[----:B------:R-:W-:Y:S01]  /*a4b0*/  IMAD R69, R3, R76, R69 ;  /* 0x0000004c03457224 */ /* 0x000fe200078e0245 */
[----:B------:R1:W-:Y:S01]  /*a4c0*/  STL.64 [R1+0x3d8], R38 ;  /* 0x0003d82601007387 */ /* 0x0003e20000100a00 */
[----:B------:R-:W-:-:S03]  /*a4d0*/  IMAD R76, R64, 0x2f, RZ ;  /* 0x0000002f404c7824 */ /* 0x000fc600078e02ff */
[----:B------:R0:W-:Y:S01]  /*a4e0*/  STL.64 [R1+0x3d0], R36 ;  /* 0x0003d02401007387 */ /* 0x0001e20000100a00 */
[----:B------:R-:W-:-:S05]  /*a4f0*/  IMAD.WIDE R44, R76, 0x2, R60 ;  /* 0x000000024c2c7825 */ /* 0x000fca00078e023c */
[----:B------:R-:W4:Y:S01]  /*a500*/  @!P3 LDG.E.U16 R18, desc[UR20][R44.64] ;  /* 0x000000142c12b981 */ /* 0x000f22000c1e1500 */
[----:B-1----:R-:W-:-:S04]  /*a510*/  IMAD.WIDE R38, R77, 0x2, R62 ;  /* 0x000000024d267825 */ /* 0x002fc800078e023e */
[----:B0-----:R-:W-:Y:S01]  /*a520*/  IMAD.WIDE R36, R77, 0x2, R60 ;  /* 0x000000024d247825 */ /* 0x001fe200078e023c */
[----:B------:R-:W4:Y:S04]  /*a530*/  @!P4 LDG.E.U16 R40, desc[UR20][R38.64] ;  /* 0x000000142628c981 */ /* 0x000f28000c1e1500 */
[----:B------:R-:W4:Y:S01]  /*a540*/  @!P4 LDG.E.U16 R29, desc[UR20][R36.64] ;  /* 0x00000014241dc981 */ /* 0x000f22000c1e1500 */
[----:B------:R-:W-:-:S13]  /*a550*/  ISETP.GT.U32.AND P5, PT, R3, R67, PT ;  /* 0x000000430300720c */ /* 0x000fda0003fa4070 */
[----:B------:R-:W-:-:S05]  /*a560*/  @!P5 IMAD.IADD R67, R67, 0x1, -R3 ;  /* 0x000000014343d824 */ /* 0x000fca00078e0a03 */
[C---:B------:R-:W-:Y:S01]  /*a570*/  ISETP.GT.U32.AND P5, PT, R3.reuse, R67, PT ;  /* 0x000000430300720c */ /* 0x040fe20003fa4070 */
[----:B------:R-:W-:Y:S02]  /*a580*/  IMAD R68, R3, R70, R68 ;  /* 0x0000004603447224 */ /* 0x000fe400078e0244 */
[----:B------:R-:W-:Y:S02]  /*a590*/  VIADD R70, R0, 0x1b ;  /* 0x0000001b00467836 */ /* 0x000fe40000000000 */
[----:B------:R-:W-:-:S08]  /*a5a0*/  IMAD.WIDE R50, R76, 0x2, R62 ;  /* 0x000000024c327825 */ /* 0x000fd000078e023e */
[----:B------:R-:W-:Y:S01]  /*a5b0*/  @!P5 IMAD.IADD R67, R67, 0x1, -R3 ;  /* 0x000000014343d824 */ /* 0x000fe200078e0a03 */
[----:B------:R-:W-:Y:S02]  /*a5c0*/  ISETP.GT.U32.AND P5, PT, R3, R69, PT ;  /* 0x000000450300720c */ /* 0x000fe40003fa4070 */
[----:B------:R-:W-:-:S05]  /*a5d0*/  IABS R66, R70 ;  /* 0x0000004600427213 */ /* 0x000fca0000000000 */
[----:B------:R-:W-:-:S06]  /*a5e0*/  IMAD.HI.U32 R74, R2, R66, RZ ;  /* 0x00000042024a7227 */ /* 0x000fcc00078e00ff */
[----:B------:R-:W-:Y:S01]  /*a5f0*/  @!P5 IMAD.IADD R69, R69, 0x1, -R3 ;  /* 0x000000014545d824 */ /* 0x000fe200078e0a03 */
[----:B------:R-:W-:Y:S02]  /*a600*/  ISETP.GT.U32.AND P5, PT, R3, R68, PT ;  /* 0x000000440300720c */ /* 0x000fe40003fa4070 */
[----:B------:R-:W-:Y:S02]  /*a610*/  PRMT R42, RZ, 0x7610, R42 ;  /* 0x00007610ff2a7816 */ /* 0x000fe4000000002a */
[----:B------:R-:W-:-:S04]  /*a620*/  PRMT R35, RZ, 0x7610, R35 ;  /* 0x00007610ff237816 */ /* 0x000fc80000000023 */
[----:B------:R0:W4:Y:S05]  /*a630*/  @!P3 LDG.E.U16 R42, desc[UR20][R50.64] ;  /* 0x00000014322ab981 */ /* 0x00012a000c1e1500 */
[----:B------:R-:W-:Y:S01]  /*a640*/  @!P5 IMAD.IADD R68, R68, 0x1, -R3 ;  /* 0x000000014444d824 */ /* 0x000fe200078e0a03 */
[----:B--2---:R-:W-:Y:S04]  /*a650*/  STL [R1+0x151c], R23 ;  /* 0x00151c1701007387 */ /* 0x004fe80000100800 */
[----:B---3--:R-:W-:Y:S04]  /*a660*/  STL [R1+0x14f0], R8 ;  /* 0x0014f00801007387 */ /* 0x008fe80000100800 */
[----:B------:R-:W-:Y:S04]  /*a670*/  STL.64 [R1+0x3c8], R50 ;  /* 0x0003c83201007387 */ /* 0x000fe80000100a00 */
[----:B------:R-:W-:Y:S04]  /*a680*/  STL.64 [R1+0x3c0], R44 ;  /* 0x0003c02c01007387 */ /* 0x000fe80000100a00 */
[----:B------:R-:W-:Y:S04]  /*a690*/  STL.64 [R1+0x358], R38 ;  /* 0x0003582601007387 */ /* 0x000fe80000100a00 */
[----:B------:R-:W-:Y:S04]  /*a6a0*/  STL.64 [R1+0x350], R36 ;  /* 0x0003502401007387 */ /* 0x000fe80000100a00 */
[----:B----4-:R-:W-:Y:S04]  /*a6b0*/  STL [R1+0x1520], R40 ;  /* 0x0015202801007387 */ /* 0x010fe80000100800 */
[----:B------:R-:W-:Y:S04]  /*a6c0*/  STL [R1+0x1524], R29 ;  /* 0x0015241d01007387 */ /* 0x000fe80000100800 */
[----:B------:R1:W-:Y:S02]  /*a6d0*/  STL [R1+0x974], R18 ;  /* 0x0009741201007387 */ /* 0x0003e40000100800 */
[----:B-1----:R-:W-:-:S02]  /*a6e0*/  IMAD.MOV.U32 R18, RZ, RZ, R67 ;  /* 0x000000ffff127224 */ /* 0x002fc400078e0043 */
[----:B------:R-:W-:-:S04]  /*a6f0*/  IMAD.MOV R67, RZ, RZ, -R74 ;  /* 0x000000ffff437224 */ /* 0x000fc800078e0a4a */
[----:B------:R-:W-:Y:S02]  /*a700*/  IMAD R66, R3, R67, R66 ;  /* 0x0000004303427224 */ /* 0x000fe400078e0242 */
[----:B------:R-:W-:-:S05]  /*a710*/  VIADD R67, R58, 0xffffffc8 ;  /* 0xffffffc83a437836 */ /* 0x000fca0000000000 */
[----:B------:R-:W-:Y:S01]  /*a720*/  ISETP.GE.U32.AND P5, PT, R67, 0x7fffff49, PT ;  /* 0x7fffff494300780c */ /* 0x000fe20003fa6070 */
[----:B------:R-:W-:-:S04]  /*a730*/  IMAD R74, R64, 0x37, RZ ;  /* 0x00000037404a7824 */ /* 0x000fc800078e02ff */
[----:B------:R-:W-:-:S08]  /*a740*/  IMAD.WIDE R38, R74, 0x2, R62 ;  /* 0x000000024a267825 */ /* 0x000fd000078e023e */
[----:B------:R-:W2:Y:S01]  /*a750*/  @!P5 LDG.E.U16 R35, desc[UR20][R38.64] ;  /* 0x000000142623d981 */ /* 0x000ea2000c1e1500 */
[C---:B------:R-:W-:Y:S02]  /*a760*/  ISETP.GT.U32.AND P4, PT, R3.reuse, R69, PT ;  /* 0x000000450300720c */ /* 0x040fe40003f84070 */
[----:B------:R-:W-:Y:S01]  /*a770*/  ISETP.GT.U32.AND P3, PT, R3, R72, PT ;  /* 0x000000480300720c */ /* 0x000fe20003f64070 */
[----:B------:R-:W-:-:S10]  /*a780*/  VIADD R67, R0, 0x1d ;  /* 0x0000001d00437836 */ /* 0x000fd40000000000 */
[--C-:B------:R-:W-:Y:S01]  /*a790*/  @!P4 IMAD.IADD R69, R69, 0x1, -R3.reuse ;  /* 0x000000014545c824 */ /* 0x100fe200078e0a03 */
[----:B------:R-:W-:Y:S01]  /*a7a0*/  ISETP.GT.U32.AND P4, PT, R3, R66, PT ;  /* 0x000000420300720c */ /* 0x000fe20003f84070 */
[----:B------:R-:W-:Y:S01]  /*a7b0*/  @!P6 IMAD.MOV R18, RZ, RZ, -R18 ;  /* 0x000000ffff12e224 */ /* 0x000fe200078e0a12 */
[----:B------:R-:W-:Y:S01]  /*a7c0*/  ISETP.GE.AND P6, PT, R73, RZ, PT ;  /* 0x000000ff4900720c */ /* 0x000fe20003fc6270 */
[----:B------:R-:W-:Y:S01]  /*a7d0*/  @!P3 IMAD.IADD R72, R72, 0x1, -R3 ;  /* 0x000000014848b824 */ /* 0x000fe200078e0a03 */
[----:B------:R-:W-:Y:S02]  /*a7e0*/  IABS R73, R67 ;  /* 0x0000004300497213 */ /* 0x000fe40000000000 */
[----:B------:R-:W-:Y:S01]  /*a7f0*/  ISETP.GE.AND P3, PT, R70, RZ, PT ;  /* 0x000000ff4600720c */ /* 0x000fe20003f66270 */
[----:B------:R-:W-:Y:S02]  /*a800*/  VIADD R70, R0, 0x1c ;  /* 0x0000001c00467836 */ /* 0x000fe40000000000 */
[----:B0-----:R-:W-:-:S04]  /*a810*/  IMAD.MOV.U32 R50, RZ, RZ, R72 ;  /* 0x000000ffff327224 */ /* 0x001fc800078e0048 */
[----:B------:R-:W-:Y:S01]  /*a820*/  @!P4 IMAD.IADD R66, R66, 0x1, -R3 ;  /* 0x000000014242c824 */ /* 0x000fe200078e0a03 */
[----:B------:R-:W-:Y:S01]  /*a830*/  ISETP.GT.U32.AND P4, PT, R3, R68, PT ;  /* 0x000000440300720c */ /* 0x000fe20003f84070 */
[----:B------:R-:W-:Y:S01]  /*a840*/  IMAD.HI.U32 R72, R2, R73, RZ ;  /* 0x0000004902487227 */ /* 0x000fe200078e00ff */
[----:B------:R-:W-:-:S03]  /*a850*/  PRMT R30, RZ, 0x7610, R30 ;  /* 0x00007610ff1e7816 */ /* 0x000fc6000000001e */
[----:B------:R-:W-:Y:S01]  /*a860*/  IMAD.MOV.U32 R51, RZ, RZ, R71 ;  /* 0x000000ffff337224 */ /* 0x000fe200078e0047 */
[----:B------:R-:W-:Y:S01]  /*a870*/  IABS R71, R70 ;  /* 0x0000004600477213 */ /* 0x000fe20000000000 */
[----:B------:R-:W-:Y:S01]  /*a880*/  @!P0 IMAD.MOV R50, RZ, RZ, -R50 ;  /* 0x000000ffff328224 */ /* 0x000fe200078e0a32 */
[----:B------:R-:W-:Y:S01]  /*a890*/  ISETP.GE.AND P0, PT, R70, RZ, PT ;  /* 0x000000ff4600720c */ /* 0x000fe20003f06270 */
[----:B------:R-:W-:-:S04]  /*a8a0*/  IMAD.WIDE R36, R74, 0x2, R60 ;  /* 0x000000024a247825 */ /* 0x000fc800078e023c */
[----:B------:R-:W-:Y:S01]  /*a8b0*/  IMAD.MOV R70, RZ, RZ, -R72 ;  /* 0x000000ffff467224 */ /* 0x000fe200078e0a48 */
[----:B------:R-:W-:Y:S01]  /*a8c0*/  STL [R1+0x978], R42 ;  /* 0x0009782a01007387 */ /* 0x000fe20000100800 */
[----:B------:R-:W-:Y:S02]  /*a8d0*/  VIADD R72, R58, 0xffffffc1 ;  /* 0xffffffc13a487836 */ /* 0x000fe40000000000 */
[----:B------:R-:W-:Y:S01]  /*a8e0*/  @!P4 IMAD.IADD R68, R68, 0x1, -R3 ;  /* 0x000000014444c824 */ /* 0x000fe200078e0a03 */
[----:B------:R0:W3:Y:S02]  /*a8f0*/  @!P5 LDG.E.U16 R30, desc[UR20][R36.64] ;  /* 0x00000014241ed981 */ /* 0x0000e4000c1e1500 */
[----:B------:R-:W-:Y:S02]  /*a900*/  ISETP.GE.U32.AND P4, PT, R72, 0x7fffff42, PT ;  /* 0x7fffff424800780c */ /* 0x000fe40003f86070 */
[----:B------:R-:W-:Y:S04]  /*a910*/  STL.64 [R1+0x348], R38 ;  /* 0x0003482601007387 */ /* 0x000fe80000100a00 */
[----:B------:R-:W-:Y:S01]  /*a920*/  STL.64 [R1+0x340], R36 ;  /* 0x0003402401007387 */ /* 0x000fe20000100a00 */
[----:B------:R-:W-:-:S02]  /*a930*/  PRMT R25, RZ, 0x7610, R25 ;  /* 0x00007610ff197816 */ /* 0x000fc40000000019 */
[----:B------:R-:W-:Y:S01]  /*a940*/  PRMT R41, RZ, 0x7610, R41 ;  /* 0x00007610ff297816 */ /* 0x000fe20000000029 */
[----:B------:R-:W-:Y:S01]  /*a950*/  IMAD.HI.U32 R74, R2, R71, RZ ;  /* 0x00000047024a7227 */ /* 0x000fe200078e00ff */
[----:B------:R-:W-:-:S03]  /*a960*/  ISETP.GT.U32.AND P5, PT, R3, R66, PT ;  /* 0x000000420300720c */ /* 0x000fc60003fa4070 */
[----:B------:R-:W-:Y:S02]  /*a970*/  IMAD.MOV.U32 R49, RZ, RZ, R69 ;  /* 0x000000ffff317224 */ /* 0x000fe400078e0045 */
[----:B------:R-:W-:Y:S02]  /*a980*/  IMAD.MOV R69, RZ, RZ, -R74 ;  /* 0x000000ffff457224 */ /* 0x000fe400078e0a4a */
[----:B------:R-:W-:Y:S01]  /*a990*/  @!P2 IMAD.MOV R51, RZ, RZ, -R51 ;  /* 0x000000ffff33a224 */ /* 0x000fe200078e0a33 */
[----:B------:R-:W-:Y:S01]  /*a9a0*/  ISETP.GE.AND P2, PT, R75, RZ, PT ;  /* 0x000000ff4b00720c */ /* 0x000fe20003f46270 */
[----:B------:R-:W-:Y:S01]  /*a9b0*/  IMAD R69, R3, R69, R71 ;  /* 0x0000004503457224 */ /* 0x000fe200078e0247 */
[----:B--2---:R1:W-:Y:S02]  /*a9c0*/  STL [R1+0x968], R35 ;  /* 0x0009682301007387 */ /* 0x0043e40000100800 */
[----:B-1----:R-:W-:Y:S02]  /*a9d0*/  IMAD.MOV.U32 R35, RZ, RZ, R68 ;  /* 0x000000ffff237224 */ /* 0x002fe400078e0044 */
[----:B------:R-:W-:-:S04]  /*a9e0*/  IMAD R68, R64, 0x3e, RZ ;  /* 0x0000003e40447824 */ /* 0x000fc800078e02ff */
[----:B------:R-:W-:-:S04]  /*a9f0*/  IMAD.WIDE R38, R68, 0x2, R62 ;  /* 0x0000000244267825 */ /* 0x000fc800078e023e */
[----:B0-----:R-:W-:Y:S01]  /*aa00*/  IMAD.WIDE R36, R68, 0x2, R60 ;  /* 0x0000000244247825 */ /* 0x001fe200078e023c */
[----:B------:R0:W2:Y:S04]  /*aa10*/  @!P4 LDG.E.U16 R25, desc[UR20][R38.64] ;  /* 0x000000142619c981 */ /* 0x0000a8000c1e1500 */
[----:B------:R1:W4:Y:S01]  /*aa20*/  @!P4 LDG.E.U16 R41, desc[UR20][R36.64] ;  /* 0x000000142429c981 */ /* 0x000322000c1e1500 */
[----:B------:R-:W-:Y:S01]  /*aa30*/  @!P5 IMAD.IADD R66, R66, 0x1, -R3 ;  /* 0x000000014242d824 */ /* 0x000fe200078e0a03 */
[----:B------:R-:W-:Y:S02]  /*aa40*/  ISETP.GT.U32.AND P5, PT, R3, R69, PT ;  /* 0x000000450300720c */ /* 0x000fe40003fa4070 */
[----:B------:R-:W-:Y:S01]  /*aa50*/  @!P2 IADD3 R49, PT, PT, -R49, RZ, RZ ;  /* 0x000000ff3131a210 */ /* 0x000fe20007ffe1ff */
[----:B------:R-:W-:Y:S01]  /*aa60*/  IMAD.MOV.U32 R89, RZ, RZ, R66 ;  /* 0x000000ffff597224 */ /* 0x000fe200078e0042 */
[----:B------:R-:W-:Y:S01]  /*aa70*/  ISETP.GE.AND P2, PT, R67, RZ, PT ;  /* 0x000000ff4300720c */ /* 0x000fe20003f46270 */
[----:B------:R-:W-:-:S02]  /*aa80*/  VIADD R66, R0, 0x1e ;  /* 0x0000001e00427836 */ /* 0x000fc40000000000 */
[----:B------:R-:W-:Y:S02]  /*aa90*/  IMAD R67, R3, R70, R73 ;  /* 0x0000004603437224 */ /* 0x000fe400078e0249 */
[----:B------:R-:W-:Y:S01]  /*aaa0*/  @!P3 IMAD.MOV R89, RZ, RZ, -R89 ;  /* 0x000000ffff59b224 */ /* 0x000fe200078e0a59 */
[----:B------:R-:W-:Y:S01]  /*aab0*/  ISETP.GE.AND P3, PT, R66, RZ, PT ;  /* 0x000000ff4200720c */ /* 0x000fe20003f66270 */
[----:B------:R-:W-:Y:S01]  /*aac0*/  @!P6 IMAD.MOV R35, RZ, RZ, -R35 ;  /* 0x000000ffff23e224 */ /* 0x000fe200078e0a23 */
[----:B------:R-:W-:Y:S01]  /*aad0*/  IABS R70, R66 ;  /* 0x0000004200467213 */ /* 0x000fe20000000000 */
[----:B------:R-:W-:Y:S01]  /*aae0*/  @!P5 IMAD.IADD R69, R69, 0x1, -R3 ;  /* 0x000000014545d824 */ /* 0x000fe200078e0a03 */
[C---:B------:R-:W-:Y:S01]  /*aaf0*/  ISETP.GT.U32.AND P6, PT, R3.reuse, R67, PT ;  /* 0x000000430300720c */ /* 0x040fe20003fc4070 */
[----:B------:R-:W-:Y:S02]  /*ab00*/  VIADD R66, R0, 0x1f ;  /* 0x0000001f00427836 */ /* 0x000fe40000000000 */
[----:B------:R-:W-:Y:S01]  /*ab10*/  IMAD.HI.U32 R68, R2, R70, RZ ;  /* 0x0000004602447227 */ /* 0x000fe200078e00ff */
[----:B------:R-:W-:-:S02]  /*ab20*/  ISETP.GT.U32.AND P4, PT, R3, R69, PT ;  /* 0x000000450300720c */ /* 0x000fc40003f84070 */
[----:B------:R-:W-:Y:S02]  /*ab30*/  ISETP.GE.AND P5, PT, R66, RZ, PT ;  /* 0x000000ff4200720c */ /* 0x000fe40003fa6270 */
[----:B------:R-:W-:Y:S01]  /*ab40*/  IABS R66, R66 ;  /* 0x0000004200427213 */ /* 0x000fe20000000000 */
[----:B------:R-:W-:-:S04]  /*ab50*/  IMAD.MOV R72, RZ, RZ, -R68 ;  /* 0x000000ffff487224 */ /* 0x000fc800078e0a44 */
[----:B------:R-:W-:Y:S02]  /*ab60*/  IMAD.MOV.U32 R68, RZ, RZ, R66 ;  /* 0x000000ffff447224 */ /* 0x000fe400078e0042 */
[----:B------:R-:W-:Y:S02]  /*ab70*/  IMAD R66, R3, R72, R70 ;  /* 0x0000004803427224 */ /* 0x000fe400078e0246 */
[--C-:B------:R-:W-:Y:S02]  /*ab80*/  @!P6 IMAD.IADD R67, R67, 0x1, -R3.reuse ;  /* 0x000000014343e824 */ /* 0x100fe400078e0a03 */
[----:B------:R-:W-:Y:S01]  /*ab90*/  @!P4 IMAD.IADD R69, R69, 0x1, -R3 ;  /* 0x000000014545c824 */ /* 0x000fe200078e0a03 */
[C---:B------:R-:W-:Y:S01]  /*aba0*/  ISETP.GT.U32.AND P4, PT, R3.reuse, R66, PT ;  /* 0x000000420300720c */ /* 0x040fe20003f84070 */
[----:B------:R-:W-:Y:S01]  /*abb0*/  IMAD.HI.U32 R75, R2, R68, RZ ;  /* 0x00000044024b7227 */ /* 0x000fe200078e00ff */
[----:B------:R-:W-:-:S03]  /*abc0*/  ISETP.GT.U32.AND P6, PT, R3, R67, PT ;  /* 0x000000430300720c */ /* 0x000fc60003fc4070 */
[----:B------:R-:W-:Y:S02]  /*abd0*/  IMAD.MOV R75, RZ, RZ, -R75 ;  /* 0x000000ffff4b7224 */ /* 0x000fe400078e0a4b */
[----:B------:R-:W-:Y:S02]  /*abe0*/  IMAD.MOV.U32 R88, RZ, RZ, R69 ;  /* 0x000000ffff587224 */ /* 0x000fe400078e0045 */
[----:B------:R-:W-:Y:S02]  /*abf0*/  IMAD R68, R3, R75, R68 ;  /* 0x0000004b03447224 */ /* 0x000fe400078e0244 */
[C---:B------:R-:W-:Y:S02]  /*ac00*/  VIADD R71, R0.reuse, 0x20 ;  /* 0x0000002000477836 */ /* 0x040fe40000000000 */
[----:B------:R-:W-:Y:S02]  /*ac10*/  VIADD R74, R0, 0x22 ;  /* 0x00000022004a7836 */ /* 0x000fe40000000000 */
[----:B------:R-:W-:-:S02]  /*ac20*/  @!P4 IMAD.IADD R66, R66, 0x1, -R3 ;  /* 0x000000014242c824 */ /* 0x000fc400078e0a03 */
[----:B------:R-:W-:Y:S01]  /*ac30*/  @!P0 IMAD.MOV R88, RZ, RZ, -R88 ;  /* 0x000000ffff588224 */ /* 0x000fe200078e0a58 */
[----:B------:R-:W-:Y:S01]  /*ac40*/  ISETP.GT.U32.AND P0, PT, R3, R68, PT ;  /* 0x000000440300720c */ /* 0x000fe20003f04070 */
[----:B------:R-:W-:Y:S02]  /*ac50*/  VIADD R73, R0, 0x21 ;  /* 0x0000002100497836 */ /* 0x000fe40000000000 */
[----:B------:R-:W-:Y:S01]  /*ac60*/  @!P6 IMAD.IADD R67, R67, 0x1, -R3 ;  /* 0x000000014343e824 */ /* 0x000fe200078e0a03 */
[----:B------:R-:W-:Y:S01]  /*ac70*/  IABS R70, R71 ;  /* 0x0000004700467213 */ /* 0x000fe20000000000 */
[----:B------:R-:W-:Y:S01]  /*ac80*/  VIADD R78, R58, 0xffffffc0 ;  /* 0xffffffc03a4e7836 */ /* 0x000fe20000000000 */
[----:B------:R-:W-:Y:S01]  /*ac90*/  IABS R76, R74 ;  /* 0x0000004a004c7213 */ /* 0x000fe20000000000 */
[----:B------:R-:W-:Y:S01]  /*aca0*/  IMAD.MOV.U32 R87, RZ, RZ, R67 ;  /* 0x000000ffff577224 */ /* 0x000fe200078e0043 */
[----:B------:R-:W-:Y:S02]  /*acb0*/  ISETP.GT.U32.AND P4, PT, R3, R66, PT ;  /* 0x000000420300720c */ /* 0x000fe40003f84070 */
[----:B------:R-:W-:Y:S01]  /*acc0*/  IABS R72, R73 ;  /* 0x0000004900487213 */ /* 0x000fe20000000000 */
[----:B------:R-:W-:Y:S01]  /*acd0*/  IMAD.HI.U32 R77, R2, R70, RZ ;  /* 0x00000046024d7227 */ /* 0x000fe200078e00ff */
[----:B------:R-:W-:-:S03]  /*ace0*/  ISETP.GE.AND P6, PT, R71, RZ, PT ;  /* 0x000000ff4700720c */ /* 0x000fc60003fc6270 */
[----:B------:R-:W-:Y:S02]  /*acf0*/  IMAD.MOV.U32 R71, RZ, RZ, R76 ;  /* 0x000000ffff477224 */ /* 0x000fe400078e004c */
[----:B------:R-:W-:Y:S01]  /*ad00*/  @!P2 IMAD.MOV R87, RZ, RZ, -R87 ;  /* 0x000000ffff57a224 */ /* 0x000fe200078e0a57 */
[----:B------:R-:W-:Y:S01]  /*ad10*/  ISETP.GE.U32.AND P2, PT, R78, 0x7fffff41, PT ;  /* 0x7fffff414e00780c */ /* 0x000fe20003f46070 */
[----:B------:R-:W-:Y:S01]  /*ad20*/  IMAD.HI.U32 R76, R2, R72, RZ ;  /* 0x00000048024c7227 */ /* 0x000fe200078e00ff */
[----:B---3--:R-:W-:Y:S03]  /*ad30*/  STL [R1+0x964], R30 ;  /* 0x0009641e01007387 */ /* 0x008fe60000100800 */
[----:B------:R-:W-:Y:S02]  /*ad40*/  IMAD.MOV R77, RZ, RZ, -R77 ;  /* 0x000000ffff4d7224 */ /* 0x000fe400078e0a4d */
[----:B------:R-:W-:-:S02]  /*ad50*/  @!P0 IMAD.IADD R68, R68, 0x1, -R3 ;  /* 0x0000000144448824 */ /* 0x000fc400078e0a03 */
[----:B------:R-:W-:Y:S02]  /*ad60*/  IMAD.MOV R76, RZ, RZ, -R76 ;  /* 0x000000ffff4c7224 */ /* 0x000fe400078e0a4c */
[----:B------:R-:W-:Y:S01]  /*ad70*/  IMAD R69, R64, 0x3f, RZ ;  /* 0x0000003f40457824 */ /* 0x000fe200078e02ff */
[----:B------:R0:W-:Y:S01]  /*ad80*/  STL.64 [R1+0x2d8], R38 ;  /* 0x0002d82601007387 */ /* 0x0001e20000100a00 */
[C---:B------:R-:W-:Y:S01]  /*ad90*/  IMAD R67, R3.reuse, R77, R70 ;  /* 0x0000004d03437224 */ /* 0x040fe200078e0246 */
[----:B------:R-:W-:Y:S01]  /*ada0*/  PRMT R28, RZ, 0x7610, R28 ;  /* 0x00007610ff1c7816 */ /* 0x000fe2000000001c */
[----:B------:R-:W-:Y:S01]  /*adb0*/  @!P4 IMAD.IADD R66, R66, 0x1, -R3 ;  /* 0x000000014242c824 */ /* 0x000fe200078e0a03 */
[----:B------:R1:W-:Y:S01]  /*adc0*/  STL.64 [R1+0x2d0], R36 ;  /* 0x0002d02401007387 */ /* 0x0003e20000100a00 */
[----:B------:R-:W-:Y:S01]  /*add0*/  PRMT R11, RZ, 0x7610, R11 ;  /* 0x00007610ff0b7816 */ /* 0x000fe2000000000b */
[C---:B------:R-:W-:Y:S01]  /*ade0*/  IMAD R70, R3.reuse, R76, R72 ;  /* 0x0000004c03467224 */ /* 0x040fe200078e0248 */
[----:B------:R-:W-:Y:S01]  /*adf0*/  ISETP.GT.U32.AND P0, PT, R3, R68, PT ;  /* 0x000000440300720c */ /* 0x000fe20003f04070 */
[----:B------:R-:W-:-:S04]  /*ae00*/  IMAD.HI.U32 R75, R2, R71, RZ ;  /* 0x00000047024b7227 */ /* 0x000fc800078e00ff */
[----:B0-----:R-:W-:-:S04]  /*ae10*/  IMAD.WIDE R38, R69, 0x2, R62 ;  /* 0x0000000245267825 */ /* 0x001fc800078e023e */
[----:B-1----:R-:W-:Y:S01]  /*ae20*/  IMAD.WIDE R36, R69, 0x2, R60 ;  /* 0x0000000245247825 */ /* 0x002fe200078e023c */
[----:B------:R0:W3:Y:S03]  /*ae30*/  @!P2 LDG.E.U16 R28, desc[UR20][R38.64] ;  /* 0x00000014261ca981 */ /* 0x0000e6000c1e1500 */
[----:B------:R-:W-:Y:S01]  /*ae40*/  VIADD R72, R58, 0xffffffb9 ;  /* 0xffffffb93a487836 */ /* 0x000fe20000000000 */
[----:B------:R1:W3:Y:S01]  /*ae50*/  @!P2 LDG.E.U16 R11, desc[UR20][R36.64] ;  /* 0x00000014240ba981 */ /* 0x0002e2000c1e1500 */
[----:B------:R-:W-:Y:S02]  /*ae60*/  IMAD.MOV.U32 R86, RZ, RZ, R66 ;  /* 0x000000ffff567224 */ /* 0x000fe400078e0042 */
[----:B------:R-:W-:Y:S01]  /*ae70*/  IMAD.MOV R75, RZ, RZ, -R75 ;  /* 0x000000ffff4b7224 */ /* 0x000fe200078e0a4b */
[----:B------:R-:W-:Y:S01]  /*ae80*/  ISETP.GE.U32.AND P2, PT, R72, 0x7fffff3a, PT ;  /* 0x7fffff3a4800780c */ /* 0x000fe20003f46070 */
[----:B------:R-:W-:Y:S01]  /*ae90*/  @!P3 IMAD.MOV R86, RZ, RZ, -R86 ;  /* 0x000000ffff56b224 */ /* 0x000fe200078e0a56 */
[C---:B------:R-:W-:Y:S01]  /*aea0*/  ISETP.GT.U32.AND P3, PT, R3.reuse, R70, PT ;  /* 0x000000460300720c */ /* 0x040fe20003f64070 */
[----:B------:R-:W-:-:S02]  /*aeb0*/  IMAD R71, R3, R75, R71 ;  /* 0x0000004b03477224 */ /* 0x000fc400078e0247 */
[----:B------:R-:W-:Y:S01]  /*aec0*/  IMAD R75, R64, 0x46, RZ ;  /* 0x00000046404b7824 */ /* 0x000fe200078e02ff */
[----:B------:R-:W-:Y:S01]  /*aed0*/  PRMT R46, RZ, 0x7610, R46 ;  /* 0x00007610ff2e7816 */ /* 0x000fe2000000002e */
[----:B------:R-:W-:Y:S01]  /*aee0*/  @!P0 IMAD.IADD R68, R68, 0x1, -R3 ;  /* 0x0000000144448824 */ /* 0x000fe200078e0a03 */
[----:B------:R-:W-:Y:S02]  /*aef0*/  PRMT R24, RZ, 0x7610, R24 ;  /* 0x00007610ff187816 */ /* 0x000fe40000000018 */
[----:B------:R-:W-:-:S05]  /*af00*/  ISETP.GT.U32.AND P0, PT, R3, R71, PT ;  /* 0x000000470300720c */ /* 0x000fca0003f04070 */
[----:B------:R-:W-:-:S08]  /*af10*/  @!P3 IMAD.IADD R70, R70, 0x1, -R3 ;  /* 0x000000014646b824 */ /* 0x000fd000078e0a03 */
[----:B------:R-:W-:Y:S01]  /*af20*/  @!P0 IMAD.IADD R71, R71, 0x1, -R3 ;  /* 0x0000000147478824 */ /* 0x000fe200078e0a03 */
[----:B------:R-:W-:-:S04]  /*af30*/  IADD3 R66, PT, PT, R0, 0x24, RZ ;  /* 0x0000002400427810 */ /* 0x000fc80007ffe0ff */
[----:B------:R-:W-:Y:S01]  /*af40*/  ISETP.GT.U32.AND P0, PT, R3, R71, PT ;  /* 0x000000470300720c */ /* 0x000fe20003f04070 */
[----:B------:R-:W-:Y:S01]  /*af50*/  IMAD R78, R64, 0x47, RZ ;  /* 0x00000047404e7824 */ /* 0x000fe200078e02ff */
[----:B------:R-:W-:-:S11]  /*af60*/  PRMT R19, RZ, 0x7610, R19 ;  /* 0x00007610ff137816 */ /* 0x000fd60000000013 */
[----:B------:R-:W-:Y:S01]  /*af70*/  @!P0 IMAD.IADD R71, R71, 0x1, -R3 ;  /* 0x0000000147478824 */ /* 0x000fe200078e0a03 */
[----:B------:R-:W-:Y:S01]  /*af80*/  PRMT R27, RZ, 0x7610, R27 ;  /* 0x00007610ff1b7816 */ /* 0x000fe2000000001b */
[----:B--2---:R-:W-:Y:S04]  /*af90*/  STL [R1+0x1538], R25 ;  /* 0x0015381901007387 */ /* 0x004fe80000100800 */
[----:B----4-:R-:W-:Y:S04]  /*afa0*/  STL [R1+0x153c], R41 ;  /* 0x00153c2901007387 */ /* 0x010fe80000100800 */
[----:B------:R0:W-:Y:S04]  /*afb0*/  STL.64 [R1+0x2c8], R38 ;  /* 0x0002c82601007387 */ /* 0x0001e80000100a00 */
[----:B------:R1:W-:Y:S01]  /*afc0*/  STL.64 [R1+0x2c0], R36 ;  /* 0x0002c02401007387 */ /* 0x0003e20000100a00 */
[----:B0-----:R-:W-:-:S04]  /*afd0*/  IMAD.WIDE R38, R75, 0x2, R62 ;  /* 0x000000024b267825 */ /* 0x001fc800078e023e */
[----:B-1----:R-:W-:Y:S01]  /*afe0*/  IMAD.WIDE R36, R75, 0x2, R60 ;  /* 0x000000024b247825 */ /* 0x002fe200078e023c */
[----:B------:R-:W2:Y:S04]  /*aff0*/  @!P2 LDG.E.U16 R46, desc[UR20][R38.64] ;  /* 0x00000014262ea981 */ /* 0x000ea8000c1e1500 */
[----:B------:R0:W4:Y:S01]  /*b000*/  @!P2 LDG.E.U16 R24, desc[UR20][R36.64] ;  /* 0x000000142418a981 */ /* 0x000122000c1e1500 */
[----:B------:R-:W-:Y:S02]  /*b010*/  ISETP.GT.U32.AND P2, PT, R3, R70, PT ;  /* 0x000000460300720c */ /* 0x000fe40003f44070 */
[----:B------:R-:W-:-:S11]  /*b020*/  IABS R75, R66 ;  /* 0x00000042004b7213 */ /* 0x000fd60000000000 */
[----:B------:R-:W-:Y:S01]  /*b030*/  @!P2 IMAD.IADD R70, R70, 0x1, -R3 ;  /* 0x000000014646a824 */ /* 0x000fe200078e0a03 */
[----:B------:R-:W-:Y:S01]  /*b040*/  ISETP.GE.AND P2, PT, R66, RZ, PT ;  /* 0x000000ff4200720c */ /* 0x000fe20003f46270 */
[----:B------:R-:W-:-:S05]  /*b050*/  VIADD R66, R58, 0xffffffb8 ;  /* 0xffffffb83a427836 */ /* 0x000fca0000000000 */
[----:B------:R-:W-:Y:S01]  /*b060*/  ISETP.GE.U32.AND P0, PT, R66, 0x7fffff39, PT ;  /* 0x7fffff394200780c */ /* 0x000fe20003f06070 */
[----:B------:R-:W-:Y:S04]  /*b070*/  STL.64 [R1+0x258], R38 ;  /* 0x0002582601007387 */ /* 0x000fe80000100a00 */
[----:B------:R0:W-:Y:S02]  /*b080*/  STL.64 [R1+0x250], R36 ;  /* 0x0002502401007387 */ /* 0x0001e40000100a00 */
[----:B0-----:R-:W-:-:S06]  /*b090*/  IMAD.WIDE R36, R78, 0x2, R60 ;  /* 0x000000024e247825 */ /* 0x001fcc00078e023c */
[----:B------:R-:W3:Y:S01]  /*b0a0*/  @!P0 LDG.E.U16 R19, desc[UR20][R36.64] ;  /* 0x0000001424138981 */ /* 0x000ee2000c1e1500 */
[----:B------:R-:W-:-:S05]  /*b0b0*/  IMAD.WIDE R38, R78, 0x2, R62 ;  /* 0x000000024e267825 */ /* 0x000fca00078e023e */
[----:B------:R-:W3:Y:S01]  /*b0c0*/  @!P0 LDG.E.U16 R27, desc[UR20][R38.64] ;  /* 0x00000014261b8981 */ /* 0x000ee2000c1e1500 */
[----:B------:R-:W-:Y:S01]  /*b0d0*/  ISETP.GT.U32.AND P4, PT, R3, R67, PT ;  /* 0x000000430300720c */ /* 0x000fe20003f84070 */
[----:B------:R-:W-:-:S05]  /*b0e0*/  VIADD R72, R0, 0x23 ;  /* 0x0000002300487836 */ /* 0x000fca0000000000 */
[----:B------:R-:W-:-:S07]  /*b0f0*/  IABS R69, R72 ;  /* 0x0000004800457213 */ /* 0x000fce0000000000 */
[----:B------:R-:W-:Y:S02]  /*b100*/  @!P4 IMAD.IADD R67, R67, 0x1, -R3 ;  /* 0x000000014343c824 */ /* 0x000fe400078e0a03 */
[----:B------:R-:W-:-:S03]  /*b110*/  IMAD.HI.U32 R76, R2, R69, RZ ;  /* 0x00000045024c7227 */ /* 0x000fc600078e00ff */
[----:B------:R-:W-:Y:S02]  /*b120*/  ISETP.GT.U32.AND P4, PT, R3, R67, PT ;  /* 0x000000430300720c */ /* 0x000fe40003f84070 */
[----:B------:R-:W-:Y:S01]  /*b130*/  ISETP.GE.AND P3, PT, R73, RZ, PT ;  /* 0x000000ff4900720c */ /* 0x000fe20003f66270 */
[----:B------:R-:W-:Y:S02]  /*b140*/  IMAD.MOV.U32 R73, RZ, RZ, R75 ;  /* 0x000000ffff497224 */ /* 0x000fe400078e004b */
[----:B------:R-:W-:-:S04]  /*b150*/  IMAD.MOV R75, RZ, RZ, -R76 ;  /* 0x000000ffff4b7224 */ /* 0x000fc800078e0a4c */
[----:B------:R-:W-:-:S04]  /*b160*/  IMAD R69, R3, R75, R69 ;  /* 0x0000004b03457224 */ /* 0x000fc800078e0245 */
[----:B------:R-:W-:Y:S01]  /*b170*/  @!P4 IMAD.IADD R67, R67, 0x1, -R3 ;  /* 0x000000014343c824 */ /* 0x000fe200078e0a03 */
[----:B------:R-:W-:Y:S01]  /*b180*/  ISETP.GE.AND P4, PT, R74, RZ, PT ;  /* 0x000000ff4a00720c */ /* 0x000fe20003f86270 */
[----:B------:R-:W-:-:S04]  /*b190*/  IMAD.HI.U32 R74, R2, R73, RZ ;  /* 0x00000049024a7227 */ /* 0x000fc800078e00ff */
[----:B------:R-:W-:Y:S02]  /*b1a0*/  VIADD R76, R0, 0x27 ;  /* 0x00000027004c7836 */ /* 0x000fe40000000000 */
[----:B------:R-:W-:Y:S01]  /*b1b0*/  IMAD R78, R64, 0x4e, RZ ;  /* 0x0000004e404e7824 */ /* 0x000fe200078e02ff */
[----:B------:R-:W-:Y:S02]  /*b1c0*/  PRMT R48, RZ, 0x7610, R48 ;  /* 0x00007610ff307816 */ /* 0x000fe40000000030 */
[----:B------:R-:W-:Y:S01]  /*b1d0*/  PRMT R31, RZ, 0x7610, R31 ;  /* 0x00007610ff1f7816 */ /* 0x000fe2000000001f */
[----:B--2---:R-:W-:Y:S04]  /*b1e0*/  STL [R1+0x1540], R46 ;  /* 0x0015402e01007387 */ /* 0x004fe80000100800 */
[----:B----4-:R-:W-:Y:S04]  /*b1f0*/  STL [R1+0x1550], R24 ;  /* 0x0015501801007387 */ /* 0x010fe80000100800 */
[----:B---3--:R0:W-:Y:S02]  /*b200*/  STL [R1+0x954], R28 ;  /* 0x0009541c01007387 */ /* 0x0081e40000100800 */
[----:B0-----:R-:W-:-:S04]  /*b210*/  IMAD.MOV.U32 R28, RZ, RZ, R68 ;  /* 0x000000ffff1c7224 */ /* 0x001fc800078e0044 */
[----:B------:R-:W-:Y:S01]  /*b220*/  @!P5 IMAD.MOV R28, RZ, RZ, -R28 ;  /* 0x000000ffff1cd224 */ /* 0x000fe200078e0a1c */
[C---:B------:R-:W-:Y:S01]  /*b230*/  ISETP.GT.U32.AND P5, PT, R3.reuse, R69, PT ;  /* 0x000000450300720c */ /* 0x040fe20003fa4070 */
[----:B------:R-:W-:Y:S01]  /*b240*/  IMAD.MOV R68, RZ, RZ, -R74 ;  /* 0x000000ffff447224 */ /* 0x000fe200078e0a4a */
[----:B------:R0:W-:Y:S03]  /*b250*/  STL [R1+0x950], R11 ;  /* 0x0009500b01007387 */ /* 0x0001e60000100800 */
[----:B------:R-:W-:Y:S02]  /*b260*/  IMAD R68, R3, R68, R73 ;  /* 0x0000004403447224 */ /* 0x000fe400078e0249 */
[----:B------:R-:W-:Y:S02]  /*b270*/  VIADD R73, R0, 0x25 ;  /* 0x0000002500497836 */ /* 0x000fe40000000000 */
[----:B0-----:R-:W-:-:S04]  /*b280*/  IMAD.MOV.U32 R11, RZ, RZ, R67 ;  /* 0x000000ffff0b7224 */ /* 0x001fc800078e0043 */
[----:B------:R-:W-:Y:S01]  /*b290*/  @!P5 IMAD.IADD R69, R69, 0x1, -R3 ;  /* 0x000000014545d824 */ /* 0x000fe200078e0a03 */
[----:B------:R-:W-:Y:S01]  /*b2a0*/  ISETP.GT.U32.AND P5, PT, R3, R68, PT ;  /* 0x000000440300720c */ /* 0x000fe20003fa4070 */
[----:B------:R-:W-:Y:S01]  /*b2b0*/  @!P6 IMAD.MOV R11, RZ, RZ, -R11 ;  /* 0x000000ffff0be224 */ /* 0x000fe200078e0a0b */
[----:B------:R-:W-:Y:S01]  /*b2c0*/  ISETP.GE.AND P6, PT, R72, RZ, PT ;  /* 0x000000ff4800720c */ /* 0x000fe20003fc6270 */
[----:B------:R-:W-:Y:S01]  /*b2d0*/  VIADD R72, R0, 0x26 ;  /* 0x0000002600487836 */ /* 0x000fe20000000000 */
[----:B------:R-:W-:-:S04]  /*b2e0*/  IABS R67, R73 ;  /* 0x0000004900437213 */ /* 0x000fc80000000000 */
[----:B------:R-:W-:Y:S01]  /*b2f0*/  IABS R66, R72 ;  /* 0x0000004800427213 */ /* 0x000fe20000000000 */
[----:B------:R-:W-:Y:S01]  /*b300*/  IMAD.HI.U32 R75, R2, R67, RZ ;  /* 0x00000043024b7227 */ /* 0x000fe200078e00ff */
[----:B------:R-:W-:Y:S03]  /*b310*/  STL.64 [R1+0x248], R38 ;  /* 0x0002482601007387 */ /* 0x000fe60000100a00 */
[----:B------:R-:W-:Y:S01]  /*b320*/  @!P5 IMAD.IADD R68, R68, 0x1, -R3 ;  /* 0x000000014444d824 */ /* 0x000fe200078e0a03 */
[----:B------:R-:W-:Y:S01]  /*b330*/  ISETP.GT.U32.AND P5, PT, R3, R69, PT ;  /* 0x000000450300720c */ /* 0x000fe20003fa4070 */
[----:B------:R-:W-:Y:S01]  /*b340*/  IMAD.HI.U32 R77, R2, R66, RZ ;  /* 0x00000042024d7227 */ /* 0x000fe200078e00ff */
[----:B------:R-:W-:Y:S03]  /*b350*/  STL.64 [R1+0x240], R36 ;  /* 0x0002402401007387 */ /* 0x000fe60000100a00 */
[----:B------:R-:W-:Y:S01]  /*b360*/  IMAD.MOV R75, RZ, RZ, -R75 ;  /* 0x000000ffff4b7224 */ /* 0x000fe200078e0a4b */
[----:B------:R0:W-:Y:S01]  /*b370*/  STL [R1+0x938], R19 ;  /* 0x0009381301007387 */ /* 0x0001e20000100800 */
[----:B------:R-:W-:-:S02]  /*b380*/  IMAD.MOV R77, RZ, RZ, -R77 ;  /* 0x000000ffff4d7224 */ /* 0x000fc400078e0a4d */
[C---:B------:R-:W-:Y:S02]  /*b390*/  IMAD R67, R3.reuse, R75, R67 ;  /* 0x0000004b03437224 */ /* 0x040fe400078e0243 */
[----:B------:R-:W-:Y:S02]  /*b3a0*/  IMAD R66, R3, R77, R66 ;  /* 0x0000004d03427224 */ /* 0x000fe400078e0242 */
[----:B0-----:R-:W-:-:S04]  /*b3b0*/  IMAD.MOV.U32 R19, RZ, RZ, R70 ;  /* 0x000000ffff137224 */ /* 0x001fc800078e0046 */
[----:B------:R-:W-:Y:S01]  /*b3c0*/  @!P3 IMAD.MOV R19, RZ, RZ, -R19 ;  /* 0x000000ffff13b224 */ /* 0x000fe200078e0a13 */
[----:B------:R-:W-:Y:S01]  /*b3d0*/  ISETP.GT.U32.AND P3, PT, R3, R67, PT ;  /* 0x000000430300720c */ /* 0x000fe20003f64070 */
[--C-:B------:R-:W-:Y:S01]  /*b3e0*/  @!P5 IMAD.IADD R69, R69, 0x1, -R3.reuse ;  /* 0x000000014545d824 */ /* 0x100fe200078e0a03 */
[C---:B------:R-:W-:Y:S02]  /*b3f0*/  ISETP.GT.U32.AND P5, PT, R3.reuse, R66, PT ;  /* 0x000000420300720c */ /* 0x040fe40003fa4070 */
[----:B------:R-:W-:Y:S01]  /*b400*/  ISETP.GT.U32.AND P0, PT, R3, R68, PT ;  /* 0x000000440300720c */ /* 0x000fe20003f04070 */
[----:B------:R0:W-:Y:S08]  /*b410*/  STL [R1+0x93c], R27 ;  /* 0x00093c1b01007387 */ /* 0x0001f00000100800 */
[----:B------:R-:W-:-:S02]  /*b420*/  @!P3 IMAD.IADD R67, R67, 0x1, -R3 ;  /* 0x000000014343b824 */ /* 0x000fc400078e0a03 */
[----:B------:R-:W-:-:S03]  /*b430*/  @!P5 IMAD.IADD R66, R66, 0x1, -R3 ;  /* 0x000000014242d824 */ /* 0x000fc600078e0a03 */
[C---:B------:R-:W-:Y:S01]  /*b440*/  ISETP.GT.U32.AND P3, PT, R3.reuse, R67, PT ;  /* 0x000000430300720c */ /* 0x040fe20003f64070 */
[----:B0-----:R-:W-:Y:S01]  /*b450*/  IMAD.MOV.U32 R27, RZ, RZ, R71 ;  /* 0x000000ffff1b7224 */ /* 0x001fe200078e0047 */
[----:B------:R-:W-:Y:S01]  /*b460*/  IABS R74, R76 ;  /* 0x0000004c004a7213 */ /* 0x000fe20000000000 */
[----:B------:R-:W-:Y:S01]  /*b470*/  VIADD R77, R0, 0x2a ;  /* 0x0000002a004d7836 */ /* 0x000fe20000000000 */
[----:B------:R-:W-:Y:S01]  /*b480*/  ISETP.GT.U32.AND P5, PT, R3, R66, PT ;  /* 0x000000420300720c */ /* 0x000fe20003fa4070 */
[----:B------:R-:W-:Y:S01]  /*b490*/  @!P0 IMAD.IADD R68, R68, 0x1, -R3 ;  /* 0x0000000144448824 */ /* 0x000fe200078e0a03 */
[----:B------:R-:W-:Y:S01]  /*b4a0*/  ISETP.GE.AND P0, PT, R72, RZ, PT ;  /* 0x000000ff4800720c */ /* 0x000fe20003f06270 */
[----:B------:R-:W-:Y:S01]  /*b4b0*/  @!P4 IMAD.MOV R27, RZ, RZ, -R27 ;  /* 0x000000ffff1bc224 */ /* 0x000fe200078e0a1b */
[----:B------:R-:W-:Y:S01]  /*b4c0*/  ISETP.GE.AND P4, PT, R73, RZ, PT ;  /* 0x000000ff4900720c */ /* 0x000fe20003f86270 */
[----:B------:R-:W-:Y:S01]  /*b4d0*/  IMAD.HI.U32 R70, R2, R74, RZ ;  /* 0x0000004a02467227 */ /* 0x000fe200078e00ff */
[----:B------:R-:W-:-:S03]  /*b4e0*/  IABS R73, R77 ;  /* 0x0000004d00497213 */ /* 0x000fc60000000000 */
[C---:B------:R-:W-:Y:S02]  /*b4f0*/  VIADD R72, R0.reuse, 0x28 ;  /* 0x0000002800487836 */ /* 0x040fe40000000000 */
[----:B------:R-:W-:Y:S02]  /*b500*/  IMAD.MOV.U32 R24, RZ, RZ, R69 ;  /* 0x000000ffff187224 */ /* 0x000fe400078e0045 */
[----:B------:R-:W-:Y:S01]  /*b510*/  IMAD.MOV R70, RZ, RZ, -R70 ;  /* 0x000000ffff467224 */ /* 0x000fe200078e0a46 */
[----:B------:R-:W-:Y:S01]  /*b520*/  IABS R75, R72 ;  /* 0x00000048004b7213 */ /* 0x000fe20000000000 */
[----:B------:R-:W-:Y:S02]  /*b530*/  VIADD R71, R0, 0x29 ;  /* 0x0000002900477836 */ /* 0x000fe40000000000 */
[----:B------:R-:W-:Y:S01]  /*b540*/  @!P3 IMAD.IADD R67, R67, 0x1, -R3 ;  /* 0x000000014343b824 */ /* 0x000fe200078e0a03 */
[----:B------:R-:W-:Y:S01]  /*b550*/  ISETP.GE.AND P3, PT, R72, RZ, PT ;  /* 0x000000ff4800720c */ /* 0x000fe20003f66270 */
[----:B------:R-:W-:-:S02]  /*b560*/  @!P6 IMAD.MOV R24, RZ, RZ, -R24 ;  /* 0x000000ffff18e224 */ /* 0x000fc400078e0a18 */
[----:B------:R-:W-:Y:S01]  /*b570*/  IMAD.HI.U32 R72, R2, R73, RZ ;  /* 0x0000004902487227 */ /* 0x000fe200078e00ff */
[----:B------:R-:W-:Y:S03]  /*b580*/  STL [R1+0x6fc], R19 ;  /* 0x0006fc1301007387 */ /* 0x000fe60000100800 */
[----:B------:R-:W-:Y:S01]  /*b590*/  IMAD R70, R3, R70, R74 ;  /* 0x0000004603467224 */ /* 0x000fe200078e024a */
[----:B------:R-:W-:Y:S01]  /*b5a0*/  IABS R74, R71 ;  /* 0x00000047004a7213 */ /* 0x000fe20000000000 */
[----:B------:R-:W-:Y:S01]  /*b5b0*/  @!P5 IMAD.IADD R66, R66, 0x1, -R3 ;  /* 0x000000014242d824 */ /* 0x000fe200078e0a03 */
[----:B------:R-:W-:Y:S01]  /*b5c0*/  ISETP.GE.AND P5, PT, R71, RZ, PT ;  /* 0x000000ff4700720c */ /* 0x000fe20003fa6270 */
[----:B------:R0:W-:Y:S01]  /*b5d0*/  STL [R1+0x728], R24 ;  /* 0x0007281801007387 */ /* 0x0001e20000100800 */
[----:B------:R-:W-:Y:S02]  /*b5e0*/  IMAD.MOV R71, RZ, RZ, -R72 ;  /* 0x000000ffff477224 */ /* 0x000fe400078e0a48 */
[----:B------:R-:W-:-:S02]  /*b5f0*/  VIADD R72, R58, 0xffffffb1 ;  /* 0xffffffb13a487836 */ /* 0x000fc40000000000 */
[----:B0-----:R-:W-:-:S04]  /*b600*/  IMAD.MOV.U32 R24, RZ, RZ, R67 ;  /* 0x000000ffff187224 */ /* 0x001fc800078e0043 */
[----:B------:R-:W-:Y:S01]  /*b610*/  @!P4 IMAD.MOV R24, RZ, RZ, -R24 ;  /* 0x000000ffff18c224 */ /* 0x000fe200078e0a18 */
[----:B------:R-:W-:Y:S01]  /*b620*/  ISETP.GE.U32.AND P4, PT, R72, 0x7fffff32, PT ;  /* 0x7fffff324800780c */ /* 0x000fe20003f86070 */
[----:B------:R-:W-:-:S04]  /*b630*/  IMAD.WIDE R38, R78, 0x2, R62 ;  /* 0x000000024e267825 */ /* 0x000fc800078e023e */
[----:B------:R-:W-:-:S08]  /*b640*/  IMAD.WIDE R36, R78, 0x2, R60 ;  /* 0x000000024e247825 */ /* 0x000fd000078e023c */
[----:B------:R-:W2:Y:S04]  /*b650*/  @!P4 LDG.E.U16 R48, desc[UR20][R38.64] ;  /* 0x000000142630c981 */ /* 0x000ea8000c1e1500 */
[----:B------:R0:W3:Y:S01]  /*b660*/  @!P4 LDG.E.U16 R31, desc[UR20][R36.64] ;  /* 0x00000014241fc981 */ /* 0x0000e2000c1e1500 */
[----:B------:R-:W-:Y:S01]  /*b670*/  ISETP.GT.U32.AND P6, PT, R3, R70, PT ;  /* 0x000000460300720c */ /* 0x000fe20003fc4070 */
[----:B------:R-:W-:Y:S02]  /*b680*/  IMAD.MOV.U32 R19, RZ, RZ, R68 ;  /* 0x000000ffff137224 */ /* 0x000fe400078e0044 */
[----:B------:R-:W-:-:S03]  /*b690*/  IMAD.HI.U32 R69, R2, R75, RZ ;  /* 0x0000004b02457227 */ /* 0x000fc600078e00ff */
[----:B------:R-:W-:Y:S01]  /*b6a0*/  @!P2 IADD3 R19, PT, PT, -R19, RZ, RZ ;  /* 0x000000ff1313a210 */ /* 0x000fe20007ffe1ff */
[----:B------:R-:W-:-:S06]  /*b6b0*/  IMAD.MOV R69, RZ, RZ, -R69 ;  /* 0x000000ffff457224 */ /* 0x000fcc00078e0a45 */
[----:B------:R-:W-:Y:S01]  /*b6c0*/  @!P6 IMAD.IADD R70, R70, 0x1, -R3 ;  /* 0x000000014646e824 */ /* 0x000fe200078e0a03 */
[----:B------:R1:W-:Y:S01]  /*b6d0*/  STL [R1+0x72c], R19 ;  /* 0x00072c1301007387 */ /* 0x0003e20000100800 */
[----:B------:R-:W-:-:S03]  /*b6e0*/  IMAD.HI.U32 R68, R2, R74, RZ ;  /* 0x0000004a02447227 */ /* 0x000fc600078e00ff */
[C---:B------:R-:W-:Y:S01]  /*b6f0*/  ISETP.GT.U32.AND P6, PT, R3.reuse, R70, PT ;  /* 0x000000460300720c */ /* 0x040fe20003fc4070 */
[C---:B------:R-:W-:Y:S02]  /*b700*/  IMAD R69, R3.reuse, R69, R75 ;  /* 0x0000004503457224 */ /* 0x040fe400078e024b */
[----:B-1----:R-:W-:Y:S02]  /*b710*/  IMAD.MOV.U32 R19, RZ, RZ, R66 ;  /* 0x000000ffff137224 */ /* 0x002fe400078e0042 */
[----:B------:R-:W-:Y:S02]  /*b720*/  IMAD.MOV R68, RZ, RZ, -R68 ;  /* 0x000000ffff447224 */ /* 0x000fe400078e0a44 */
[----:B------:R-:W-:Y:S01]  /*b730*/  @!P0 IMAD.MOV R19, RZ, RZ, -R19 ;  /* 0x000000ffff138224 */ /* 0x000fe200078e0a13 */
[C---:B------:R-:W-:Y:S01]  /*b740*/  ISETP.GT.U32.AND P0, PT, R3.reuse, R69, PT ;  /* 0x000000450300720c */ /* 0x040fe20003f04070 */
[----:B------:R-:W-:-:S04]  /*b750*/  IMAD R68, R3, R68, R74 ;  /* 0x0000004403447224 */ /* 0x000fc800078e024a */
[----:B------:R-:W-:Y:S02]  /*b760*/  @!P6 IMAD.IADD R70, R70, 0x1, -R3 ;  /* 0x000000014646e824 */ /* 0x000fe400078e0a03 */
[C---:B------:R-:W-:Y:S01]  /*b770*/  IMAD R67, R3.reuse, R71, R73 ;  /* 0x0000004703437224 */ /* 0x040fe200078e0249 */
[----:B------:R-:W-:Y:S01]  /*b780*/  ISETP.GT.U32.AND P6, PT, R3, R68, PT ;  /* 0x000000440300720c */ /* 0x000fe20003fc4070 */
[----:B------:R-:W-:-:S04]  /*b790*/  VIADD R66, R0, 0x2b ;  /* 0x0000002b00427836 */ /* 0x000fc80000000000 */
[----:B------:R-:W-:Y:S01]  /*b7a0*/  @!P0 IMAD.IADD R69, R69, 0x1, -R3 ;  /* 0x0000000145458824 */ /* 0x000fe200078e0a03 */
[----:B------:R-:W-:Y:S02]  /*b7b0*/  ISETP.GT.U32.AND P0, PT, R3, R67, PT ;  /* 0x000000430300720c */ /* 0x000fe40003f04070 */
[----:B------:R-:W-:Y:S01]  /*b7c0*/  ISETP.GE.AND P2, PT, R76, RZ, PT ;  /* 0x000000ff4c00720c */ /* 0x000fe20003f46270 */
[----:B------:R-:W-:-:S04]  /*b7d0*/  VIADD R76, R0, 0x2c ;  /* 0x0000002c004c7836 */ /* 0x000fc80000000000 */
[----:B------:R-:W-:Y:S01]  /*b7e0*/  @!P6 IMAD.IADD R68, R68, 0x1, -R3 ;  /* 0x000000014444e824 */ /* 0x000fe200078e0a03 */
[----:B------:R-:W-:Y:S02]  /*b7f0*/  IABS R71, R66 ;  /* 0x0000004200477213 */ /* 0x000fe40000000000 */
[----:B------:R-:W-:Y:S02]  /*b800*/  IABS R72, R76 ;  /* 0x0000004c00487213 */ /* 0x000fe40000000000 */
[----:B------:R-:W-:Y:S01]  /*b810*/  ISETP.GT.U32.AND P4, PT, R3, R68, PT ;  /* 0x000000440300720c */ /* 0x000fe20003f84070 */
[----:B------:R-:W-:-:S04]  /*b820*/  IMAD.HI.U32 R74, R2, R71, RZ ;  /* 0x00000047024a7227 */ /* 0x000fc800078e00ff */
[----:B------:R-:W-:Y:S02]  /*b830*/  @!P0 IMAD.IADD R67, R67, 0x1, -R3 ;  /* 0x0000000143438824 */ /* 0x000fe400078e0a03 */
[----:B------:R-:W-:Y:S02]  /*b840*/  IMAD.MOV R74, RZ, RZ, -R74 ;  /* 0x000000ffff4a7224 */ /* 0x000fe400078e0a4a */
[----:B------:R-:W-:Y:S01]  /*b850*/  IMAD.HI.U32 R78, R2, R72, RZ ;  /* 0x00000048024e7227 */ /* 0x000fe200078e00ff */
[C---:B------:R-:W-:Y:S01]  /*b860*/  ISETP.GT.U32.AND P0, PT, R3.reuse, R67, PT ;  /* 0x000000430300720c */ /* 0x040fe20003f04070 */
[----:B------:R-:W-:Y:S02]  /*b870*/  STL [R1+0x1554], R24 ;  /* 0x0015541801007387 */ /* 0x000fe40000100800 */
[----:B------:R-:W-:Y:S02]  /*b880*/  VIADD R75, R0, 0x2d ;  /* 0x0000002d004b7836 */ /* 0x000fe40000000000 */
[----:B------:R-:W-:Y:S01]  /*b890*/  STL [R1+0x1558], R19 ;  /* 0x0015581301007387 */ /* 0x000fe20000100800 */
[----:B------:R-:W-:-:S02]  /*b8a0*/  IMAD R71, R3, R74, R71 ;  /* 0x0000004a03477224 */ /* 0x000fc400078e0247 */
[----:B------:R-:W-:Y:S01]  /*b8b0*/  IMAD.MOV R74, RZ, RZ, -R78 ;  /* 0x000000ffff4a7224 */ /* 0x000fe200078e0a4e */
[----:B------:R-:W-:Y:S01]  /*b8c0*/  STL.64 [R1+0x1d8], R38 ;  /* 0x0001d82601007387 */ /* 0x000fe20000100a00 */
[----:B------:R-:W-:Y:S01]  /*b8d0*/  IABS R73, R75 ;  /* 0x0000004b00497213 */ /* 0x000fe20000000000 */
[--C-:B------:R-:W-:Y:S02]  /*b8e0*/  @!P4 IMAD.IADD R68, R68, 0x1, -R3.reuse ;  /* 0x000000014444c824 */ /* 0x100fe400078e0a03 */
[----:B------:R0:W-:Y:S01]  /*b8f0*/  STL.64 [R1+0x1d0], R36 ;  /* 0x0001d02401007387 */ /* 0x0001e20000100a00 */
[----:B------:R-:W-:Y:S01]  /*b900*/  ISETP.GE.AND P4, PT, R66, RZ, PT ;  /* 0x000000ff4200720c */ /* 0x000fe20003f86270 */
[----:B------:R-:W-:Y:S02]  /*b910*/  IMAD R66, R3, R74, R72 ;  /* 0x0000004a03427224 */ /* 0x000fe400078e0248 */
[----:B------:R-:W-:Y:S02]  /*b920*/  @!P0 IMAD.IADD R67, R67, 0x1, -R3 ;  /* 0x0000000143438824 */ /* 0x000fe400078e0a03 */
[----:B0-----:R-:W-:-:S02]  /*b930*/  IMAD.MOV.U32 R36, RZ, RZ, R70 ;  /* 0x000000ffff247224 */ /* 0x001fc400078e0046 */
[----:B------:R-:W-:Y:S01]  /*b940*/  IMAD.HI.U32 R70, R2, R73, RZ ;  /* 0x0000004902467227 */ /* 0x000fe200078e00ff */
[----:B------:R-:W-:-:S03]  /*b950*/  ISETP.GT.U32.AND P0, PT, R3, R66, PT ;  /* 0x000000420300720c */ /* 0x000fc60003f04070 */
[----:B------:R-:W-:Y:S01]  /*b960*/  @!P2 IMAD.MOV R36, RZ, RZ, -R36 ;  /* 0x000000ffff24a224 */ /* 0x000fe200078e0a24 */
[----:B------:R-:W-:Y:S01]  /*b970*/  ISETP.GT.U32.AND P2, PT, R3, R71, PT ;  /* 0x000000470300720c */ /* 0x000fe20003f44070 */
[----:B------:R-:W-:-:S04]  /*b980*/  IMAD.MOV R70, RZ, RZ, -R70 ;  /* 0x000000ffff467224 */ /* 0x000fc800078e0a46 */
[----:B------:R-:W-:Y:S02]  /*b990*/  IMAD R70, R3, R70, R73 ;  /* 0x0000004603467224 */ /* 0x000fe400078e0249 */
[----:B------:R-:W-:Y:S02]  /*b9a0*/  VIADD R73, R58, 0xffffffb0 ;  /* 0xffffffb03a497836 */ /* 0x000fe40000000000 */
[----:B------:R-:W-:-:S04]  /*b9b0*/  @!P0 IMAD.IADD R66, R66, 0x1, -R3 ;  /* 0x0000000142428824 */ /* 0x000fc800078e0a03 */
[----:B------:R-:W-:Y:S01]  /*b9c0*/  @!P2 IMAD.IADD R71, R71, 0x1, -R3 ;  /* 0x000000014747a824 */ /* 0x000fe200078e0a03 */
[----:B------:R-:W-:Y:S01]  /*b9d0*/  ISETP.GE.U32.AND P2, PT, R73, 0x7fffff31, PT ;  /* 0x7fffff314900780c */ /* 0x000fe20003f46070 */
[----:B------:R-:W-:Y:S01]  /*b9e0*/  IMAD R78, R64, 0x4f, RZ ;  /* 0x0000004f404e7824 */ /* 0x000fe200078e02ff */
[----:B------:R-:W-:Y:S02]  /*b9f0*/  ISETP.GT.U32.AND P0, PT, R3, R66, PT ;  /* 0x000000420300720c */ /* 0x000fe40003f04070 */
[----:B------:R-:W-:Y:S01]  /*ba00*/  PRMT R29, RZ, 0x7610, R29 ;  /* 0x00007610ff1d7816 */ /* 0x000fe2000000001d */
[----:B------:R-:W-:Y:S01]  /*ba10*/  IMAD.WIDE R40, R78, 0x2, R62 ;  /* 0x000000024e287825 */ /* 0x000fe200078e023e */
[----:B------:R-:W-:-:S03]  /*ba20*/  PRMT R25, RZ, 0x7610, R25 ;  /* 0x00007610ff197816 */ /* 0x000fc60000000019 */
[----:B------:R-:W-:-:S04]  /*ba30*/  IMAD.WIDE R38, R78, 0x2, R60 ;  /* 0x000000024e267825 */ /* 0x000fc800078e023c */
[----:B------:R0:W4:Y:S01]  /*ba40*/  @!P2 LDG.E.U16 R29, desc[UR20][R40.64] ;  /* 0x00000014281da981 */ /* 0x000122000c1e1500 */
[----:B------:R-:W-:-:S03]  /*ba50*/  IMAD.MOV.U32 R46, RZ, RZ, R68 ;  /* 0x000000ffff2e7224 */ /* 0x000fc600078e0044 */
[----:B------:R-:W4:Y:S01]  /*ba60*/  @!P2 LDG.E.U16 R25, desc[UR20][R38.64] ;  /* 0x000000142619a981 */ /* 0x000f22000c1e1500 */
[----:B------:R-:W-:Y:S02]  /*ba70*/  @!P0 IMAD.IADD R66, R66, 0x1, -R3 ;  /* 0x0000000142428824 */ /* 0x000fe400078e0a03 */
[----:B------:R-:W-:Y:S01]  /*ba80*/  @!P5 IMAD.MOV R46, RZ, RZ, -R46 ;  /* 0x000000ffff2ed224 */ /* 0x000fe200078e0a2e */
[----:B------:R-:W-:Y:S01]  /*ba90*/  ISETP.GE.AND P5, PT, R76, RZ, PT ;  /* 0x000000ff4c00720c */ /* 0x000fe20003fa6270 */
[----:B------:R-:W-:Y:S01]  /*baa0*/  IMAD R76, R64, 0x56, RZ ;  /* 0x00000056404c7824 */ /* 0x000fe200078e02ff */
[----:B------:R-:W-:Y:S02]  /*bab0*/  PRMT R59, RZ, 0x7610, R59 ;  /* 0x00007610ff3b7816 */ /* 0x000fe4000000003b */
[----:B------:R-:W-:Y:S01]  /*bac0*/  PRMT R20, RZ, 0x7610, R20 ;  /* 0x00007610ff147816 */ /* 0x000fe20000000014 */
[----:B--2---:R-:W-:Y:S04]  /*bad0*/  STL [R1+0x155c], R48 ;  /* 0x00155c3001007387 */ /* 0x004fe80000100800 */
[----:B---3--:R-:W-:Y:S04]  /*bae0*/  STL [R1+0x1560], R31 ;  /* 0x0015601f01007387 */ /* 0x008fe80000100800 */
[----:B------:R-:W-:Y:S04]  /*baf0*/  STL [R1+0x1570], R36 ;  /* 0x0015702401007387 */ /* 0x000fe80000100800 */
[----:B------:R0:W-:Y:S02]  /*bb00*/  STL.64 [R1+0x1c8], R40 ;  /* 0x0001c82801007387 */ /* 0x0001e40000100a00 */
[----:B0-----:R-:W-:-:S02]  /*bb10*/  IMAD.MOV.U32 R41, RZ, RZ, R67 ;  /* 0x000000ffff297224 */ /* 0x001fc400078e0043 */
[----:B------:R-:W-:-:S05]  /*bb20*/  VIADD R67, R58, 0xffffffa9 ;  /* 0xffffffa93a437836 */ /* 0x000fca0000000000 */
[----:B------:R-:W-:Y:S01]  /*bb30*/  ISETP.GE.U32.AND P0, PT, R67, 0x7fffff2a, PT ;  /* 0x7fffff2a4300780c */ /* 0x000fe20003f06070 */
[----:B------:R-:W-:-:S04]  /*bb40*/  IMAD.WIDE R36, R76, 0x2, R62 ;  /* 0x000000024c247825 */ /* 0x000fc800078e023e */
[----:B------:R-:W-:-:S08]  /*bb50*/  IMAD.WIDE R30, R76, 0x2, R60 ;  /* 0x000000024c1e7825 */ /* 0x000fd000078e023c */
[----:B------:R-:W2:Y:S04]  /*bb60*/  @!P0 LDG.E.U16 R59, desc[UR20][R36.64] ;  /* 0x00000014243b8981 */ /* 0x000ea8000c1e1500 */
[----:B------:R0:W3:Y:S01]  /*bb70*/  @!P0 LDG.E.U16 R20, desc[UR20][R30.64] ;  /* 0x000000141e148981 */ /* 0x0000e2000c1e1500 */
[----:B------:R-:W-:Y:S01]  /*bb80*/  ISETP.GT.U32.AND P6, PT, R3, R69, PT ;  /* 0x000000450300720c */ /* 0x000fe20003fc4070 */
[----:B------:R-:W-:-:S05]  /*bb90*/  VIADD R72, R0, 0x2e ;  /* 0x0000002e00487836 */ /* 0x000fca0000000000 */
[----:B------:R-:W-:-:S07]  /*bba0*/  IABS R73, R72 ;  /* 0x0000004800497213 */ /* 0x000fce0000000000 */
[----:B------:R-:W-:-:S04]  /*bbb0*/  @!P6 IMAD.IADD R69, R69, 0x1, -R3 ;  /* 0x000000014545e824 */ /* 0x000fc800078e0a03 */
[----:B------:R-:W-:Y:S01]  /*bbc0*/  IMAD.MOV.U32 R53, RZ, RZ, R69 ;  /* 0x000000ffff357224 */ /* 0x000fe200078e0045 */
[----:B------:R-:W-:Y:S01]  /*bbd0*/  ISETP.GE.AND P6, PT, R77, RZ, PT ;  /* 0x000000ff4d00720c */ /* 0x000fe20003fc6270 */
[----:B------:R-:W-:-:S04]  /*bbe0*/  IMAD.HI.U32 R78, R2, R73, RZ ;  /* 0x00000049024e7227 */ /* 0x000fc800078e00ff */
[----:B------:R-:W-:Y:S01]  /*bbf0*/  @!P3 IMAD.MOV R53, RZ, RZ, -R53 ;  /* 0x000000ffff35b224 */ /* 0x000fe200078e0a35 */
[C---:B------:R-:W-:Y:S01]  /*bc00*/  ISETP.GT.U32.AND P3, PT, R3.reuse, R70, PT ;  /* 0x000000460300720c */ /* 0x040fe20003f64070 */
[----:B------:R-:W-:Y:S01]  /*bc10*/  VIADD R77, R0, 0x2f ;  /* 0x0000002f004d7836 */ /* 0x000fe20000000000 */
[----:B------:R-:W-:Y:S01]  /*bc20*/  ISETP.GT.U32.AND P2, PT, R3, R71, PT ;  /* 0x000000470300720c */ /* 0x000fe20003f44070 */
[----:B------:R-:W-:-:S03]  /*bc30*/  IMAD.MOV R69, RZ, RZ, -R78 ;  /* 0x000000ffff457224 */ /* 0x000fc600078e0a4e */
[----:B------:R-:W-:Y:S01]  /*bc40*/  IABS R74, R77 ;  /* 0x0000004d004a7213 */ /* 0x000fe20000000000 */
[----:B------:R-:W-:Y:S01]  /*bc50*/  IMAD R69, R3, R69, R73 ;  /* 0x0000004503457224 */ /* 0x000fe200078e0249 */
[----:B------:R-:W-:Y:S01]  /*bc60*/  @!P6 IADD3 R41, PT, PT, -R41, RZ, RZ ;  /* 0x000000ff2929e210 */ /* 0x000fe20007ffe1ff */
[----:B------:R-:W-:Y:S02]  /*bc70*/  STL.64 [R1+0x1c0], R38 ;  /* 0x0001c02601007387 */ /* 0x000fe40000100a00 */
[----:B------:R-:W-:-:S04]  /*bc80*/  IMAD.HI.U32 R79, R2, R74, RZ ;  /* 0x0000004a024f7227 */ /* 0x000fc800078e00ff */
[----:B------:R-:W-:Y:S01]  /*bc90*/  @!P3 IMAD.IADD R70, R70, 0x1, -R3 ;  /* 0x000000014646b824 */ /* 0x000fe200078e0a03 */
[----:B------:R-:W-:Y:S01]  /*bca0*/  ISETP.GT.U32.AND P3, PT, R3, R69, PT ;  /* 0x000000450300720c */ /* 0x000fe20003f64070 */
[----:B------:R-:W-:Y:S01]  /*bcb0*/  STL [R1+0x1574], R53 ;  /* 0x0015743501007387 */ /* 0x000fe20000100800 */
[----:B------:R-:W-:Y:S02]  /*bcc0*/  IMAD.MOV R68, RZ, RZ, -R79 ;  /* 0x000000ffff447224 */ /* 0x000fe400078e0a4f */
[--C-:B------:R-:W-:Y:S01]  /*bcd0*/  @!P2 IMAD.IADD R71, R71, 0x1, -R3.reuse ;  /* 0x000000014747a824 */ /* 0x100fe200078e0a03 */
[----:B------:R-:W-:Y:S01]  /*bce0*/  STL [R1+0x1578], R46 ;  /* 0x0015782e01007387 */ /* 0x000fe20000100800 */
[----:B------:R-:W-:Y:S01]  /*bcf0*/  ISETP.GE.AND P2, PT, R72, RZ, PT ;  /* 0x000000ff4800720c */ /* 0x000fe20003f46270 */
[C---:B------:R-:W-:Y:S02]  /*bd00*/  VIADD R72, R0.reuse, 0x30 ;  /* 0x0000003000487836 */ /* 0x040fe40000000000 */
[----:B------:R-:W-:Y:S01]  /*bd10*/  STL [R1+0x157c], R41 ;  /* 0x00157c2901007387 */ /* 0x000fe20000100800 */
[C---:B------:R-:W-:Y:S01]  /*bd20*/  IMAD R68, R3.reuse, R68, R74 ;  /* 0x0000004403447224 */ /* 0x040fe200078e024a */
[----:B------:R-:W-:Y:S01]  /*bd30*/  ISETP.GT.U32.AND P0, PT, R3, R70, PT ;  /* 0x000000460300720c */ /* 0x000fe20003f04070 */
[----:B------:R-:W-:Y:S01]  /*bd40*/  VIADD R74, R0, 0x31 ;  /* 0x00000031004a7836 */ /* 0x000fe20000000000 */
[----:B------:R-:W-:Y:S01]  /*bd50*/  IABS R67, R72 ;  /* 0x0000004800437213 */ /* 0x000fe20000000000 */
[----:B------:R-:W-:-:S03]  /*bd60*/  @!P3 IMAD.IADD R69, R69, 0x1, -R3 ;  /* 0x000000014545b824 */ /* 0x000fc600078e0a03 */
[----:B------:R-:W-:Y:S02]  /*bd70*/  IABS R73, R74 ;  /* 0x0000004a00497213 */ /* 0x000fe40000000000 */
[----:B------:R-:W-:Y:S02]  /*bd80*/  ISETP.GT.U32.AND P3, PT, R3, R69, PT ;  /* 0x000000450300720c */ /* 0x000fe40003f64070 */
[----:B------:R-:W-:Y:S01]  /*bd90*/  ISETP.GE.AND P6, PT, R75, RZ, PT ;  /* 0x000000ff4b00720c */ /* 0x000fe20003fc6270 */
[----:B------:R-:W-:Y:S01]  /*bda0*/  IMAD.HI.U32 R76, R2, R73, RZ ;  /* 0x00000049024c7227 */ /* 0x000fe200078e00ff */
[----:B----4-:R-:W-:Y:S04]  /*bdb0*/  STL [R1+0x8fc], R29 ;  /* 0x0008fc1d01007387 */ /* 0x010fe80000100800 */
[----:B------:R1:W-:Y:S02]  /*bdc0*/  STL [R1+0x8f0], R25 ;  /* 0x0008f01901007387 */ /* 0x0003e40000100800 */
[----:B-1----:R-:W-:-:S04]  /*bdd0*/  IMAD.MOV.U32 R25, RZ, RZ, R71 ;  /* 0x000000ffff197224 */ /* 0x002fc800078e0047 */
[----:B------:R-:W-:Y:S01]  /*bde0*/  @!P4 IMAD.MOV R25, RZ, RZ, -R25 ;  /* 0x000000ffff19c224 */ /* 0x000fe200078e0a19 */
[----:B------:R-:W-:Y:S01]  /*bdf0*/  ISETP.GT.U32.AND P4, PT, R3, R68, PT ;  /* 0x000000440300720c */ /* 0x000fe20003f84070 */
[----:B------:R-:W-:Y:S01]  /*be00*/  STL.64 [R1+0x158], R36 ;  /* 0x0001582401007387 */ /* 0x000fe20000100a00 */
[----:B------:R-:W-:-:S03]  /*be10*/  IMAD.HI.U32 R71, R2, R67, RZ ;  /* 0x0000004302477227 */ /* 0x000fc600078e00ff */
[----:B------:R0:W-:Y:S01]  /*be20*/  STL.64 [R1+0x150], R30 ;  /* 0x0001501e01007387 */ /* 0x0001e20000100a00 */
[----:B------:R-:W-:Y:S02]  /*be30*/  VIADD R75, R0, 0x32 ;  /* 0x00000032004b7836 */ /* 0x000fe40000000000 */
[----:B------:R-:W-:Y:S02]  /*be40*/  @!P0 IMAD.IADD R70, R70, 0x1, -R3 ;  /* 0x0000000146468824 */ /* 0x000fe400078e0a03 */
[----:B0-----:R-:W-:Y:S02]  /*be50*/  IMAD.MOV.U32 R30, RZ, RZ, R66 ;  /* 0x000000ffff1e7224 */ /* 0x001fe400078e0042 */
[----:B------:R-:W-:Y:S02]  /*be60*/  IMAD.MOV R66, RZ, RZ, -R71 ;  /* 0x000000ffff427224 */ /* 0x000fe400078e0a47 */
[----:B------:R-:W-:Y:S02]  /*be70*/  @!P5 IMAD.MOV R30, RZ, RZ, -R30 ;  /* 0x000000ffff1ed224 */ /* 0x000fe400078e0a1e */
[----:B------:R-:W-:-:S02]  /*be80*/  IMAD R67, R3, R66, R67 ;  /* 0x0000004203437224 */ /* 0x000fc400078e0243 */
[----:B------:R-:W-:Y:S01]  /*be90*/  IMAD.MOV R66, RZ, RZ, -R76 ;  /* 0x000000ffff427224 */ /* 0x000fe200078e0a4c */
[----:B------:R-:W-:Y:S01]  /*bea0*/  IABS R71, R75 ;  /* 0x0000004b00477213 */ /* 0x000fe20000000000 */
[----:B------:R-:W-:Y:S02]  /*beb0*/  @!P4 IMAD.IADD R68, R68, 0x1, -R3 ;  /* 0x000000014444c824 */ /* 0x000fe400078e0a03 */
[----:B------:R-:W-:Y:S01]  /*bec0*/  IMAD R66, R3, R66, R73 ;  /* 0x0000004203427224 */ /* 0x000fe200078e0249 */
[----:B------:R-:W-:Y:S01]  /*bed0*/  ISETP.GE.AND P0, PT, R72, RZ, PT ;  /* 0x000000ff4800720c */ /* 0x000fe20003f06270 */
[----:B------:R-:W-:Y:S01]  /*bee0*/  @!P3 IMAD.IADD R69, R69, 0x1, -R3 ;  /* 0x000000014545b824 */ /* 0x000fe200078e0a03 */
[----:B------:R-:W-:Y:S01]  /*bef0*/  ISETP.GT.U32.AND P4, PT, R3, R68, PT ;  /* 0x000000440300720c */ /* 0x000fe20003f84070 */
[----:B------:R-:W-:-:S04]  /*bf00*/  IMAD.HI.U32 R72, R2, R71, RZ ;  /* 0x0000004702487227 */ /* 0x000fc800078e00ff */
[----:B------:R-:W-:Y:S02]  /*bf10*/  IMAD.MOV.U32 R37, RZ, RZ, R69 ;  /* 0x000000ffff257224 */ /* 0x000fe400078e0045 */
[----:B------:R-:W-:-:S04]  /*bf20*/  IMAD.MOV R69, RZ, RZ, -R72 ;  /* 0x000000ffff457224 */ /* 0x000fc800078e0a48 */
[----:B------:R-:W-:Y:S02]  /*bf30*/  IMAD R69, R3, R69, R71 ;  /* 0x0000004503457224 */ /* 0x000fe400078e0247 */
[----:B------:R-:W-:-:S03]  /*bf40*/  @!P4 IMAD.IADD R68, R68, 0x1, -R3 ;  /* 0x000000014444c824 */ /* 0x000fc600078e0a03 */
[----:B------:R-:W-:Y:S01]  /*bf50*/  ISETP.GT.U32.AND P4, PT, R3, R69, PT ;  /* 0x000000450300720c */ /* 0x000fe20003f84070 */
[----:B------:R-:W-:Y:S01]  /*bf60*/  @!P2 IMAD.MOV R37, RZ, RZ, -R37 ;  /* 0x000000ffff25a224 */ /* 0x000fe200078e0a25 */
[----:B------:R-:W-:Y:S01]  /*bf70*/  ISETP.GE.AND P2, PT, R74, RZ, PT ;  /* 0x000000ff4a00720c */ /* 0x000fe20003f46270 */
[----:B------:R-:W-:Y:S02]  /*bf80*/  VIADD R74, R0, 0x34 ;  /* 0x00000034004a7836 */ /* 0x000fe40000000000 */
[----:B------:R-:W-:-:S03]  /*bf90*/  IMAD.MOV.U32 R54, RZ, RZ, R68 ;  /* 0x000000ffff367224 */ /* 0x000fc600078e0044 */
[----:B------:R-:W-:-:S05]  /*bfa0*/  IABS R72, R74 ;  /* 0x0000004a00487213 */ /* 0x000fca0000000000 */
[----:B------:R-:W-:Y:S01]  /*bfb0*/  @!P4 IMAD.IADD R69, R69, 0x1, -R3 ;  /* 0x000000014545c824 */ /* 0x000fe200078e0a03 */
[----:B------:R-:W-:-:S04]  /*bfc0*/  ISETP.GE.AND P5, PT, R77, RZ, PT ;  /* 0x000000ff4d00720c */ /* 0x000fc80003fa6270 */
[----:B------:R-:W-:Y:S01]  /*bfd0*/  ISETP.GT.U32.AND P4, PT, R3, R69, PT ;  /* 0x000000450300720c */ /* 0x000fe20003f84070 */
[----:B------:R-:W-:Y:S01]  /*bfe0*/  VIADD R73, R0, 0x35 ;  /* 0x0000003500497836 */ /* 0x000fe20000000000 */
[----:B------:R-:W-:-:S07]  /*bff0*/  PRMT R23, RZ, 0x7610, R23 ;  /* 0x00007610ff177816 */ /* 0x000fce0000000017 */
[----:B------:R-:W-:Y:S01]  /*c000*/  @!P5 IMAD.MOV R54, RZ, RZ, -R54 ;  /* 0x000000ffff36d224 */ /* 0x000fe200078e0a36 */
[----:B------:R-:W-:-:S03]  /*c010*/  ISETP.GE.AND P5, PT, R75, RZ, PT ;  /* 0x000000ff4b00720c */ /* 0x000fc60003fa6270 */
[----:B------:R-:W-:Y:S01]  /*c020*/  @!P4 IMAD.IADD R69, R69, 0x1, -R3 ;  /* 0x000000014545c824 */ /* 0x000fe200078e0a03 */
[----:B------:R-:W-:Y:S02]  /*c030*/  IABS R75, R73 ;  /* 0x00000049004b7213 */ /* 0x000fe40000000000 */
[----:B------:R-:W-:Y:S01]  /*c040*/  PRMT R21, RZ, 0x7610, R21 ;  /* 0x00007610ff157816 */ /* 0x000fe20000000015 */
[----:B--2---:R-:W-:Y:S04]  /*c050*/  STL [R1+0x1580], R59 ;  /* 0x0015803b01007387 */ /* 0x004fe80000100800 */
[----:B------:R0:W-:Y:S04]  /*c060*/  STL [R1+0x1584], R25 ;  /* 0x0015841901007387 */ /* 0x0001e80000100800 */
[----:B------:R-:W-:Y:S04]  /*c070*/  STL [R1+0x1588], R30 ;  /* 0x0015881e01007387 */ /* 0x000fe80000100800 */
[----:B---3--:R1:W-:Y:S01]  /*c080*/  STL [R1+0x8c8], R20 ;  /* 0x0008c81401007387 */ /* 0x0083e20000100800 */
[----:B0-----:R-:W0:Y:S01]  /*c090*/  LDC R25, c[0x0][0x3a0] ;  /* 0x0000e800ff197b82 */ /* 0x001e220000000800 */
[----:B-1----:R-:W-:-:S04]  /*c0a0*/  IMAD.MOV.U32 R20, RZ, RZ, R70 ;  /* 0x000000ffff147224 */ /* 0x002fc800078e0046 */
[----:B------:R-:W-:Y:S01]  /*c0b0*/  @!P6 IMAD.MOV R20, RZ, RZ, -R20 ;  /* 0x000000ffff14e224 */ /* 0x000fe200078e0a14 */
[----:B------:R-:W-:Y:S01]  /*c0c0*/  ISETP.GT.U32.AND P6, PT, R3, R66, PT ;  /* 0x000000420300720c */ /* 0x000fe20003fc4070 */
[----:B------:R-:W-:-:S05]  /*c0d0*/  VIADD R70, R0, 0x33 ;  /* 0x0000003300467836 */ /* 0x000fca0000000000 */
[----:B------:R-:W-:-:S07]  /*c0e0*/  IABS R71, R70 ;  /* 0x0000004600477213 */ /* 0x000fce0000000000 */
[----:B------:R-:W-:-:S05]  /*c0f0*/  @!P6 IMAD.IADD R66, R66, 0x1, -R3 ;  /* 0x000000014242e824 */ /* 0x000fca00078e0a03 */
[----:B------:R-:W-:Y:S01]  /*c100*/  ISETP.GT.U32.AND P6, PT, R3, R66, PT ;  /* 0x000000420300720c */ /* 0x000fe20003fc4070 */
[----:B------:R-:W-:-:S04]  /*c110*/  IMAD.HI.U32 R68, R2, R71, RZ ;  /* 0x0000004702447227 */ /* 0x000fc800078e00ff */
[----:B------:R-:W-:-:S04]  /*c120*/  IMAD.MOV R68, RZ, RZ, -R68 ;  /* 0x000000ffff447224 */ /* 0x000fc800078e0a44 */
[----:B------:R-:W-:Y:S02]  /*c130*/  IMAD R68, R3, R68, R71 ;  /* 0x0000004403447224 */ /* 0x000fe400078e0247 */
[----:B------:R-:W-:Y:S02]  /*c140*/  IMAD.HI.U32 R71, R2, R72, RZ ;  /* 0x0000004802477227 */ /* 0x000fe400078e00ff */
[----:B------:R-:W-:-:S05]  /*c150*/  @!P6 IADD3 R66, PT, PT, R66, -R3, RZ ;  /* 0x800000034242e210 */ /* 0x000fca0007ffe0ff */
[----:B------:R-:W-:Y:S02]  /*c160*/  IMAD.MOV.U32 R40, RZ, RZ, R66 ;  /* 0x000000ffff287224 */ /* 0x000fe400078e0042 */
[----:B------:R-:W-:Y:S02]  /*c170*/  IMAD.MOV R66, RZ, RZ, -R71 ;  /* 0x000000ffff427224 */ /* 0x000fe400078e0a47 */
[----:B0-----:R-:W-:Y:S02]  /*c180*/  VIADD R71, R25, 0xffffffa8 ;  /* 0xffffffa819477836 */ /* 0x001fe40000000000 */
[----:B------:R-:W-:-:S03]  /*c190*/  @!P2 IMAD.MOV R40, RZ, RZ, -R40 ;  /* 0x000000ffff28a224 */ /* 0x000fc600078e0a28 */
[----:B------:R-:W-:Y:S02]  /*c1a0*/  ISETP.GE.U32.AND P4, PT, R71, 0x7fffff29, PT ;  /* 0x7fffff294700780c */ /* 0x000fe40003f86070 */
[----:B------:R-:W-:Y:S01]  /*c1b0*/  ISETP.GE.AND P2, PT, R73, RZ, PT ;  /* 0x000000ff4900720c */ /* 0x000fe20003f46270 */
[----:B------:R-:W-:-:S04]  /*c1c0*/  IMAD R73, R64, 0x57, RZ ;  /* 0x0000005740497824 */ /* 0x000fc800078e02ff */
[----:B------:R-:W-:-:S06]  /*c1d0*/  IMAD.WIDE R44, R73, 0x2, R62 ;  /* 0x00000002492c7825 */ /* 0x000fcc00078e023e */
[----:B------:R-:W2:Y:S01]  /*c1e0*/  @!P4 LDG.E.U16 R23, desc[UR20][R44.64] ;  /* 0x000000142c17c981 */ /* 0x000ea2000c1e1500 */
[----:B------:R-:W-:-:S05]  /*c1f0*/  IMAD.WIDE R38, R73, 0x2, R60 ;  /* 0x0000000249267825 */ /* 0x000fca00078e023c */
[----:B------:R-:W3:Y:S01]  /*c200*/  @!P4 LDG.E.U16 R21, desc[UR20][R38.64] ;  /* 0x000000142615c981 */ /* 0x000ee2000c1e1500 */
[----:B------:R-:W-:-:S13]  /*c210*/  ISETP.GT.U32.AND P3, PT, R3, R67, PT ;  /* 0x000000430300720c */ /* 0x000fda0003f64070 */
[----:B------:R-:W-:-:S05]  /*c220*/  @!P3 IMAD.IADD R67, R67, 0x1, -R3 ;  /* 0x000000014343b824 */ /* 0x000fca00078e0a03 */
[----:B------:R-:W-:-:S13]  /*c230*/  ISETP.GT.U32.AND P3, PT, R3, R67, PT ;  /* 0x000000430300720c */ /* 0x000fda0003f64070 */
[----:B------:R-:W-:Y:S01]  /*c240*/  @!P3 IMAD.IADD R67, R67, 0x1, -R3 ;  /* 0x000000014343b824 */ /* 0x000fe200078e0a03 */
[----:B------:R-:W-:Y:S01]  /*c250*/  ISETP.GE.AND P3, PT, R70, RZ, PT ;  /* 0x000000ff4600720c */ /* 0x000fe20003f66270 */
[----:B------:R-:W-:Y:S02]  /*c260*/  IMAD.MOV.U32 R70, RZ, RZ, R75 ;  /* 0x000000ffff467224 */ /* 0x000fe400078e004b */
[----:B------:R-:W-:Y:S02]  /*c270*/  IMAD.MOV.U32 R29, RZ, RZ, R67 ;  /* 0x000000ffff1d7224 */ /* 0x000fe400078e0043 */
[----:B------:R-:W-:-:S04]  /*c280*/  IMAD.HI.U32 R67, R2, R70, RZ ;  /* 0x0000004602437227 */ /* 0x000fc800078e00ff */
[----:B------:R-:W-:Y:S02]  /*c290*/  IMAD.MOV R67, RZ, RZ, -R67 ;  /* 0x000000ffff437224 */ /* 0x000fe400078e0a43 */
[----:B------:R-:W-:Y:S02]  /*c2a0*/  @!P0 IMAD.MOV R29, RZ, RZ, -R29 ;  /* 0x000000ffff1d8224 */ /* 0x000fe400078e0a1d */
[----:B------:R-:W-:Y:S02]  /*c2b0*/  IMAD R67, R3, R67, R70 ;  /* 0x0000004303437224 */ /* 0x000fe400078e0246 */
[C---:B------:R-:W-:Y:S02]  /*c2c0*/  VIADD R75, R0.reuse, 0x38 ;  /* 0x00000038004b7836 */ /* 0x040fe40000000000 */
[----:B------:R-:W-:Y:S01]  /*c2d0*/  VIADD R70, R0, 0x36 ;  /* 0x0000003600467836 */ /* 0x000fe20000000000 */
[----:B------:R-:W-:Y:S02]  /*c2e0*/  STL [R1+0x158c], R20 ;  /* 0x00158c1401007387 */ /* 0x000fe40000100800 */
[----:B------:R-:W-:-:S02]  /*c2f0*/  IABS R73, R75 ;  /* 0x0000004b00497213 */ /* 0x000fc40000000000 */
[----:B------:R-:W-:Y:S01]  /*c300*/  STL [R1+0x1590], R37 ;  /* 0x0015902501007387 */ /* 0x000fe20000100800 */
[----:B------:R-:W-:-:S03]  /*c310*/  IABS R71, R70 ;  /* 0x0000004600477213 */ /* 0x000fc60000000000 */
[----:B------:R-:W-:Y:S04]  /*c320*/  STL [R1+0x1680], R29 ;  /* 0x0016801d01007387 */ /* 0x000fe80000100800 */
[----:B------:R-:W-:Y:S04]  /*c330*/  STL.64 [R1+0x148], R44 ;  /* 0x0001482c01007387 */ /* 0x000fe80000100a00 */
[----:B------:R-:W-:Y:S01]  /*c340*/  STL.64 [R1+0x140], R38 ;  /* 0x0001402601007387 */ /* 0x000fe20000100a00 */
[----:B------:R-:W-:Y:S01]  /*c350*/  VIADD R77, R25, 0xffffffa1 ;  /* 0xffffffa1194d7836 */ /* 0x000fe20000000000 */
[----:B------:R-:W-:-:S02]  /*c360*/  PRMT R14, RZ, 0x7610, R14 ;  /* 0x00007610ff0e7816 */ /* 0x000fc4000000000e */
[----:B------:R-:W-:Y:S01]  /*c370*/  PRMT R4, RZ, 0x7610, R4 ;  /* 0x00007610ff047816 */ /* 0x000fe20000000004 */
[----:B--2---:R0:W-:Y:S02]  /*c380*/  STL [R1+0x8ac], R23 ;  /* 0x0008ac1701007387 */ /* 0x0041e40000100800 */
[----:B0-----:R-:W-:Y:S02]  /*c390*/  IMAD.MOV.U32 R23, RZ, RZ, R69 ;  /* 0x000000ffff177224 */ /* 0x001fe400078e0045 */
[----:B------:R-:W-:Y:S02]  /*c3a0*/  IMAD.MOV.U32 R69, RZ, RZ, R73 ;  /* 0x000000ffff457224 */ /* 0x000fe400078e0049 */
[----:B------:R-:W-:-:S04]  /*c3b0*/  IMAD.HI.U32 R73, R2, R71, RZ ;  /* 0x0000004702497227 */ /* 0x000fc800078e00ff */
[----:B------:R-:W-:Y:S01]  /*c3c0*/  @!P5 IMAD.MOV R23, RZ, RZ, -R23 ;  /* 0x000000ffff17d224 */ /* 0x000fe200078e0a17 */
[----:B------:R-:W-:Y:S01]  /*c3d0*/  ISETP.GE.U32.AND P5, PT, R77, 0x7fffff22, PT ;  /* 0x7fffff224d00780c */ /* 0x000fe20003fa6070 */
[----:B------:R-:W-:-:S04]  /*c3e0*/  IMAD.MOV R73, RZ, RZ, -R73 ;  /* 0x000000ffff497224 */ /* 0x000fc800078e0a49 */
[----:B------:R-:W-:Y:S02]  /*c3f0*/  IMAD R71, R3, R73, R71 ;  /* 0x0000004903477224 */ /* 0x000fe400078e0247 */
[----:B------:R-:W-:Y:S01]  /*c400*/  IMAD R73, R64, 0x5e, RZ ;  /* 0x0000005e40497824 */ /* 0x000fe200078e02ff */
[----:B---3--:R0:W-:Y:S03]  /*c410*/  STL [R1+0x8a8], R21 ;  /* 0x0008a81501007387 */ /* 0x0081e60000100800 */
[----:B------:R-:W-:-:S05]  /*c420*/  IMAD.WIDE R30, R73, 0x2, R62 ;  /* 0x00000002491e7825 */ /* 0x000fca00078e023e */
[----:B------:R1:W2:Y:S01]  /*c430*/  @!P5 LDG.E.U16 R14, desc[UR20][R30.64] ;  /* 0x000000141e0ed981 */ /* 0x0002a2000c1e1500 */
[----:B0-----:R-:W-:-:S05]  /*c440*/  IMAD.WIDE R20, R73, 0x2, R60 ;  /* 0x0000000249147825 */ /* 0x001fca00078e023c */
[----:B------:R0:W3:Y:S01]  /*c450*/  @!P5 LDG.E.U16 R4, desc[UR20][R20.64] ;  /* 0x000000141404d981 */ /* 0x0000e2000c1e1500 */
[C---:B------:R-:W-:Y:S01]  /*c460*/  ISETP.GT.U32.AND P6, PT, R3.reuse, R68, PT ;  /* 0x000000440300720c */ /* 0x040fe20003fc4070 */
[----:B------:R-:W-:-:S12]  /*c470*/  IMAD R66, R3, R66, R72 ;  /* 0x0000004203427224 */ /* 0x000fd800078e0248 */
[----:B------:R-:W-:Y:S01]  /*c480*/  @!P6 IMAD.IADD R68, R68, 0x1, -R3 ;  /* 0x000000014444e824 */ /* 0x000fe200078e0a03 */
[----:B------:R-:W-:-:S13]  /*c490*/  ISETP.GT.U32.AND P6, PT, R3, R66, PT ;  /* 0x000000420300720c */ /* 0x000fda0003fc4070 */
[----:B------:R-:W-:Y:S01]  /*c4a0*/  @!P6 IMAD.IADD R66, R66, 0x1, -R3 ;  /* 0x000000014242e824 */ /* 0x000fe200078e0a03 */
[C---:B------:R-:W-:Y:S02]  /*c4b0*/  ISETP.GT.U32.AND P6, PT, R3.reuse, R68, PT ;  /* 0x000000440300720c */ /* 0x040fe40003fc4070 */
[----:B------:R-:W-:Y:S02]  /*c4c0*/  ISETP.GE.AND P0, PT, R74, RZ, PT ;  /* 0x000000ff4a00720c */ /* 0x000fe40003f06270 */
[----:B------:R-:W-:Y:S01]  /*c4d0*/  ISETP.GT.U32.AND P4, PT, R3, R66, PT ;  /* 0x000000420300720c */ /* 0x000fe20003f84070 */
[----:B------:R-:W-:-:S08]  /*c4e0*/  VIADD R74, R0, 0x37 ;  /* 0x00000037004a7836 */ /* 0x000fd00000000000 */
[--C-:B------:R-:W-:Y:S01]  /*c4f0*/  @!P6 IMAD.IADD R68, R68, 0x1, -R3.reuse ;  /* 0x000000014444e824 */ /* 0x100fe200078e0a03 */
[----:B------:R-:W-:Y:S02]  /*c500*/  ISETP.GT.U32.AND P6, PT, R3, R67, PT ;  /* 0x000000430300720c */ /* 0x000fe40003fc4070 */
[----:B------:R-:W-:Y:S01]  /*c510*/  IABS R72, R74 ;  /* 0x0000004a00487213 */ /* 0x000fe20000000000 */
[----:B------:R-:W-:Y:S01]  /*c520*/  @!P4 IMAD.IADD R66, R66, 0x1, -R3 ;  /* 0x000000014242c824 */ /* 0x000fe200078e0a03 */
[----:B------:R1:W-:Y:S03]  /*c530*/  STL.64 [R1+0xd8], R30 ;  /* 0x0000d81e01007387 */ /* 0x0003e60000100a00 */
[----:B------:R-:W-:Y:S01]  /*c540*/  IMAD.HI.U32 R76, R2, R72, RZ ;  /* 0x00000048024c7227 */ /* 0x000fe200078e00ff */
[----:B------:R0:W-:Y:S03]  /*c550*/  STL.64 [R1+0xd0], R20 ;  /* 0x0000d01401007387 */ /* 0x0001e60000100a00 */
[----:B------:R-:W-:-:S02]  /*c560*/  IMAD.MOV R76, RZ, RZ, -R76 ;  /* 0x000000ffff4c7224 */ /* 0x000fc400078e0a4c */
[----:B------:R-:W-:Y:S02]  /*c570*/  @!P6 IMAD.IADD R67, R67, 0x1, -R3 ;  /* 0x000000014343e824 */ /* 0x000fe400078e0a03 */
[----:B------:R-:W-:Y:S01]  /*c580*/  IMAD.HI.U32 R77, R2, R69, RZ ;  /* 0x00000045024d7227 */ /* 0x000fe200078e00ff */
[----:B------:R-:W-:Y:S02]  /*c590*/  ISETP.GE.AND P4, PT, R70, RZ, PT ;  /* 0x000000ff4600720c */ /* 0x000fe40003f86270 */
[C---:B------:R-:W-:Y:S01]  /*c5a0*/  ISETP.GT.U32.AND P6, PT, R3.reuse, R67, PT ;  /* 0x000000430300720c */ /* 0x040fe20003fc4070 */
[----:B------:R-:W-:Y:S02]  /*c5b0*/  IMAD R70, R3, R76, R72 ;  /* 0x0000004c03467224 */ /* 0x000fe400078e0248 */
[----:B------:R-:W-:-:S04]  /*c5c0*/  IMAD.MOV R72, RZ, RZ, -R77 ;  /* 0x000000ffff487224 */ /* 0x000fc800078e0a4d */
[----:B------:R-:W-:Y:S02]  /*c5d0*/  IMAD R69, R3, R72, R69 ;  /* 0x0000004803457224 */ /* 0x000fe400078e0245 */
[----:B------:R-:W-:-:S04]  /*c5e0*/  VIADD R72, R25, 0xffffffa0 ;  /* 0xffffffa019487836 */ /* 0x000fc80000000000 */
[----:B------:R-:W-:Y:S01]  /*c5f0*/  @!P6 IMAD.IADD R67, R67, 0x1, -R3 ;  /* 0x000000014343e824 */ /* 0x000fe200078e0a03 */
[----:B------:R-:W-:Y:S01]  /*c600*/  ISETP.GE.U32.AND P5, PT, R72, 0x7fffff21, PT ;  /* 0x7fffff214800780c */ /* 0x000fe20003fa6070 */
[----:B------:R-:W-:Y:S01]  /*c610*/  VIADD R72, R25, 0xffffff99 ;  /* 0xffffff9919487836 */ /* 0x000fe20000000000 */
[----:B------:R-:W-:Y:S01]  /*c620*/  ISETP.GT.U32.AND P6, PT, R3, R70, PT ;  /* 0x000000460300720c */ /* 0x000fe20003fc4070 */
[C---:B------:R-:W-:Y:S01]  /*c630*/  IMAD R77, R64.reuse, 0x66, RZ ;  /* 0x00000066404d7824 */ /* 0x040fe200078e02ff */
[----:B------:R-:W-:Y:S01]  /*c640*/  PRMT R22, RZ, 0x7610, R22 ;  /* 0x00007610ff167816 */ /* 0x000fe20000000016 */
[----:B------:R-:W-:Y:S01]  /*c650*/  IMAD R76, R64, 0x5f, RZ ;  /* 0x0000005f404c7824 */ /* 0x000fe200078e02ff */
[----:B------:R-:W-:Y:S01]  /*c660*/  PRMT R19, RZ, 0x7610, R19 ;  /* 0x00007610ff137816 */ /* 0x000fe20000000013 */
[----:B-1----:R-:W-:-:S04]  /*c670*/  IMAD.WIDE R30, R77, 0x2, R62 ;  /* 0x000000024d1e7825 */ /* 0x002fc800078e023e */
[----:B0-----:R-:W-:-:S04]  /*c680*/  IMAD.WIDE R20, R77, 0x2, R60 ;  /* 0x000000024d147825 */ /* 0x001fc800078e023c */
[----:B------:R-:W-:Y:S02]  /*c690*/  @!P6 IMAD.IADD R70, R70, 0x1, -R3 ;  /* 0x000000014646e824 */ /* 0x000fe400078e0a03 */
[----:B------:R-:W-:-:S04]  /*c6a0*/  IMAD.WIDE R38, R76, 0x2, R62 ;  /* 0x000000024c267825 */ /* 0x000fc800078e023e */
[----:B------:R-:W-:-:S04]  /*c6b0*/  IMAD.WIDE R36, R76, 0x2, R60 ;  /* 0x000000024c247825 */ /* 0x000fc800078e023c */
[----:B------:R-:W-:Y:S01]  /*c6c0*/  VIADD R79, R0, 0x3a ;  /* 0x0000003a004f7836 */ /* 0x000fe20000000000 */
[----:B------:R-:W-:Y:S01]  /*c6d0*/  ISETP.GE.AND P6, PT, R74, RZ, PT ;  /* 0x000000ff4a00720c */ /* 0x000fe20003fc6270 */
[----:B------:R-:W-:-:S05]  /*c6e0*/  VIADD R74, R0, 0x3b ;  /* 0x0000003b004a7836 */ /* 0x000fca0000000000 */
[----:B------:R-:W-:Y:S02]  /*c6f0*/  IABS R78, R74 ;  /* 0x0000004a004e7213 */ /* 0x000fe40000000000 */
[----:B------:R-:W-:Y:S02]  /*c700*/  PRMT R29, RZ, 0x7610, R29 ;  /* 0x00007610ff1d7816 */ /* 0x000fe4000000001d */
[----:B------:R-:W-:Y:S02]  /*c710*/  PRMT R24, RZ, 0x7610, R24 ;  /* 0x00007610ff187816 */ /* 0x000fe40000000018 */
[----:B------:R-:W-:Y:S02]  /*c720*/  PRMT R7, RZ, 0x7610, R7 ;  /* 0x00007610ff077816 */ /* 0x000fe40000000007 */
[----:B------:R-:W4:Y:S04]  /*c730*/  @!P5 LDG.E.U16 R29, desc[UR20][R38.64] ;  /* 0x00000014261dd981 */ /* 0x000f28000c1e1500 */
[----:B------:R-:W4:Y:S04]  /*c740*/  @!P5 LDG.E.U16 R24, desc[UR20][R36.64] ;  /* 0x000000142418d981 */ /* 0x000f28000c1e1500 */
[----:B--2---:R-:W-:Y:S04]  /*c750*/  STL [R1+0x8a0], R14 ;  /* 0x0008a00e01007387 */ /* 0x004fe80000100800 */
[----:B---3--:R0:W-:Y:S02]  /*c760*/  STL [R1+0x89c], R4 ;  /* 0x00089c0401007387 */ /* 0x0081e40000100800 */
[----:B0-----:R-:W-:-:S04]  /*c770*/  IMAD.MOV.U32 R4, RZ, RZ, R66 ;  /* 0x000000ffff047224 */ /* 0x001fc800078e0042 */
[----:B------:R-:W-:Y:S01]  /*c780*/  @!P0 IMAD.MOV R4, RZ, RZ, -R4 ;  /* 0x000000ffff048224 */ /* 0x000fe200078e0a04 */
[----:B------:R-:W-:Y:S01]  /*c790*/  ISETP.GT.U32.AND P0, PT, R3, R71, PT ;  /* 0x000000470300720c */ /* 0x000fe20003f04070 */
[----:B------:R-:W-:-:S04]  /*c7a0*/  IMAD.MOV.U32 R14, RZ, RZ, R68 ;  /* 0x000000ffff0e7224 */ /* 0x000fc800078e0044 */
[----:B------:R-:W-:Y:S01]  /*c7b0*/  @!P3 IMAD.MOV R14, RZ, RZ, -R14 ;  /* 0x000000ffff0eb224 */ /* 0x000fe200078e0a0e */
[----:B------:R-:W-:-:S07]  /*c7c0*/  ISETP.GE.U32.AND P3, PT, R72, 0x7fffff1a, PT ;  /* 0x7fffff1a4800780c */ /* 0x000fce0003f66070 */
[----:B------:R-:W-:Y:S01]  /*c7d0*/  @!P0 IMAD.IADD R71, R71, 0x1, -R3 ;  /* 0x0000000147478824 */ /* 0x000fe200078e0a03 */
[C---:B------:R-:W-:Y:S01]  /*c7e0*/  ISETP.GT.U32.AND P0, PT, R3.reuse, R69, PT ;  /* 0x000000450300720c */ /* 0x040fe20003f04070 */
[----:B------:R-:W-:Y:S04]  /*c7f0*/  STL.64 [R1+0x1638], R14 ;  /* 0x0016380e01007387 */ /* 0x000fe80000100a00 */
[----:B------:R-:W2:Y:S04]  /*c800*/  @!P3 LDG.E.U16 R22, desc[UR20][R30.64] ;  /* 0x000000141e16b981 */ /* 0x000ea8000c1e1500 */
[----:B------:R0:W3:Y:S01]  /*c810*/  @!P3 LDG.E.U16 R19, desc[UR20][R20.64] ;  /* 0x000000141413b981 */ /* 0x0000e2000c1e1500 */
[----:B------:R-:W-:-:S03]  /*c820*/  ISETP.GT.U32.AND P3, PT, R3, R70, PT ;  /* 0x000000460300720c */ /* 0x000fc60003f64070 */
[----:B------:R-:W-:Y:S01]  /*c830*/  @!P0 IADD3 R69, PT, PT, R69, -R3, RZ ;  /* 0x8000000345458210 */ /* 0x000fe20007ffe0ff */
[----:B------:R-:W-:Y:S03]  /*c840*/  STL.64 [R1+0xc8], R38 ;  /* 0x0000c82601007387 */ /* 0x000fe60000100a00 */
[----:B------:R-:W-:Y:S01]  /*c850*/  ISETP.GT.U32.AND P0, PT, R3, R69, PT ;  /* 0x000000450300720c */ /* 0x000fe20003f04070 */
[----:B------:R-:W-:Y:S01]  /*c860*/  STL.64 [R1+0xc0], R36 ;  /* 0x0000c02401007387 */ /* 0x000fe20000100a00 */
[----:B------:R-:W-:-:S03]  /*c870*/  IABS R72, R79 ;  /* 0x0000004f00487213 */ /* 0x000fc60000000000 */
[----:B------:R-:W-:Y:S04]  /*c880*/  STL.64 [R1+0x58], R30 ;  /* 0x0000581e01007387 */ /* 0x000fe80000100a00 */
[----:B------:R0:W-:Y:S01]  /*c890*/  STL.64 [R1+0x50], R20 ;  /* 0x0000501401007387 */ /* 0x0001e20000100a00 */
[----:B------:R-:W-:Y:S02]  /*c8a0*/  VIADD R68, R0, 0x39 ;  /* 0x0000003900447836 */ /* 0x000fe40000000000 */
[----:B------:R-:W-:Y:S02]  /*c8b0*/  @!P3 IMAD.IADD R70, R70, 0x1, -R3 ;  /* 0x000000014646b824 */ /* 0x000fe400078e0a03 */
[----:B0-----:R-:W-:Y:S02]  /*c8c0*/  IMAD.MOV.U32 R21, RZ, RZ, R67 ;  /* 0x000000ffff157224 */ /* 0x001fe400078e0043 */
[----:B------:R-:W-:-:S04]  /*c8d0*/  IMAD.HI.U32 R67, R2, R72, RZ ;  /* 0x0000004802437227 */ /* 0x000fc800078e00ff */
[----:B------:R-:W-:Y:S01]  /*c8e0*/  @!P2 IMAD.MOV R21, RZ, RZ, -R21 ;  /* 0x000000ffff15a224 */ /* 0x000fe200078e0a15 */
[----:B------:R-:W-:Y:S01]  /*c8f0*/  ISETP.GE.AND P2, PT, R75, RZ, PT ;  /* 0x000000ff4b00720c */ /* 0x000fe20003f46270 */
[----:B------:R-:W-:Y:S01]  /*c900*/  VIADD R75, R25, 0xffffff98 ;  /* 0xffffff98194b7836 */ /* 0x000fe20000000000 */
[----:B------:R-:W-:Y:S01]  /*c910*/  IABS R73, R68 ;  /* 0x0000004400497213 */ /* 0x000fe20000000000 */
[----:B------:R-:W-:Y:S01]  /*c920*/  IMAD.MOV R67, RZ, RZ, -R67 ;  /* 0x000000ffff437224 */ /* 0x000fe200078e0a43 */
[----:B------:R-:W-:Y:S01]  /*c930*/  ISETP.GE.AND P3, PT, R68, RZ, PT ;  /* 0x000000ff4400720c */ /* 0x000fe20003f66270 */
[----:B------:R-:W-:-:S04]  /*c940*/  IMAD.HI.U32 R68, R2, R78, RZ ;  /* 0x0000004e02447227 */ /* 0x000fc800078e00ff */
[----:B------:R-:W-:Y:S01]  /*c950*/  @!P0 IMAD.IADD R69, R69, 0x1, -R3 ;  /* 0x0000000145458824 */ /* 0x000fe200078e0a03 */
[----:B------:R-:W-:Y:S01]  /*c960*/  ISETP.GE.U32.AND P0, PT, R75, 0x7fffff19, PT ;  /* 0x7fffff194b00780c */ /* 0x000fe20003f06070 */
[----:B------:R-:W-:Y:S02]  /*c970*/  IMAD R72, R3, R67, R72 ;  /* 0x0000004303487224 */ /* 0x000fe400078e0248 */
[----:B------:R-:W-:Y:S02]  /*c980*/  IMAD.MOV R67, RZ, RZ, -R68 ;  /* 0x000000ffff437224 */ /* 0x000fe400078e0a44 */
[----:B------:R-:W-:-:S04]  /*c990*/  IMAD R68, R64, 0x67, RZ ;  /* 0x0000006740447824 */ /* 0x000fc800078e02ff */
[----:B------:R-:W-:-:S05]  /*c9a0*/  IMAD.WIDE R30, R68, 0x2, R60 ;  /* 0x00000002441e7825 */ /* 0x000fca00078e023c */
[----:B------:R-:W3:Y:S01]  /*c9b0*/  @!P0 LDG.E.U16 R7, desc[UR20][R30.64] ;  /* 0x000000141e078981 */ /* 0x000ee2000c1e1500 */
[----:B------:R-:W-:Y:S01]  /*c9c0*/  ISETP.GT.U32.AND P5, PT, R3, R71, PT ;  /* 0x000000470300720c */ /* 0x000fe20003fa4070 */
[----:B------:R-:W-:-:S04]  /*c9d0*/  IMAD.HI.U32 R66, R2, R73, RZ ;  /* 0x0000004902427227 */ /* 0x000fc800078e00ff */
[----:B------:R-:W-:-:S04]  /*c9e0*/  IMAD.MOV R66, RZ, RZ, -R66 ;  /* 0x000000ffff427224 */ /* 0x000fc800078e0a42 */
[----:B------:R-:W-:-:S04]  /*c9f0*/  IMAD R73, R3, R66, R73 ;  /* 0x0000004203497224 */ /* 0x000fc800078e0249 */
[----:B------:R-:W-:Y:S01]  /*ca00*/  @!P5 IMAD.IADD R71, R71, 0x1, -R3 ;  /* 0x000000014747d824 */ /* 0x000fe200078e0a03 */
[C---:B------:R-:W-:Y:S01]  /*ca10*/  ISETP.GT.U32.AND P5, PT, R3.reuse, R73, PT ;  /* 0x000000490300720c */ /* 0x040fe20003fa4070 */
[----:B------:R-:W-:Y:S02]  /*ca20*/  VIADD R66, R0, 0x3c ;  /* 0x0000003c00427836 */ /* 0x000fe40000000000 */
[----:B------:R-:W-:-:S10]  /*ca30*/  IMAD R78, R3, R67, R78 ;  /* 0x00000043034e7224 */ /* 0x000fd400078e024e */
[----:B------:R-:W-:Y:S01]  /*ca40*/  @!P5 IMAD.IADD R73, R73, 0x1, -R3 ;  /* 0x000000014949d824 */ /* 0x000fe200078e0a03 */
[----:B------:R-:W-:Y:S01]  /*ca50*/  ISETP.GT.U32.AND P5, PT, R3, R72, PT ;  /* 0x000000480300720c */ /* 0x000fe20003fa4070 */
[----:B------:R-:W-:Y:S01]  /*ca60*/  IMAD.MOV.U32 R38, RZ, RZ, R71 ;  /* 0x000000ffff267224 */ /* 0x000fe200078e0047 */
[----:B------:R-:W-:-:S03]  /*ca70*/  IABS R76, R66 ;  /* 0x00000042004c7213 */ /* 0x000fc60000000000 */
[----:B------:R-:W-:Y:S01]  /*ca80*/  @!P4 IMAD.MOV R38, RZ, RZ, -R38 ;  /* 0x000000ffff26c224 */ /* 0x000fe200078e0a26 */
[----:B------:R-:W-:Y:S01]  /*ca90*/  ISETP.GT.U32.AND P4, PT, R3, R78, PT ;  /* 0x0000004e0300720c */ /* 0x000fe20003f84070 */
[----:B------:R-:W-:-:S04]  /*caa0*/  IMAD.HI.U32 R67, R2, R76, RZ ;  /* 0x0000004c02437227 */ /* 0x000fc800078e00ff */
[----:B------:R-:W-:Y:S02]  /*cab0*/  VIADD R80, R0, 0x3d ;  /* 0x0000003d00507836 */ /* 0x000fe40000000000 */
[----:B------:R-:W-:Y:S01]  /*cac0*/  @!P5 IMAD.IADD R72, R72, 0x1, -R3 ;  /* 0x000000014848d824 */ /* 0x000fe200078e0a03 */
[----:B------:R-:W-:Y:S01]  /*cad0*/  ISETP.GT.U32.AND P5, PT, R3, R73, PT ;  /* 0x000000490300720c */ /* 0x000fe20003fa4070 */
[----:B------:R-:W-:Y:S01]  /*cae0*/  IMAD.WIDE R36, R68, 0x2, R62 ;  /* 0x0000000244247825 */ /* 0x000fe200078e023e */
[----:B------:R-:W-:-:S03]  /*caf0*/  IABS R77, R80 ;  /* 0x00000050004d7213 */ /* 0x000fc60000000000 */
[----:B------:R-:W-:-:S04]  /*cb00*/  IMAD.MOV R68, RZ, RZ, -R67 ;  /* 0x000000ffff447224 */ /* 0x000fc800078e0a43 */
[----:B------:R-:W-:Y:S02]  /*cb10*/  IMAD R76, R3, R68, R76 ;  /* 0x00000044034c7224 */ /* 0x000fe400078e024c */
[----:B------:R-:W-:Y:S02]  /*cb20*/  VIADD R68, R25, 0xffffff91 ;  /* 0xffffff9119447836 */ /* 0x000fe40000000000 */
[----:B------:R-:W-:Y:S01]  /*cb30*/  IMAD.HI.U32 R67, R2, R77, RZ ;  /* 0x0000004d02437227 */ /* 0x000fe200078e00ff */
[----:B----4-:R-:W-:Y:S03]  /*cb40*/  STL [R1+0x898], R29 ;  /* 0x0008981d01007387 */ /* 0x010fe60000100800 */
[--C-:B------:R-:W-:Y:S01]  /*cb50*/  @!P4 IMAD.IADD R78, R78, 0x1, -R3.reuse ;  /* 0x000000014e4ec824 */ /* 0x100fe200078e0a03 */
[----:B------:R-:W-:Y:S01]  /*cb60*/  ISETP.GE.U32.AND P4, PT, R68, 0x7fffff12, PT ;  /* 0x7fffff124400780c */ /* 0x000fe20003f86070 */
[----:B------:R-:W-:Y:S01]  /*cb70*/  @!P5 IMAD.IADD R73, R73, 0x1, -R3 ;  /* 0x000000014949d824 */ /* 0x000fe200078e0a03 */
[----:B------:R-:W-:Y:S01]  /*cb80*/  STL [R1+0x894], R24 ;  /* 0x0008941801007387 */ /* 0x000fe20000100800 */
[----:B------:R-:W-:Y:S01]  /*cb90*/  ISETP.GE.AND P5, PT, R66, RZ, PT ;  /* 0x000000ff4200720c */ /* 0x000fe20003fa6270 */
[----:B------:R-:W-:Y:S01]  /*cba0*/  IMAD.MOV R66, RZ, RZ, -R67 ;  /* 0x000000ffff427224 */ /* 0x000fe200078e0a43 */
[----:B------:R-:W-:Y:S01]  /*cbb0*/  PRMT R15, RZ, 0x7610, R15 ;  /* 0x00007610ff0f7816 */ /* 0x000fe2000000000f */
[----:B------:R-:W-:Y:S01]  /*cbc0*/  IMAD R68, R64, 0x6e, RZ ;  /* 0x0000006e40447824 */ /* 0x000fe200078e02ff */
[----:B------:R-:W-:Y:S01]  /*cbd0*/  PRMT R90, RZ, 0x7610, R90 ;  /* 0x00007610ff5a7816 */ /* 0x000fe2000000005a */
[----:B------:R-:W-:-:S02]  /*cbe0*/  IMAD R77, R3, R66, R77 ;  /* 0x00000042034d7224 */ /* 0x000fc400078e024d */
[----:B------:R-:W-:Y:S01]  /*cbf0*/  IMAD.WIDE R66, R68, 0x2, R62 ;  /* 0x0000000244427825 */ /* 0x000fe200078e023e */
[----:B------:R-:W4:Y:S01]  /*cc00*/  @!P0 LDG.E.U16 R15, desc[UR20][R36.64] ;  /* 0x00000014240f8981 */ /* 0x000f22000c1e1500 */
[----:B------:R-:W-:-:S06]  /*cc10*/  PRMT R5, RZ, 0x7610, R5 ;  /* 0x00007610ff057816 */ /* 0x000fcc0000000005 */
[----:B------:R-:W4:Y:S04]  /*cc20*/  @!P4 LDG.E.U16 R5, desc[UR20][R66.64] ;  /* 0x000000144205c981 */ /* 0x000f28000c1e1500 */
[----:B--2---:R-:W-:Y:S04]  /*cc30*/  STL [R1+0x890], R22 ;  /* 0x0008901601007387 */ /* 0x004fe80000100800 */
[----:B---3--:R-:W-:Y:S04]  /*cc40*/  STL [R1+0x88c], R19 ;  /* 0x00088c1301007387 */ /* 0x008fe80000100800 */
[----:B------:R-:W-:Y:S04]  /*cc50*/  STL.64 [R1+0x48], R36 ;  /* 0x0000482401007387 */ /* 0x000fe80000100a00 */
[----:B------:R-:W-:Y:S04]  /*cc60*/  STL.64 [R1+0x40], R30 ;  /* 0x0000401e01007387 */ /* 0x000fe80000100a00 */
[----:B------:R0:W-:Y:S02]  /*cc70*/  STL [R1+0x958], R7 ;  /* 0x0009580701007387 */ /* 0x0001e40000100800 */
[----:B0-----:R-:W-:-:S02]  /*cc80*/  IMAD.MOV.U32 R7, RZ, RZ, R69 ;  /* 0x000000ffff077224 */ /* 0x001fc400078e0045 */
[----:B------:R-:W-:-:S05]  /*cc90*/  IMAD.WIDE R68, R68, 0x2, R60 ;  /* 0x0000000244447825 */ /* 0x000fca00078e023c */
[----:B------:R-:W2:Y:S01]  /*cca0*/  @!P4 LDG.E.U16 R90, desc[UR20][R68.64] ;  /* 0x00000014445ac981 */ /* 0x000ea2000c1e1500 */
[----:B------:R-:W-:-:S13]  /*ccb0*/  ISETP.GT.U32.AND P0, PT, R3, R72, PT ;  /* 0x000000480300720c */ /* 0x000fda0003f04070 */
[----:B------:R-:W-:Y:S01]  /*ccc0*/  @!P0 IMAD.IADD R72, R72, 0x1, -R3 ;  /* 0x0000000148488824 */ /* 0x000fe200078e0a03 */
[C---:B------:R-:W-:Y:S02]  /*ccd0*/  ISETP.GT.U32.AND P0, PT, R3.reuse, R76, PT ;  /* 0x0000004c0300720c */ /* 0x040fe40003f04070 */
[----:B------:R-:W-:Y:S01]  /*cce0*/  ISETP.GT.U32.AND P4, PT, R3, R78, PT ;  /* 0x0000004e0300720c */ /* 0x000fe20003f84070 */
[----:B------:R-:W-:Y:S02]  /*ccf0*/  VIADD R84, R0, 0x3f ;  /* 0x0000003f00547836 */ /* 0x000fe40000000000 */
[----:B------:R-:W-:-:S08]  /*cd00*/  IMAD.MOV.U32 R55, RZ, RZ, R70 ;  /* 0x000000ffff377224 */ /* 0x000fd000078e0046 */
[----:B------:R-:W-:Y:S01]  /*cd10*/  @!P0 IMAD.IADD R76, R76, 0x1, -R3 ;  /* 0x000000014c4c8824 */ /* 0x000fe200078e0a03 */
[----:B------:R-:W-:Y:S01]  /*cd20*/  IABS R75, R84 ;  /* 0x00000054004b7213 */ /* 0x000fe20000000000 */
[----:B------:R-:W-:-:S03]  /*cd30*/  VIADD R70, R0, 0x3e ;  /* 0x0000003e00467836 */ /* 0x000fc60000000000 */
[----:B------:R-:W-:Y:S01]  /*cd40*/  ISETP.GT.U32.AND P0, PT, R3, R76, PT ;  /* 0x0000004c0300720c */ /* 0x000fe20003f04070 */
[----:B------:R-:W-:Y:S01]  /*cd50*/  @!P2 IMAD.MOV R7, RZ, RZ, -R7 ;  /* 0x000000ffff07a224 */ /* 0x000fe200078e0a07 */
[----:B------:R-:W-:Y:S01]  /*cd60*/  ISETP.GE.AND P2, PT, R74, RZ, PT ;  /* 0x000000ff4a00720c */ /* 0x000fe20003f46270 */
[----:B------:R-:W-:Y:S01]  /*cd70*/  @!P6 IMAD.MOV R55, RZ, RZ, -R55 ;  /* 0x000000ffff37e224 */ /* 0x000fe200078e0a37 */
[----:B------:R-:W-:Y:S01]  /*cd80*/  IABS R74, R70 ;  /* 0x00000046004a7213 */ /* 0x000fe20000000000 */
[----:B------:R-:W-:Y:S01]  /*cd90*/  @!P4 IMAD.IADD R78, R78, 0x1, -R3 ;  /* 0x000000014e4ec824 */ /* 0x000fe200078e0a03 */
[----:B------:R-:W-:Y:S01]  /*cda0*/  ISETP.GE.AND P4, PT, R70, RZ, PT ;  /* 0x000000ff4600720c */ /* 0x000fe20003f86270 */
[----:B------:R-:W-:Y:S02]  /*cdb0*/  IMAD.MOV.U32 R22, RZ, RZ, R72 ;  /* 0x000000ffff167224 */ /* 0x000fe400078e0048 */
[----:B------:R-:W-:Y:S01]  /*cdc0*/  IMAD.HI.U32 R72, R2, R75, RZ ;  /* 0x0000004b02487227 */ /* 0x000fe200078e00ff */
[----:B------:R-:W-:Y:S03]  /*cdd0*/  STL.64 [R1+0x1598], R54 ;  /* 0x0015983601007387 */ /* 0x000fe60000100a00 */
[----:B------:R-:W-:-:S02]  /*cde0*/  VIADD R70, R25, 0xffffff90 ;  /* 0xffffff9019467836 */ /* 0x000fc40000000000 */
[----:B------:R-:W-:-:S04]  /*cdf0*/  IMAD.HI.U32 R71, R2, R74, RZ ;  /* 0x0000004a02477227 */ /* 0x000fc800078e00ff */
[----:B------:R-:W-:Y:S02]  /*ce00*/  IMAD.MOV R72, RZ, RZ, -R72 ;  /* 0x000000ffff487224 */ /* 0x000fe400078e0a48 */
[----:B------:R-:W-:Y:S01]  /*ce10*/  @!P0 IMAD.IADD R76, R76, 0x1, -R3 ;  /* 0x000000014c4c8824 */ /* 0x000fe200078e0a03 */
[----:B----4-:R-:W-:Y:S01]  /*ce20*/  STL [R1+0x854], R15 ;  /* 0x0008540f01007387 */ /* 0x010fe20000100800 */
[----:B------:R-:W-:-:S03]  /*ce30*/  ISETP.GE.U32.AND P0, PT, R70, 0x7fffff11, PT ;  /* 0x7fffff114600780c */ /* 0x000fc60003f06070 */
[----:B------:R-:W-:Y:S01]  /*ce40*/  STL [R1+0x1270], R66 ;  /* 0x0012704201007387 */ /* 0x000fe20000100800 */
[----:B------:R-:W-:-:S03]  /*ce50*/  IMAD.MOV R71, RZ, RZ, -R71 ;  /* 0x000000ffff477224 */ /* 0x000fc600078e0a47 */
[----:B------:R-:W-:Y:S01]  /*ce60*/  STL [R1+0x126c], R67 ;  /* 0x00126c4301007387 */ /* 0x000fe20000100800 */
[----:B------:R-:W-:-:S03]  /*ce70*/  IMAD R75, R3, R72, R75 ;  /* 0x00000048034b7224 */ /* 0x000fc600078e024b */
[----:B------:R-:W-:Y:S01]  /*ce80*/  STL.64 [R1+0x15a0], R66 ;  /* 0x0015a04201007387 */ /* 0x000fe20000100a00 */
[----:B------:R-:W-:Y:S01]  /*ce90*/  IMAD R72, R64, 0x6f, RZ ;  /* 0x0000006f40487824 */ /* 0x000fe200078e02ff */
[----:B------:R-:W-:Y:S01]  /*cea0*/  PRMT R14, RZ, 0x7610, R14 ;  /* 0x00007610ff0e7816 */ /* 0x000fe2000000000e */
[----:B------:R-:W-:Y:S01]  /*ceb0*/  IMAD R74, R3, R71, R74 ;  /* 0x00000047034a7224 */ /* 0x000fe200078e024a */
[----:B------:R-:W-:Y:S01]  /*cec0*/  PRMT R8, RZ, 0x7610, R8 ;  /* 0x00007610ff087816 */ /* 0x000fe20000000008 */
[----:B------:R-:W-:-:S05]  /*ced0*/  IMAD.WIDE R70, R72, 0x2, R62 ;  /* 0x0000000248467825 */ /* 0x000fca00078e023e */
[----:B------:R-:W3:Y:S01]  /*cee0*/  @!P0 LDG.E.U16 R14, desc[UR20][R70.64] ;  /* 0x00000014460e8981 */ /* 0x000ee2000c1e1500 */
[----:B------:R-:W-:-:S03]  /*cef0*/  ISETP.GE.AND P6, PT, R79, RZ, PT ;  /* 0x000000ff4f00720c */ /* 0x000fc60003fc6270 */
[----:B--2---:R-:W-:Y:S04]  /*cf00*/  STL [R1+0x14ec], R90 ;  /* 0x0014ec5a01007387 */ /* 0x004fe80000100800 */
[----:B------:R-:W-:Y:S04]  /*cf10*/  STL [R1+0x1278], R68 ;  /* 0x0012784401007387 */ /* 0x000fe80000100800 */
[----:B------:R-:W-:Y:S04]  /*cf20*/  STL [R1+0x1274], R69 ;  /* 0x0012744501007387 */ /* 0x000fe80000100800 */
[----:B------:R-:W-:Y:S04]  /*cf30*/  STL.64 [R1+0x15f0], R68 ;  /* 0x0015f04401007387 */ /* 0x000fe80000100a00 */
[----:B------:R0:W-:Y:S02]  /*cf40*/  STL [R1+0x84c], R5 ;  /* 0x00084c0501007387 */ /* 0x0001e40000100800 */
[----:B0-----:R-:W-:-:S02]  /*cf50*/  IMAD.MOV.U32 R5, RZ, RZ, R73 ;  /* 0x000000ffff057224 */ /* 0x001fc400078e0049 */
[----:B------:R-:W-:-:S05]  /*cf60*/  IMAD.WIDE R72, R72, 0x2, R60 ;  /* 0x0000000248487825 */ /* 0x000fca00078e023c */
[----:B------:R0:W2:Y:S01]  /*cf70*/  @!P0 LDG.E.U16 R8, desc[UR20][R72.64] ;  /* 0x0000001448088981 */ /* 0x0000a2000c1e1500 */
[----:B------:R-:W-:Y:S01]  /*cf80*/  @!P3 IMAD.MOV R5, RZ, RZ, -R5 ;  /* 0x000000ffff05b224 */ /* 0x000fe200078e0a05 */
[----:B------:R-:W-:Y:S01]  /*cf90*/  ISETP.GT.U32.AND P3, PT, R3, R77, PT ;  /* 0x0000004d0300720c */ /* 0x000fe20003f64070 */
[----:B------:R-:W-:Y:S01]  /*cfa0*/  @!P6 IMAD.MOV R22, RZ, RZ, -R22 ;  /* 0x000000ffff16e224 */ /* 0x000fe200078e0a16 */
[----:B------:R-:W-:Y:S01]  /*cfb0*/  ISETP.GE.AND P6, PT, R80, RZ, PT ;  /* 0x000000ff5000720c */ /* 0x000fe20003fc6270 */
[C---:B------:R-:W-:Y:S01]  /*cfc0*/  VIADD R82, R0.reuse, 0x41 ;  /* 0x0000004100527836 */ /* 0x040fe20000000000 */
[----:B------:R-:W-:-:S09]  /*cfd0*/  IADD3 R80, PT, PT, R0, 0x40, RZ ;  /* 0x0000004000507810 */ /* 0x000fd20007ffe0ff */
[----:B------:R-:W-:Y:S01]  /*cfe0*/  @!P3 IMAD.IADD R77, R77, 0x1, -R3 ;  /* 0x000000014d4db824 */ /* 0x000fe200078e0a03 */
[----:B------:R-:W-:-:S04]  /*cff0*/  ISETP.GT.U32.AND P3, PT, R3, R74, PT ;  /* 0x0000004a0300720c */ /* 0x000fc80003f64070 */
[----:B------:R-:W-:Y:S02]  /*d000*/  ISETP.GT.U32.AND P0, PT, R3, R77, PT ;  /* 0x0000004d0300720c */ /* 0x000fe40003f04070 */
[----:B------:R-:W-:Y:S02]  /*d010*/  IABS R79, R80 ;  /* 0x00000050004f7213 */ /* 0x000fe40000000000 */
[----:B------:R-:W-:Y:S01]  /*d020*/  IABS R81, R82 ;  /* 0x0000005200517213 */ /* 0x000fe20000000000 */
[----:B------:R-:W-:Y:S02]  /*d030*/  IMAD.MOV.U32 R39, RZ, RZ, R78 ;  /* 0x000000ffff277224 */ /* 0x000fe400078e004e */
[----:B------:R-:W-:Y:S02]  /*d040*/  IMAD.MOV.U32 R56, RZ, RZ, R76 ;  /* 0x000000ffff387224 */ /* 0x000fe400078e004c */
[----:B------:R-:W-:-:S04]  /*d050*/  IMAD.HI.U32 R91, R2, R79, RZ ;  /* 0x0000004f025b7227 */ /* 0x000fc800078e00ff */
[----:B------:R-:W-:-:S04]  /*d060*/  IMAD.HI.U32 R92, R2, R81, RZ ;  /* 0x00000051025c7227 */ /* 0x000fc800078e00ff */
[----:B------:R-:W-:Y:S01]  /*d070*/  @!P2 IMAD.MOV R39, RZ, RZ, -R39 ;  /* 0x000000ffff27a224 */ /* 0x000fe200078e0a27 */
[----:B------:R-:W-:Y:S01]  /*d080*/  ISETP.GT.U32.AND P2, PT, R3, R75, PT ;  /* 0x0000004b0300720c */ /* 0x000fe20003f44070 */
[----:B------:R-:W-:Y:S01]  /*d090*/  @!P5 IMAD.MOV R56, RZ, RZ, -R56 ;  /* 0x000000ffff38d224 */ /* 0x000fe200078e0a38 */
[----:B------:R-:W-:Y:S01]  /*d0a0*/  ISETP.GE.AND P5, PT, R84, RZ, PT ;  /* 0x000000ff5400720c */ /* 0x000fe20003fa6270 */
[----:B------:R-:W-:Y:S02]  /*d0b0*/  @!P3 IMAD.IADD R74, R74, 0x1, -R3 ;  /* 0x000000014a4ab824 */ /* 0x000fe400078e0a03 */
[----:B------:R-:W-:Y:S02]  /*d0c0*/  IMAD.MOV R78, RZ, RZ, -R91 ;  /* 0x000000ffff4e7224 */ /* 0x000fe400078e0a5b */
[----:B------:R-:W-:Y:S02]  /*d0d0*/  IMAD.MOV R84, RZ, RZ, -R92 ;  /* 0x000000ffff547224 */ /* 0x000fe400078e0a5c */
[----:B------:R-:W-:Y:S01]  /*d0e0*/  @!P0 IMAD.IADD R77, R77, 0x1, -R3 ;  /* 0x000000014d4d8824 */ /* 0x000fe200078e0a03 */
[C---:B------:R-:W-:Y:S01]  /*d0f0*/  ISETP.GT.U32.AND P3, PT, R3.reuse, R74, PT ;  /* 0x0000004a0300720c */ /* 0x040fe20003f64070 */
[----:B------:R-:W-:-:S02]  /*d100*/  IMAD R79, R3, R78, R79 ;  /* 0x0000004e034f7224 */ /* 0x000fc400078e024f */
[C---:B------:R-:W-:Y:S02]  /*d110*/  IMAD R78, R3.reuse, R84, R81 ;  /* 0x00000054034e7224 */ /* 0x040fe400078e0251 */
[----:B------:R-:W-:Y:S02]  /*d120*/  IMAD.MOV.U32 R58, RZ, RZ, R77 ;  /* 0x000000ffff3a7224 */ /* 0x000fe400078e004d */
[----:B------:R-:W-:Y:S02]  /*d130*/  VIADD R85, R0, 0x42 ;  /* 0x0000004200557836 */ /* 0x000fe40000000000 */
[----:B------:R-:W-:Y:S01]  /*d140*/  @!P6 IMAD.MOV R58, RZ, RZ, -R58 ;  /* 0x000000ffff3ae224 */ /* 0x000fe200078e0a3a */
[----:B------:R-:W-:Y:S01]  /*d150*/  ISETP.GT.U32.AND P6, PT, R3, R78, PT ;  /* 0x0000004e0300720c */ /* 0x000fe20003fc4070 */
[--C-:B------:R-:W-:Y:S01]  /*d160*/  @!P2 IMAD.IADD R75, R75, 0x1, -R3.reuse ;  /* 0x000000014b4ba824 */ /* 0x100fe200078e0a03 */
[----:B------:R-:W-:Y:S01]  /*d170*/  IABS R76, R85 ;  /* 0x00000055004c7213 */ /* 0x000fe20000000000 */
[----:B------:R-:W-:Y:S01]  /*d180*/  @!P3 IMAD.IADD R74, R74, 0x1, -R3 ;  /* 0x000000014a4ab824 */ /* 0x000fe200078e0a03 */
[----:B------:R-:W-:-:S02]  /*d190*/  ISETP.GE.AND P0, PT, R80, RZ, PT ;  /* 0x000000ff5000720c */ /* 0x000fc40003f06270 */
[----:B------:R-:W-:Y:S01]  /*d1a0*/  ISETP.GT.U32.AND P2, PT, R3, R75, PT ;  /* 0x0000004b0300720c */ /* 0x000fe20003f44070 */
[----:B------:R-:W-:-:S04]  /*d1b0*/  IMAD.HI.U32 R80, R2, R76, RZ ;  /* 0x0000004c02507227 */ /* 0x000fc800078e00ff */
[----:B------:R-:W-:Y:S02]  /*d1c0*/  IMAD.MOV.U32 R45, RZ, RZ, R74 ;  /* 0x000000ffff2d7224 */ /* 0x000fe400078e004a */
[----:B------:R-:W-:Y:S02]  /*d1d0*/  IMAD.MOV R74, RZ, RZ, -R80 ;  /* 0x000000ffff4a7224 */ /* 0x000fe400078e0a50 */
[--C-:B------:R-:W-:Y:S02]  /*d1e0*/  @!P6 IMAD.IADD R78, R78, 0x1, -R3.reuse ;  /* 0x000000014e4ee824 */ /* 0x100fe400078e0a03 */
[C---:B------:R-:W-:Y:S02]  /*d1f0*/  IMAD R74, R3.reuse, R74, R76 ;  /* 0x0000004a034a7224 */ /* 0x040fe400078e024c */
[----:B------:R-:W-:Y:S01]  /*d200*/  VIADD R80, R0, 0x44 ;  /* 0x0000004400507836 */ /* 0x000fe20000000000 */
[----:B------:R-:W-:Y:S01]  /*d210*/  ISETP.GT.U32.AND P6, PT, R3, R78, PT ;  /* 0x0000004e0300720c */ /* 0x000fe20003fc4070 */
[----:B------:R-:W-:Y:S01]  /*d220*/  @!P2 IMAD.IADD R75, R75, 0x1, -R3 ;  /* 0x000000014b4ba824 */ /* 0x000fe200078e0a03 */
[----:B------:R-:W-:-:S02]  /*d230*/  ISETP.GT.U32.AND P2, PT, R3, R74, PT ;  /* 0x0000004a0300720c */ /* 0x000fc40003f44070 */
[----:B------:R-:W-:Y:S01]  /*d240*/  IABS R76, R80 ;  /* 0x00000050004c7213 */ /* 0x000fe20000000000 */
[----:B------:R-:W-:Y:S01]  /*d250*/  @!P4 IMAD.MOV R45, RZ, RZ, -R45 ;  /* 0x000000ffff2dc224 */ /* 0x000fe200078e0a2d */
[----:B------:R-:W-:Y:S01]  /*d260*/  ISETP.GE.AND P4, PT, R82, RZ, PT ;  /* 0x000000ff5200720c */ /* 0x000fe20003f86270 */
[----:B------:R-:W-:Y:S02]  /*d270*/  VIADD R81, R0, 0x43 ;  /* 0x0000004300517836 */ /* 0x000fe40000000000 */
[----:B------:R-:W-:Y:S01]  /*d280*/  IMAD.HI.U32 R82, R2, R76, RZ ;  /* 0x0000004c02527227 */ /* 0x000fe200078e00ff */
[----:B------:R-:W-:-:S03]  /*d290*/  ISETP.GT.U32.AND P3, PT, R3, R79, PT ;  /* 0x0000004f0300720c */ /* 0x000fc60003f64070 */
[--C-:B------:R-:W-:Y:S02]  /*d2a0*/  @!P6 IMAD.IADD R78, R78, 0x1, -R3.reuse ;  /* 0x000000014e4ee824 */ /* 0x100fe400078e0a03 */
[----:B------:R-:W-:Y:S01]  /*d2b0*/  IMAD.MOV R82, RZ, RZ, -R82 ;  /* 0x000000ffff527224 */ /* 0x000fe200078e0a52 */
[----:B------:R-:W-:Y:S01]  /*d2c0*/  IABS R77, R81 ;  /* 0x00000051004d7213 */ /* 0x000fe20000000000 */
[----:B------:R-:W-:Y:S02]  /*d2d0*/  IMAD.MOV.U32 R19, RZ, RZ, R12 ;  /* 0x000000ffff137224 */ /* 0x000fe400078e000c */
[----:B------:R-:W-:Y:S02]  /*d2e0*/  @!P2 IMAD.IADD R74, R74, 0x1, -R3 ;  /* 0x000000014a4aa824 */ /* 0x000fe400078e0a03 */
[----:B------:R-:W-:Y:S02]  /*d2f0*/  IMAD.MOV.U32 R12, RZ, RZ, R78 ;  /* 0x000000ffff0c7224 */ /* 0x000fe400078e004e */
[----:B------:R-:W-:-:S02]  /*d300*/  IMAD R76, R3, R82, R76 ;  /* 0x00000052034c7224 */ /* 0x000fc400078e024c */
[----:B------:R-:W-:Y:S01]  /*d310*/  IMAD.MOV.U32 R24, RZ, RZ, R10 ;  /* 0x000000ffff187224 */ /* 0x000fe200078e000a */
[C---:B------:R-:W-:Y:S01]  /*d320*/  ISETP.GT.U32.AND P2, PT, R3.reuse, R74, PT ;  /* 0x0000004a0300720c */ /* 0x040fe20003f44070 */
[----:B------:R-:W-:Y:S01]  /*d330*/  IMAD.MOV.U32 R10, RZ, RZ, R75 ;  /* 0x000000ffff0a7224 */ /* 0x000fe200078e004b */
[----:B------:R-:W-:Y:S01]  /*d340*/  @!P4 IADD3 R12, PT, PT, -R12, RZ, RZ ;  /* 0x000000ff0c0cc210 */ /* 0x000fe20007ffe1ff */
[----:B------:R-:W-:Y:S01]  /*d350*/  IMAD.HI.U32 R75, R2, R77, RZ ;  /* 0x0000004d024b7227 */ /* 0x000fe200078e00ff */
[----:B------:R-:W-:-:S03]  /*d360*/  ISETP.GT.U32.AND P4, PT, R3, R76, PT ;  /* 0x0000004c0300720c */ /* 0x000fc60003f84070 */
[----:B------:R-:W-:Y:S01]  /*d370*/  IMAD.MOV R75, RZ, RZ, -R75 ;  /* 0x000000ffff4b7224 */ /* 0x000fe200078e0a4b */
[----:B------:R-:W-:Y:S01]  /*d380*/  STL.64 [R1+0x15a8], R4 ;  /* 0x0015a80401007387 */ /* 0x000fe20000100a00 */
[----:B------:R-:W-:Y:S02]  /*d390*/  @!P3 IMAD.IADD R79, R79, 0x1, -R3 ;  /* 0x000000014f4fb824 */ /* 0x000fe400078e0a03 */
[C---:B------:R-:W-:Y:S01]  /*d3a0*/  IMAD R77, R3.reuse, R75, R77 ;  /* 0x0000004b034d7224 */ /* 0x040fe200078e024d */
[----:B------:R-:W-:Y:S01]  /*d3b0*/  STL.64 [R1+0x15b0], R22 ;  /* 0x0015b01601007387 */ /* 0x000fe20000100a00 */
[----:B------:R-:W-:Y:S01]  /*d3c0*/  VIADD R75, R0, 0x45 ;  /* 0x00000045004b7836 */ /* 0x000fe20000000000 */
[----:B------:R-:W-:Y:S02]  /*d3d0*/  ISETP.GT.U32.AND P3, PT, R3, R79, PT ;  /* 0x0000004f0300720c */ /* 0x000fe40003f64070 */
[----:B------:R-:W-:Y:S01]  /*d3e0*/  STL [R1+0x1284], R70 ;  /* 0x0012844601007387 */ /* 0x000fe20000100800 */
[----:B------:R-:W-:-:S03]  /*d3f0*/  @!P2 IMAD.IADD R74, R74, 0x1, -R3 ;  /* 0x000000014a4aa824 */ /* 0x000fc600078e0a03 */
[----:B------:R-:W-:Y:S01]  /*d400*/  STL [R1+0x1498], R70 ;  /* 0x0014984601007387 */ /* 0x000fe20000100800 */
[----:B------:R-:W-:-:S03]  /*d410*/  ISETP.GE.AND P2, PT, R75, RZ, PT ;  /* 0x000000ff4b00720c */ /* 0x000fc60003f46270 */
[----:B------:R-:W-:Y:S01]  /*d420*/  STL [R1+0x127c], R71 ;  /* 0x00127c4701007387 */ /* 0x000fe20000100800 */
[----:B------:R-:W-:-:S03]  /*d430*/  @!P4 IMAD.IADD R76, R76, 0x1, -R3 ;  /* 0x000000014c4cc824 */ /* 0x000fc600078e0a03 */
[----:B------:R-:W-:Y:S01]  /*d440*/  STL [R1+0x128c], R72 ;  /* 0x00128c4801007387 */ /* 0x000fe20000100800 */
[----:B------:R-:W-:-:S03]  /*d450*/  IABS R75, R75 ;  /* 0x0000004b004b7213 */ /* 0x000fc60000000000 */
[----:B------:R-:W-:Y:S04]  /*d460*/  STL [R1+0x142c], R72 ;  /* 0x00142c4801007387 */ /* 0x000fe80000100800 */
[----:B------:R-:W-:Y:S04]  /*d470*/  STL [R1+0x1288], R73 ;  /* 0x0012884901007387 */ /* 0x000fe80000100800 */
[----:B------:R-:W-:Y:S01]  /*d480*/  STL [R1+0x1424], R73 ;  /* 0x0014244901007387 */ /* 0x000fe20000100800 */
[----:B------:R-:W-:-:S03]  /*d490*/  ISETP.GT.U32.AND P4, PT, R3, R76, PT ;  /* 0x0000004c0300720c */ /* 0x000fc60003f84070 */
[----:B------:R-:W-:Y:S04]  /*d4a0*/  STL.64 [R1+0x15b8], R38 ;  /* 0x0015b82601007387 */ /* 0x000fe80000100a00 */
[----:B---3--:R1:W-:Y:S01]  /*d4b0*/  STL [R1+0x940], R14 ;  /* 0x0009400e01007387 */ /* 0x0083e20000100800 */
[----:B------:R-:W-:Y:S01]  /*d4c0*/  ISETP.GT.U32.AND P6, PT, R3, R77, PT ;  /* 0x0000004d0300720c */ /* 0x000fe20003fc4070 */
[----:B------:R-:W-:Y:S02]  /*d4d0*/  @!P3 IMAD.IADD R79, R79, 0x1, -R3 ;  /* 0x000000014f4fb824 */ /* 0x000fe400078e0a03 */
[----:B------:R-:W-:Y:S01]  /*d4e0*/  @!P5 IMAD.MOV R10, RZ, RZ, -R10 ;  /* 0x000000ffff0ad224 */ /* 0x000fe200078e0a0a */
[----:B------:R-:W-:Y:S01]  /*d4f0*/  ISETP.GE.AND P5, PT, R85, RZ, PT ;  /* 0x000000ff5500720c */ /* 0x000fe20003fa6270 */
[----:B------:R-:W-:-:S02]  /*d500*/  IMAD.MOV.U32 R44, RZ, RZ, R79 ;  /* 0x000000ffff2c7224 */ /* 0x000fc400078e004f */
[----:B------:R-:W-:Y:S02]  /*d510*/  VIADD R79, R0, 0x46 ;  /* 0x00000046004f7836 */ /* 0x000fe40000000000 */
[----:B------:R-:W-:Y:S01]  /*d520*/  @!P0 IMAD.MOV R44, RZ, RZ, -R44 ;  /* 0x000000ffff2c8224 */ /* 0x000fe200078e0a2c */
[----:B------:R-:W-:Y:S01]  /*d530*/  ISETP.GE.AND P0, PT, R80, RZ, PT ;  /* 0x000000ff5000720c */ /* 0x000fe20003f06270 */
[--C-:B------:R-:W-:Y:S01]  /*d540*/  @!P4 IMAD.IADD R76, R76, 0x1, -R3.reuse ;  /* 0x000000014c4cc824 */ /* 0x100fe200078e0a03 */
[----:B------:R-:W-:Y:S01]  /*d550*/  IABS R80, R79 ;  /* 0x0000004f00507213 */ /* 0x000fe20000000000 */
[----:B------:R-:W-:-:S04]  /*d560*/  @!P6 IMAD.IADD R77, R77, 0x1, -R3 ;  /* 0x000000014d4de824 */ /* 0x000fc800078e0a03 */
[----:B------:R-:W-:Y:S01]  /*d570*/  IMAD.HI.U32 R82, R2, R80, RZ ;  /* 0x0000005002527227 */ /* 0x000fe200078e00ff */
[----:B------:R-:W-:-:S03]  /*d580*/  ISETP.GT.U32.AND P6, PT, R3, R77, PT ;  /* 0x0000004d0300720c */ /* 0x000fc60003fc4070 */
[----:B------:R-:W-:Y:S01]  /*d590*/  VIADD R78, R0, 0x47 ;  /* 0x00000047004e7836 */ /* 0x000fe20000000000 */
[----:B------:R-:W-:Y:S01]  /*d5a0*/  ISETP.GE.AND P3, PT, R81, RZ, PT ;  /* 0x000000ff5100720c */ /* 0x000fe20003f66270 */
[----:B------:R-:W-:-:S03]  /*d5b0*/  IMAD.MOV.U32 R42, RZ, RZ, R76 ;  /* 0x000000ffff2a7224 */ /* 0x000fc600078e004c */
[----:B------:R-:W-:Y:S01]  /*d5c0*/  IABS R81, R78 ;  /* 0x0000004e00517213 */ /* 0x000fe20000000000 */
[----:B------:R-:W-:-:S04]  /*d5d0*/  @!P0 IMAD.MOV R42, RZ, RZ, -R42 ;  /* 0x000000ffff2a8224 */ /* 0x000fc800078e0a2a */
[----:B------:R-:W-:-:S04]  /*d5e0*/  IMAD.HI.U32 R84, R2, R81, RZ ;  /* 0x0000005102547227 */ /* 0x000fc800078e00ff */
[----:B------:R-:W-:Y:S01]  /*d5f0*/  @!P6 IMAD.IADD R77, R77, 0x1, -R3 ;  /* 0x000000014d4de824 */ /* 0x000fe200078e0a03 */
[----:B------:R-:W-:Y:S01]  /*d600*/  ISETP.GE.AND P6, PT, R78, RZ, PT ;  /* 0x000000ff4e00720c */ /* 0x000fe20003fc6270 */
[----:B------:R-:W-:-:S04]  /*d610*/  IMAD.MOV R78, RZ, RZ, -R84 ;  /* 0x000000ffff4e7224 */ /* 0x000fc800078e0a54 */
[----:B------:R-:W-:Y:S02]  /*d620*/  IMAD R81, R3, R78, R81 ;  /* 0x0000004e03517224 */ /* 0x000fe400078e0251 */
[C---:B------:R-:W-:Y:S02]  /*d630*/  VIADD R78, R0.reuse, 0x48 ;  /* 0x00000048004e7836 */ /* 0x040fe40000000000 */
[C---:B------:R-:W-:Y:S02]  /*d640*/  VIADD R85, R0.reuse, 0x49 ;  /* 0x0000004900557836 */ /* 0x040fe40000000000 */
[----:B-1----:R-:W-:Y:S02]  /*d650*/  IMAD.MOV.U32 R14, RZ, RZ, R77 ;  /* 0x000000ffff0e7224 */ /* 0x002fe400078e004d */
[----:B------:R-:W-:Y:S02]  /*d660*/  VIADD R84, R0, 0x4a ;  /* 0x0000004a00547836 */ /* 0x000fe40000000000 */
[----:B------:R-:W-:Y:S01]  /*d670*/  @!P3 IMAD.MOV R14, RZ, RZ, -R14 ;  /* 0x000000ffff0eb224 */ /* 0x000fe200078e0a0e */
[----:B------:R-:W-:Y:S01]  /*d680*/  ISETP.GE.AND P3, PT, R78, RZ, PT ;  /* 0x000000ff4e00720c */ /* 0x000fe20003f66270 */
[----:B------:R-:W-:-:S02]  /*d690*/  IMAD.MOV.U32 R46, RZ, RZ, R24 ;  /* 0x000000ffff2e7224 */ /* 0x000fc400078e0018 */
[----:B------:R-:W-:Y:S02]  /*d6a0*/  IMAD.MOV.U32 R24, RZ, RZ, R6 ;  /* 0x000000ffff187224 */ /* 0x000fe400078e0006 */
[----:B------:R-:W-:Y:S02]  /*d6b0*/  IMAD.MOV.U32 R48, RZ, RZ, R13 ;  /* 0x000000ffff307224 */ /* 0x000fe400078e000d */
[----:B------:R-:W-:Y:S01]  /*d6c0*/  IMAD.MOV.U32 R31, RZ, RZ, R26 ;  /* 0x000000ffff1f7224 */ /* 0x000fe200078e001a */
[----:B------:R-:W-:Y:S02]  /*d6d0*/  PRMT R93, RZ, 0x7610, R93 ;  /* 0x00007610ff5d7816 */ /* 0x000fe4000000005d */
[----:B0-----:R-:W-:Y:S01]  /*d6e0*/  PRMT R73, RZ, 0x7610, R73 ;  /* 0x00007610ff497816 */ /* 0x001fe20000000049 */
[----:B--2---:R0:W-:Y:S02]  /*d6f0*/  STL [R1+0x944], R8 ;  /* 0x0009440801007387 */ /* 0x0041e40000100800 */
[----:B0-----:R-:W-:-:S02]  /*d700*/  IMAD.MOV.U32 R8, RZ, RZ, R74 ;  /* 0x000000ffff087224 */ /* 0x001fc400078e004a */
[----:B------:R-:W-:-:S04]  /*d710*/  IMAD.HI.U32 R74, R2, R75, RZ ;  /* 0x0000004b024a7227 */ /* 0x000fc800078e00ff */
[----:B------:R-:W-:-:S04]  /*d720*/  IMAD.MOV R74, RZ, RZ, -R74 ;  /* 0x000000ffff4a7224 */ /* 0x000fc800078e0a4a */
[----:B------:R-:W-:-:S05]  /*d730*/  IMAD R75, R3, R74, R75 ;  /* 0x0000004a034b7224 */ /* 0x000fca00078e024b */
[----:B------:R-:W-:Y:S01]  /*d740*/  ISETP.GT.U32.AND P4, PT, R3, R75, PT ;  /* 0x0000004b0300720c */ /* 0x000fe20003f84070 */
[----:B------:R-:W-:Y:S01]  /*d750*/  @!P5 IMAD.MOV R8, RZ, RZ, -R8 ;  /* 0x000000ffff08d224 */ /* 0x000fe200078e0a08 */
[----:B------:R-:W-:Y:S01]  /*d760*/  ISETP.GE.AND P5, PT, R79, RZ, PT ;  /* 0x000000ff4f00720c */ /* 0x000fe20003fa6270 */
[----:B------:R-:W-:-:S04]  /*d770*/  IMAD.MOV R79, RZ, RZ, -R82 ;  /* 0x000000ffff4f7224 */ /* 0x000fc800078e0a52 */
[----:B------:R-:W-:-:S06]  /*d780*/  IMAD R74, R3, R79, R80 ;  /* 0x0000004f034a7224 */ /* 0x000fcc00078e0250 */
[----:B------:R-:W-:Y:S01]  /*d790*/  @!P4 IMAD.IADD R75, R75, 0x1, -R3 ;  /* 0x000000014b4bc824 */ /* 0x000fe200078e0a03 */
[----:B------:R-:W-:-:S04]  /*d7a0*/  ISETP.GT.U32.AND P0, PT, R3, R74, PT ;  /* 0x0000004a0300720c */ /* 0x000fc80003f04070 */
[----:B------:R-:W-:Y:S02]  /*d7b0*/  ISETP.GT.U32.AND P4, PT, R3, R75, PT ;  /* 0x0000004b0300720c */ /* 0x000fe40003f84070 */
[----:B------:R-:W-:-:S07]  /*d7c0*/  IABS R80, R78 ;  /* 0x0000004e00507213 */ /* 0x000fce0000000000 */
[----:B------:R-:W-:-:S04]  /*d7d0*/  @!P0 IMAD.IADD R74, R74, 0x1, -R3 ;  /* 0x000000014a4a8824 */ /* 0x000fc800078e0a03 */
[----:B------:R-:W-:Y:S01]  /*d7e0*/  @!P4 IMAD.IADD R75, R75, 0x1, -R3 ;  /* 0x000000014b4bc824 */ /* 0x000fe200078e0a03 */
[C---:B------:R-:W-:Y:S01]  /*d7f0*/  ISETP.GT.U32.AND P4, PT, R3.reuse, R81, PT ;  /* 0x000000510300720c */ /* 0x040fe20003f84070 */
[----:B------:R-:W-:Y:S01]  /*d800*/  IMAD.HI.U32 R91, R2, R80, RZ ;  /* 0x00000050025b7227 */ /* 0x000fe200078e00ff */
[----:B------:R-:W-:Y:S02]  /*d810*/  ISETP.GT.U32.AND P0, PT, R3, R74, PT ;  /* 0x0000004a0300720c */ /* 0x000fe40003f04070 */
[----:B------:R-:W-:Y:S01]  /*d820*/  IABS R79, R85 ;  /* 0x00000055004f7213 */ /* 0x000fe20000000000 */
[----:B------:R-:W-:Y:S01]  /*d830*/  IMAD.MOV R91, RZ, RZ, -R91 ;  /* 0x000000ffff5b7224 */ /* 0x000fe200078e0a5b */
[----:B------:R-:W-:Y:S01]  /*d840*/  IABS R78, R84 ;  /* 0x00000054004e7213 */ /* 0x000fe20000000000 */
[----:B------:R-:W-:Y:S02]  /*d850*/  VIADD R82, R0, 0x4b ;  /* 0x0000004b00527836 */ /* 0x000fe40000000000 */
[----:B------:R-:W-:-:S04]  /*d860*/  IMAD.HI.U32 R77, R2, R79, RZ ;  /* 0x0000004f024d7227 */ /* 0x000fc800078e00ff */
[----:B------:R-:W-:Y:S01]  /*d870*/  @!P4 IADD3 R81, PT, PT, R81, -R3, RZ ;  /* 0x800000035151c210 */ /* 0x000fe20007ffe0ff */
[C---:B------:R-:W-:Y:S02]  /*d880*/  IMAD R80, R3.reuse, R91, R80 ;  /* 0x0000005b03507224 */ /* 0x040fe400078e0250 */
[----:B------:R-:W-:Y:S01]  /*d890*/  IMAD.MOV R77, RZ, RZ, -R77 ;  /* 0x000000ffff4d7224 */ /* 0x000fe200078e0a4d */
[----:B------:R-:W-:Y:S01]  /*d8a0*/  ISETP.GT.U32.AND P4, PT, R3, R81, PT ;  /* 0x000000510300720c */ /* 0x000fe20003f84070 */
[----:B------:R-:W-:Y:S01]  /*d8b0*/  IMAD.HI.U32 R92, R2, R78, RZ ;  /* 0x0000004e025c7227 */ /* 0x000fe200078e00ff */
[----:B------:R-:W-:-:S03]  /*d8c0*/  IABS R76, R82 ;  /* 0x00000052004c7213 */ /* 0x000fc60000000000 */
[----:B------:R-:W-:Y:S01]  /*d8d0*/  @!P0 IMAD.IADD R74, R74, 0x1, -R3 ;  /* 0x000000014a4a8824 */ /* 0x000fe200078e0a03 */
[C---:B------:R-:W-:Y:S01]  /*d8e0*/  ISETP.GT.U32.AND P0, PT, R3.reuse, R80, PT ;  /* 0x000000500300720c */ /* 0x040fe20003f04070 */
[----:B------:R-:W-:Y:S01]  /*d8f0*/  IMAD R79, R3, R77, R79 ;  /* 0x0000004d034f7224 */ /* 0x000fe200078e024f */
[----:B------:R-:W-:Y:S01]  /*d900*/  STL.64 [R1+0x15c0], R44 ;  /* 0x0015c02c01007387 */ /* 0x000fe20000100a00 */
[----:B------:R-:W-:Y:S02]  /*d910*/  IMAD.MOV.U32 R6, RZ, RZ, R75 ;  /* 0x000000ffff067224 */ /* 0x000fe400078e004b */
[----:B------:R-:W-:Y:S01]  /*d920*/  IMAD.MOV R92, RZ, RZ, -R92 ;  /* 0x000000ffff5c7224 */ /* 0x000fe200078e0a5c */
[----:B------:R0:W-:Y:S01]  /*d930*/  STL [R1+0x7b0], R14 ;  /* 0x0007b00e01007387 */ /* 0x0001e20000100800 */
[----:B------:R-:W-:Y:S02]  /*d940*/  IMAD.MOV.U32 R13, RZ, RZ, R74 ;  /* 0x000000ffff0d7224 */ /* 0x000fe400078e004a */
[----:B------:R-:W-:-:S02]  /*d950*/  VIADD R74, R25, 0xffffff89 ;  /* 0xffffff89194a7836 */ /* 0x000fc40000000000 */
[----:B------:R-:W-:Y:S01]  /*d960*/  @!P2 IMAD.MOV R6, RZ, RZ, -R6 ;  /* 0x000000ffff06a224 */ /* 0x000fe200078e0a06 */
[C---:B------:R-:W-:Y:S01]  /*d970*/  ISETP.GT.U32.AND P2, PT, R3.reuse, R79, PT ;  /* 0x0000004f0300720c */ /* 0x040fe20003f44070 */
[----:B------:R-:W-:Y:S02]  /*d980*/  IMAD R78, R3, R92, R78 ;  /* 0x0000005c034e7224 */ /* 0x000fe400078e024e */
[----:B0-----:R-:W-:-:S04]  /*d990*/  IMAD.HI.U32 R14, R2, R76, RZ ;  /* 0x0000004c020e7227 */ /* 0x001fc800078e00ff */
[----:B------:R-:W-:Y:S02]  /*d9a0*/  IMAD.MOV R77, RZ, RZ, -R14 ;  /* 0x000000ffff4d7224 */ /* 0x000fe400078e0a0e */
[----:B------:R-:W-:Y:S01]  /*d9b0*/  @!P5 IMAD.MOV R13, RZ, RZ, -R13 ;  /* 0x000000ffff0dd224 */ /* 0x000fe200078e0a0d */
[----:B------:R-:W-:Y:S01]  /*d9c0*/  ISETP.GE.U32.AND P5, PT, R74, 0x7fffff0a, PT ;  /* 0x7fffff0a4a00780c */ /* 0x000fe20003fa6070 */
[--C-:B------:R-:W-:Y:S01]  /*d9d0*/  @!P4 IMAD.IADD R81, R81, 0x1, -R3.reuse ;  /* 0x000000015151c824 */ /* 0x100fe200078e0a03 */
[C---:B------:R-:W-:Y:S01]  /*d9e0*/  ISETP.GT.U32.AND P4, PT, R3.reuse, R78, PT ;  /* 0x0000004e0300720c */ /* 0x040fe20003f84070 */
[----:B------:R-:W-:Y:S02]  /*d9f0*/  IMAD R26, R3, R77, R76 ;  /* 0x0000004d031a7224 */ /* 0x000fe400078e024c */
[----:B------:R-:W-:Y:S02]  /*da00*/  @!P0 IMAD.IADD R80, R80, 0x1, -R3 ;  /* 0x0000000150508824 */ /* 0x000fe400078e0a03 */
[----:B------:R-:W-:-:S03]  /*da10*/  IMAD R76, R64, 0x76, RZ ;  /* 0x00000076404c7824 */ /* 0x000fc600078e02ff */
[----:B------:R-:W-:Y:S01]  /*da20*/  ISETP.GT.U32.AND P0, PT, R3, R80, PT ;  /* 0x000000500300720c */ /* 0x000fe20003f04070 */
[----:B------:R-:W-:-:S04]  /*da30*/  IMAD.WIDE R74, R76, 0x2, R62 ;  /* 0x000000024c4a7825 */ /* 0x000fc800078e023e */
[----:B------:R-:W-:Y:S01]  /*da40*/  IMAD.WIDE R76, R76, 0x2, R60 ;  /* 0x000000024c4c7825 */ /* 0x000fe200078e023c */
[----:B------:R-:W2:Y:S03]  /*da50*/  @!P5 LDG.E.U16 R93, desc[UR20][R74.64] ;  /* 0x000000144a5dd981 */ /* 0x000ea6000c1e1500 */
[--C-:B------:R-:W-:Y:S01]  /*da60*/  @!P2 IMAD.IADD R79, R79, 0x1, -R3.reuse ;  /* 0x000000014f4fa824 */ /* 0x100fe200078e0a03 */
[----:B------:R0:W3:Y:S01]  /*da70*/  @!P5 LDG.E.U16 R73, desc[UR20][R76.64] ;  /* 0x000000144c49d981 */ /* 0x0000e2000c1e1500 */
[----:B------:R-:W-:Y:S01]  /*da80*/  @!P4 IMAD.IADD R78, R78, 0x1, -R3 ;  /* 0x000000014e4ec824 */ /* 0x000fe200078e0a03 */
[----:B------:R-:W1:Y:S02]  /*da90*/  S2R R59, SR_TID.X ;  /* 0x00000000003b7919 */ /* 0x000e640000002100 */
[C---:B------:R-:W-:Y:S01]  /*daa0*/  ISETP.GT.U32.AND P5, PT, R3.reuse, R79, PT ;  /* 0x0000004f0300720c */ /* 0x040fe20003fa4070 */
[----:B------:R-:W-:Y:S01]  /*dab0*/  STL.64 [R1+0x15c8], R6 ;  /* 0x0015c80601007387 */ /* 0x000fe20000100a00 */
[----:B------:R-:W-:-:S03]  /*dac0*/  ISETP.GT.U32.AND P4, PT, R3, R78, PT ;  /* 0x0000004e0300720c */ /* 0x000fc60003f84070 */
[----:B------:R-:W-:Y:S01]  /*dad0*/  STL.64 [R1+0x15d8], R12 ;  /* 0x0015d80c01007387 */ /* 0x000fe20000100a00 */
[----:B------:R-:W-:-:S03]  /*dae0*/  @!P0 IMAD.IADD R80, R80, 0x1, -R3 ;  /* 0x0000000150508824 */ /* 0x000fc600078e0a03 */
[----:B------:R-:W-:Y:S01]  /*daf0*/  STL [R1+0x1294], R74 ;  /* 0x0012944a01007387 */ /* 0x000fe20000100800 */
[----:B------:R-:W-:-:S03]  /*db00*/  ISETP.GE.AND P2, PT, R85, RZ, PT ;  /* 0x000000ff5500720c */ /* 0x000fc60003f46270 */
[----:B------:R-:W-:Y:S04]  /*db10*/  STL [R1+0x143c], R74 ;  /* 0x00143c4a01007387 */ /* 0x000fe80000100800 */
[----:B------:R-:W-:Y:S04]  /*db20*/  STL [R1+0x1290], R75 ;  /* 0x0012904b01007387 */ /* 0x000fe80000100800 */
[----:B------:R-:W-:Y:S04]  /*db30*/  STL [R1+0x1434], R75 ;  /* 0x0014344b01007387 */ /* 0x000fe80000100800 */
[----:B------:R-:W-:Y:S04]  /*db40*/  STL [R1+0x129c], R76 ;  /* 0x00129c4c01007387 */ /* 0x000fe80000100800 */
[----:B------:R0:W-:Y:S01]  /*db50*/  STL [R1+0x144c], R76 ;  /* 0x00144c4c01007387 */ /* 0x0001e20000100800 */
[----:B------:R-:W-:Y:S01]  /*db60*/  ISETP.GE.AND P0, PT, R84, RZ, PT ;  /* 0x000000ff5400720c */ /* 0x000fe20003f06270 */
[----:B------:R-:W-:-:S02]  /*db70*/  @!P5 IMAD.IADD R79, R79, 0x1, -R3 ;  /* 0x000000014f4fd824 */ /* 0x000fc400078e0a03 */
[----:B------:R-:W-:Y:S02]  /*db80*/  IMAD.MOV.U32 R41, RZ, RZ, R19 ;  /* 0x000000ffff297224 */ /* 0x000fe400078e0013 */
[----:B0-----:R-:W-:Y:S02]  /*db90*/  IMAD.MOV.U32 R76, RZ, RZ, R80 ;  /* 0x000000ffff4c7224 */ /* 0x001fe400078e0050 */
[C---:B------:R-:W-:Y:S02]  /*dba0*/  VIADD R80, R25.reuse, 0xffffff88 ;  /* 0xffffff8819507836 */ /* 0x040fe40000000000 */
[----:B------:R-:W-:Y:S02]  /*dbb0*/  IMAD.MOV.U32 R19, RZ, RZ, R9 ;  /* 0x000000ffff137224 */ /* 0x000fe400078e0009 */
[----:B------:R-:W-:Y:S01]  /*dbc0*/  IMAD.MOV.U32 R9, RZ, RZ, R79 ;  /* 0x000000ffff097224 */ /* 0x000fe200078e004f */
[----:B------:R-:W-:Y:S01]  /*dbd0*/  ISETP.GE.U32.AND P5, PT, R80, 0x7fffff09, PT ;  /* 0x7fffff095000780c */ /* 0x000fe20003fa6070 */
[----:B------:R-:W-:-:S02]  /*dbe0*/  VIADD R80, R25, 0xffffff81 ;  /* 0xffffff8119507836 */ /* 0x000fc40000000000 */
[----:B------:R-:W-:Y:S02]  /*dbf0*/  IMAD.MOV.U32 R53, RZ, RZ, R57 ;  /* 0x000000ffff357224 */ /* 0x000fe400078e0039 */
[----:B------:R-:W-:Y:S02]  /*dc00*/  @!P4 IMAD.IADD R78, R78, 0x1, -R3 ;  /* 0x000000014e4ec824 */ /* 0x000fe400078e0a03 */
[----:B------:R-:W-:Y:S02]  /*dc10*/  IMAD.MOV.U32 R57, RZ, RZ, R81 ;  /* 0x000000ffff397224 */ /* 0x000fe400078e0051 */
[----:B------:R-:W-:Y:S02]  /*dc20*/  IMAD.MOV.U32 R36, RZ, RZ, R43 ;  /* 0x000000ffff247224 */ /* 0x000fe400078e002b */
[----:B------:R-:W-:Y:S02]  /*dc30*/  VIADD R79, R25, 0xffffff80 ;  /* 0xffffff80194f7836 */ /* 0x000fe40000000000 */
[----:B------:R-:W-:Y:S01]  /*dc40*/  @!P2 IMAD.MOV R9, RZ, RZ, -R9 ;  /* 0x000000ffff09a224 */ /* 0x000fe200078e0a09 */
[----:B------:R-:W-:Y:S01]  /*dc50*/  ISETP.GE.U32.AND P2, PT, R80, 0x7fffff02, PT ;  /* 0x7fffff025000780c */ /* 0x000fe20003f46070 */
[----:B------:R-:W-:-:S02]  /*dc60*/  IMAD.MOV.U32 R43, RZ, RZ, R78 ;  /* 0x000000ffff2b7224 */ /* 0x000fc400078e004e */
[----:B------:R-:W-:Y:S02]  /*dc70*/  @!P6 IMAD.MOV R57, RZ, RZ, -R57 ;  /* 0x000000ffff39e224 */ /* 0x000fe400078e0a39 */
[----:B------:R-:W-:Y:S01]  /*dc80*/  IMAD R80, R64, 0x77, RZ ;  /* 0x0000007740507824 */ /* 0x000fe200078e02ff */
[----:B------:R-:W-:Y:S01]  /*dc90*/  STL [R1+0x1298], R77 ;  /* 0x0012984d01007387 */ /* 0x000fe20000100800 */
[----:B------:R-:W-:Y:S01]  /*dca0*/  ISETP.GE.U32.AND P4, PT, R79, 0x7fffff01, PT ;  /* 0x7fffff014f00780c */ /* 0x000fe20003f86070 */
[----:B------:R-:W-:Y:S02]  /*dcb0*/  @!P0 IMAD.MOV R43, RZ, RZ, -R43 ;  /* 0x000000ffff2b8224 */ /* 0x000fe400078e0a2b */
[----:B------:R-:W-:Y:S01]  /*dcc0*/  STL [R1+0x1444], R77 ;  /* 0x0014444d01007387 */ /* 0x000fe20000100800 */
[----:B------:R-:W-:Y:S02]  /*dcd0*/  VIADD R14, R25, 0x7f ;  /* 0x0000007f190e7836 */ /* 0x000fe40000000000 */
[----:B------:R-:W-:Y:S01]  /*dce0*/  IMAD.WIDE R78, R80, 0x2, R62 ;  /* 0x00000002504e7825 */ /* 0x000fe200078e023e */
[----:B------:R-:W-:Y:S01]  /*dcf0*/  STL.64 [R1+0x1600], R56 ;  /* 0x0016003801007387 */ /* 0x000fe20000100a00 */
[----:B-1----:R-:W-:-:S03]  /*dd00*/  LOP3.LUT R59, R59, 0x7f, RZ, 0xc0, !PT ;  /* 0x0000007f3b3b7812 */ /* 0x002fc600078ec0ff */
[----:B------:R-:W-:Y:S01]  /*dd10*/  STL.64 [R1+0x1610], R8 ;  /* 0x0016100801007387 */ /* 0x000fe20000100a00 */
[----:B------:R-:W-:-:S03]  /*dd20*/  ISETP.GT.AND P0, PT, R14, 0x7f, PT ;  /* 0x0000007f0e00780c */ /* 0x000fc60003f04270 */
[----:B------:R-:W-:Y:S04]  /*dd30*/  STL [R1+0x12a0], R65 ;  /* 0x0012a04101007387 */ /* 0x000fe80000100800 */
[----:B------:R0:W-:Y:S04]  /*dd40*/  STL.64 [R1+0x1618], R42 ;  /* 0x0016182a01007387 */ /* 0x0001e80000100a00 */
[----:B------:R-:W-:Y:S01]  /*dd50*/  STL [R1+0x12a8], R78 ;  /* 0x0012a84e01007387 */ /* 0x000fe20000100800 */
[----:B------:R-:W-:-:S03]  /*dd60*/  IMAD R92, R59, R65, RZ ;  /* 0x000000413b5c7224 */ /* 0x000fc600078e02ff */
[----:B------:R-:W-:Y:S01]  /*dd70*/  STL [R1+0x12a4], R79 ;  /* 0x0012a44f01007387 */ /* 0x000fe20000100800 */
[----:B------:R-:W-:-:S03]  /*dd80*/  ISETP.LT.AND P0, PT, R59, R25, P0 ;  /* 0x000000193b00720c */ /* 0x000fc60000701270 */
[----:B------:R-:W-:Y:S01]  /*dd90*/  STL.64 [R1+0x1620], R78 ;  /* 0x0016204e01007387 */ /* 0x000fe20000100a00 */
[----:B------:R-:W-:Y:S01]  /*dda0*/  PRMT R5, RZ, 0x7610, R5 ;  /* 0x00007610ff057816 */ /* 0x000fe20000000005 */
[----:B------:R-:W-:Y:S02]  /*ddb0*/  IMAD.MOV.U32 R59, RZ, RZ, R41 ;  /* 0x000000ffff3b7224 */ /* 0x000fe400078e0029 */
[----:B------:R-:W4:Y:S04]  /*ddc0*/  LDL.LU R54, [R1+0x888] ;  /* 0x0008880001367983 */ /* 0x000f280000300800 */
[----:B------:R-:W2:Y:S04]  /*ddd0*/  LDL.LU R14, [R1+0x884] ;  /* 0x00088400010e7983 */ /* 0x000ea80000300800 */
[----:B------:R-:W2:Y:S04]  /*dde0*/  LDL.LU R15, [R1+0x87c] ;  /* 0x00087c00010f7983 */ /* 0x000ea80000300800 */
[----:B------:R-:W2:Y:S04]  /*ddf0*/  LDL.LU R41, [R1+0x874] ;  /* 0x0008740001297983 */ /* 0x000ea80000300800 */
[----:B------:R-:W2:Y:S04]  /*de00*/  LDL.LU R55, [R1+0x870] ;  /* 0x0008700001377983 */ /* 0x000ea80000300800 */
[----:B------:R-:W2:Y:S04]  /*de10*/  LDL.LU R37, [R1+0x86c] ;  /* 0x00086c0001257983 */ /* 0x000ea80000300800 */
[----:B------:R-:W2:Y:S04]  /*de20*/  LDL.LU R20, [R1+0x868] ;  /* 0x0008680001147983 */ /* 0x000ea80000300800 */
[----:B------:R-:W3:Y:S01]  /*de30*/  @!P5 LDG.E.U16 R5, desc[UR20][R78.64] ;  /* 0x000000144e05d981 */ /* 0x000ee2000c1e1500 */
[----:B------:R-:W-:Y:S01]  /*de40*/  PRMT R4, RZ, 0x7610, R4 ;  /* 0x00007610ff047816 */ /* 0x000fe20000000004 */
[----:B------:R-:W-:Y:S01]  /*de50*/  IMAD.WIDE R80, R80, 0x2, R60 ;  /* 0x0000000250507825 */ /* 0x000fe200078e023c */
[----:B------:R-:W-:-:S03]  /*de60*/  LOP3.LUT R90, RZ, R83, RZ, 0x33, !PT ;  /* 0x00000053ff5a7212 */ /* 0x000fc600078e33ff */
[----:B------:R-:W-:Y:S01]  /*de70*/  IMAD R84, R64, 0x7e, RZ ;  /* 0x0000007e40547824 */ /* 0x000fe200078e02ff */
[----:B------:R-:W4:Y:S01]  /*de80*/  @!P5 LDG.E.U16 R4, desc[UR20][R80.64] ;  /* 0x000000145004d981 */ /* 0x000f22000c1e1500 */
[----:B------:R-:W-:Y:S01]  /*de90*/  @!P3 IMAD.MOV R76, RZ, RZ, -R76 ;  /* 0x000000ffff4cb224 */ /* 0x000fe200078e0a4c */
[----:B------:R-:W-:Y:S02]  /*dea0*/  ISETP.GE.AND P3, PT, R82, RZ, PT ;  /* 0x000000ff5200720c */ /* 0x000fe40003f66270 */
[----:B------:R-:W-:Y:S01]  /*deb0*/  ISETP.NE.AND P5, PT, R83, RZ, PT ;  /* 0x000000ff5300720c */ /* 0x000fe20003fa5270 */
[C---:B------:R-:W-:Y:S01]  /*dec0*/  IMAD.WIDE R82, R84.reuse, 0x2, R62 ;  /* 0x0000000254527825 */ /* 0x040fe200078e023e */
[----:B------:R-:W-:Y:S02]  /*ded0*/  PRMT R72, RZ, 0x7610, R72 ;  /* 0x00007610ff487816 */ /* 0x000fe40000000048 */
[----:B------:R-:W-:Y:S01]  /*dee0*/  PRMT R70, RZ, 0x7610, R70 ;  /* 0x00007610ff467816 */ /* 0x000fe20000000046 */
[----:B------:R-:W-:-:S03]  /*def0*/  IMAD.WIDE R84, R84, 0x2, R60 ;  /* 0x0000000254547825 */ /* 0x000fc600078e023c */
[----:B------:R-:W4:Y:S04]  /*df00*/  @!P2 LDG.E.U16 R72, desc[UR20][R82.64] ;  /* 0x000000145248a981 */ /* 0x000f28000c1e1500 */
[----:B------:R-:W4:Y:S01]  /*df10*/  @!P2 LDG.E.U16 R70, desc[UR20][R84.64] ;  /* 0x000000145446a981 */ /* 0x000f22000c1e1500 */
[----:B------:R-:W-:Y:S02]  /*df20*/  IMAD.MOV.U32 R25, RZ, RZ, R34 ;  /* 0x000000ffff197224 */ /* 0x000fe400078e0022 */
[----:B------:R-:W-:Y:S01]  /*df30*/  IMAD R45, R64, 0x7f, RZ ;  /* 0x0000007f402d7824 */ /* 0x000fe200078e02ff */
[----:B------:R-:W-:Y:S01]  /*df40*/  STL [R1+0x12b0], R80 ;  /* 0x0012b05001007387 */ /* 0x000fe20000100800 */
[----:B------:R-:W-:-:S03]  /*df50*/  SEL R23, R90, R31, !P5 ;  /* 0x0000001f5a177207 */ /* 0x000fc60006800000 */
[----:B------:R-:W-:Y:S01]  /*df60*/  STL [R1+0x12ac], R81 ;  /* 0x0012ac5101007387 */ /* 0x000fe20000100800 */
[----:B------:R-:W-:Y:S02]  /*df70*/  PRMT R44, RZ, 0x7610, R44 ;  /* 0x00007610ff2c7816 */ /* 0x000fe4000000002c */
[C---:B------:R-:W-:Y:S01]  /*df80*/  SEL R6, R90.reuse, R25, !P5 ;  /* 0x000000195a067207 */ /* 0x040fe20006800000 */
[----:B------:R-:W-:Y:S01]  /*df90*/  STL.64 [R1+0x1628], R80 ;  /* 0x0016285001007387 */ /* 0x000fe20000100a00 */
[C---:B------:R-:W-:Y:S02]  /*dfa0*/  SEL R31, R90.reuse, R86, !P5 ;  /* 0x000000565a1f7207 */ /* 0x040fe40006800000 */
[C---:B------:R-:W-:Y:S02]  /*dfb0*/  SEL R25, R90.reuse, R24, !P5 ;  /* 0x000000185a197207 */ /* 0x040fe40006800000 */
[----:B0-----:R-:W-:Y:S02]  /*dfc0*/  PRMT R43, RZ, 0x7610, R43 ;  /* 0x00007610ff2b7816 */ /* 0x001fe4000000002b */
[----:B------:R-:W-:-:S02]  /*dfd0*/  SEL R24, R90, R88, !P5 ;  /* 0x000000585a187207 */ /* 0x000fc40006800000 */
[C---:B--2---:R-:W-:Y:S02]  /*dfe0*/  SEL R9, R90.reuse, R20, !P5 ;  /* 0x000000145a097207 */ /* 0x044fe40006800000 */
[C---:B------:R-:W-:Y:S01]  /*dff0*/  SEL R20, R90.reuse, R19, !P5 ;  /* 0x000000135a147207 */ /* 0x040fe20006800000 */
[----:B---3--:R0:W-:Y:S01]  /*e000*/  STL [R1+0x8dc], R5 ;  /* 0x0008dc0501007387 */ /* 0x0081e20000100800 */
[----:B------:R-:W-:Y:S01]  /*e010*/  SEL R19, R90, R87, !P5 ;  /* 0x000000575a137207 */ /* 0x000fe20006800000 */
[----:B------:R-:W-:-:S05]  /*e020*/  IMAD.WIDE R86, R45, 0x2, R62 ;  /* 0x000000022d567825 */ /* 0x000fca00078e023e */
[----:B------:R-:W2:Y:S01]  /*e030*/  @!P4 LDG.E.U16 R44, desc[UR20][R86.64] ;  /* 0x00000014562cc981 */ /* 0x000ea2000c1e1500 */
[C---:B0-----:R-:W-:Y:S02]  /*e040*/  SEL R5, R90.reuse, R48, !P5 ;  /* 0x000000305a057207 */ /* 0x041fe40006800000 */
[----:B------:R-:W-:Y:S01]  /*e050*/  SEL R48, R90, R89, !P5 ;  /* 0x000000595a307207 */ /* 0x000fe20006800000 */
[----:B------:R-:W-:-:S05]  /*e060*/  IMAD.WIDE R88, R45, 0x2, R60 ;  /* 0x000000022d587825 */ /* 0x000fca00078e023c */
[----:B------:R0:W3:Y:S01]  /*e070*/  @!P4 LDG.E.U16 R43, desc[UR20][R88.64] ;  /* 0x00000014582bc981 */ /* 0x0000e2000c1e1500 */
[----:B------:R-:W-:-:S13]  /*e080*/  ISETP.GT.U32.AND P6, PT, R3, R26, PT ;  /* 0x0000001a0300720c */ /* 0x000fda0003fc4070 */
[----:B------:R-:W-:-:S05]  /*e090*/  @!P6 IMAD.IADD R26, R26, 0x1, -R3 ;  /* 0x000000011a1ae824 */ /* 0x000fca00078e0a03 */
[----:B------:R-:W-:Y:S02]  /*e0a0*/  ISETP.GT.U32.AND P6, PT, R3, R26, PT ;  /* 0x0000001a0300720c */ /* 0x000fe40003fc4070 */
[C---:B----4-:R-:W-:Y:S01]  /*e0b0*/  SEL R42, R90.reuse, R54, !P5 ;  /* 0x000000365a2a7207 */ /* 0x050fe20006800000 */
[----:B------:R-:W-:Y:S01]  /*e0c0*/  STL [R1+0x12c0], R64 ;  /* 0x0012c04001007387 */ /* 0x000fe20000100800 */
[C---:B------:R-:W-:Y:S02]  /*e0d0*/  SEL R14, R90.reuse, R14, !P5 ;  /* 0x0000000e5a0e7207 */ /* 0x040fe40006800000 */
[----:B------:R-:W-:Y:S01]  /*e0e0*/  SEL R32, R90, R32, !P5 ;  /* 0x000000205a207207 */ /* 0x000fe20006800000 */
[----:B------:R-:W-:Y:S01]  /*e0f0*/  STL.64 [R1+0x1648], R64 ;  /* 0x0016484001007387 */ /* 0x000fe20000100a00 */
[----:B------:R-:W-:Y:S01]  /*e100*/  IMAD R42, R42, UR8, RZ ;  /* 0x000000082a2a7c24 */ /* 0x000fe2000f8e02ff */
[----:B------:R-:W-:Y:S02]  /*e110*/  SEL R15, R90, R15, !P5 ;  /* 0x0000000f5a0f7207 */ /* 0x000fe40006800000 */
[----:B------:R-:W-:Y:S02]  /*e120*/  STL [R1+0x8e4], R4 ;  /* 0x0008e40401007387 */ /* 0x000fe40000100800 */
[----:B------:R-:W-:Y:S01]  /*e130*/  @!P6 IMAD.IADD R26, R26, 0x1, -R3 ;  /* 0x000000011a1ae824 */ /* 0x000fe200078e0a03 */
[----:B------:R-:W-:Y:S01]  /*e140*/  LEA R91, P6, R92, UR14, 0x1 ;  /* 0x0000000e5c5b7c11 */ /* 0x000fe2000f8c08ff */
[----:B------:R1:W-:Y:S01]  /*e150*/  STL.64 [R1+0x1658], R72 ;  /* 0x0016584801007387 */ /* 0x0003e20000100a00 */
[----:B------:R-:W-:Y:S01]  /*e160*/  IMAD R14, R14, UR8, RZ ;  /* 0x000000080e0e7c24 */ /* 0x000fe2000f8e02ff */
[----:B------:R-:W-:Y:S01]  /*e170*/  SEL R33, R90, R33, !P5 ;  /* 0x000000215a217207 */ /* 0x000fe20006800000 */
[----:B------:R-:W-:Y:S01]  /*e180*/  IMAD R32, R32, UR8, RZ ;  /* 0x0000000820207c24 */ /* 0x000fe2000f8e02ff */
[----:B------:R-:W-:Y:S01]  /*e190*/  STL.64 [R1+0x12b8], R82 ;  /* 0x0012b85201007387 */ /* 0x000fe20000100a00 */
[----:B------:R-:W-:Y:S01]  /*e1a0*/  LEA.HI.X.SX32 R92, R92, UR15, 0x1, P6 ;  /* 0x0000000f5c5c7c11 */ /* 0x000fe2000b0f0eff */
[----:B------:R-:W-:Y:S01]  /*e1b0*/  IMAD R15, R15, UR8, RZ ;  /* 0x000000080f0f7c24 */ /* 0x000fe2000f8e02ff */
[C---:B------:R-:W-:Y:S01]  /*e1c0*/  SEL R41, R90.reuse, R41, !P5 ;  /* 0x000000295a297207 */ /* 0x040fe20006800000 */
[----:B------:R4:W-:Y:S01]  /*e1d0*/  STL.64 [R1+0x1668], R70 ;  /* 0x0016684601007387 */ /* 0x0009e20000100a00 */
[C---:B------:R-:W-:Y:S01]  /*e1e0*/  SEL R8, R90.reuse, R55, !P5 ;  /* 0x000000375a087207 */ /* 0x040fe20006800000 */
[----:B------:R-:W-:Y:S01]  /*e1f0*/  IMAD R33, R33, UR8, RZ ;  /* 0x0000000821217c24 */ /* 0x000fe2000f8e02ff */
[----:B------:R-:W-:Y:S01]  /*e200*/  SEL R37, R90, R37, !P5 ;  /* 0x000000255a257207 */ /* 0x000fe20006800000 */
[----:B------:R-:W-:Y:S01]  /*e210*/  STL.64 [R1+0x12c8], R84 ;  /* 0x0012c85401007387 */ /* 0x000fe20000100a00 */
[----:B-1----:R-:W-:Y:S01]  /*e220*/  LEA R72, P6, R14, R91, 0x1 ;  /* 0x0000005b0e487211 */ /* 0x002fe200078c08ff */
[----:B------:R-:W-:Y:S01]  /*e230*/  IMAD.MOV.U32 R30, RZ, RZ, R47 ;  /* 0x000000ffff1e7224 */ /* 0x000fe200078e002f */
[C---:B------:R-:W-:Y:S01]  /*e240*/  SEL R16, R90.reuse, R16, !P5 ;  /* 0x000000105a107207 */ /* 0x040fe20006800000 */
[----:B------:R-:W-:Y:S01]  /*e250*/  STL [R1+0x12e0], R62 ;  /* 0x0012e03e01007387 */ /* 0x000fe20000100800 */
[----:B------:R-:W-:Y:S01]  /*e260*/  IMAD R9, R9, UR8, RZ ;  /* 0x0000000809097c24 */ /* 0x000fe2000f8e02ff */
[----:B------:R-:W-:Y:S01]  /*e270*/  SEL R17, R90, R17, !P5 ;  /* 0x000000115a117207 */ /* 0x000fe20006800000 */
[----:B------:R-:W-:Y:S01]  /*e280*/  VIADD R4, R0, 0x4c ;  /* 0x0000004c00047836 */ /* 0x000fe20000000000 */
[----:B----4-:R-:W-:Y:S01]  /*e290*/  LEA R70, P4, R42, R91, 0x1 ;  /* 0x0000005b2a467211 */ /* 0x010fe200078808ff */
[----:B------:R-:W-:Y:S01]  /*e2a0*/  STL [R1+0x12d0], R63 ;  /* 0x0012d03f01007387 */ /* 0x000fe20000100800 */
[----:B------:R-:W-:Y:S01]  /*e2b0*/  SEL R38, R90, R59, !P5 ;  /* 0x0000003b5a267207 */ /* 0x000fe20006800000 */
[----:B------:R-:W-:Y:S01]  /*e2c0*/  IMAD R6, R6, UR8, RZ ;  /* 0x0000000806067c24 */ /* 0x000fe2000f8e02ff */
[----:B------:R-:W-:Y:S01]  /*e2d0*/  LEA.HI.X.SX32 R71, R42, R92, 0x1, P4 ;  /* 0x0000005c2a477211 */ /* 0x000fe200020f0eff */
[----:B------:R1:W-:Y:S01]  /*e2e0*/  STL.64 [R1+0x12d8], R60 ;  /* 0x0012d83c01007387 */ /* 0x0003e20000100a00 */
[----:B------:R-:W-:-:S02]  /*e2f0*/  LEA R64, P4, R32, R91, 0x1 ;  /* 0x0000005b20407211 */ /* 0x000fc400078808ff */
[----:B------:R-:W-:Y:S01]  /*e300*/  SEL R7, R90, R46, !P5 ;  /* 0x0000002e5a077207 */ /* 0x000fe20006800000 */
[----:B------:R-:W-:Y:S01]  /*e310*/  STL [R1+0x12e8], R86 ;  /* 0x0012e85601007387 */ /* 0x000fe20000100800 */
[-C--:B------:R-:W-:Y:S01]  /*e320*/  LEA.HI.X.SX32 R73, R14, R92.reuse, 0x1, P6 ;  /* 0x0000005c0e497211 */ /* 0x080fe200030f0eff */
[----:B------:R-:W-:Y:S01]  /*e330*/  IMAD R41, R41, UR8, RZ ;  /* 0x0000000829297c24 */ /* 0x000fe2000f8e02ff */
[C---:B------:R-:W-:Y:S01]  /*e340*/  SEL R22, R90.reuse, R53, !P5 ;  /* 0x000000355a167207 */ /* 0x040fe20006800000 */
[----:B------:R-:W-:Y:S01]  /*e350*/  STL [R1+0x12e4], R87 ;  /* 0x0012e45701007387 */ /* 0x000fe20000100800 */
[----:B------:R-:W-:Y:S02]  /*e360*/  LEA R14, P6, R15, R91, 0x1 ;  /* 0x0000005b0f0e7211 */ /* 0x000fe400078c08ff */
[----:B------:R-:W-:Y:S01]  /*e370*/  SEL R13, R90, R51, !P5 ;  /* 0x000000335a0d7207 */ /* 0x000fe20006800000 */
[----:B------:R-:W-:Y:S01]  /*e380*/  STL [R1+0x12f0], R88 ;  /* 0x0012f05801007387 */ /* 0x000fe20000100800 */
[----:B------:R-:W-:Y:S01]  /*e390*/  LEA.HI.X.SX32 R65, R32, R92, 0x1, P4 ;  /* 0x0000005c20417211 */ /* 0x000fe200020f0eff */
[----:B------:R-:W-:Y:S01]  /*e3a0*/  IMAD R8, R8, UR8, RZ ;  /* 0x0000000808087c24 */ /* 0x000fe2000f8e02ff */
[----:B------:R-:W-:Y:S01]  /*e3b0*/  SEL R39, R90, R50, !P5 ;  /* 0x000000325a277207 */ /* 0x000fe20006800000 */
[----:B------:R0:W-:Y:S01]  /*e3c0*/  STL [R1+0x12ec], R89 ;  /* 0x0012ec5901007387 */ /* 0x0001e20000100800 */
[-C--:B------:R-:W-:Y:S01]  /*e3d0*/  LEA R32, P4, R33, R91.reuse, 0x1 ;  /* 0x0000005b21207211 */ /* 0x080fe200078808ff */
[----:B------:R-:W-:Y:S01]  /*e3e0*/  IMAD R23, R23, UR12, RZ ;  /* 0x0000000c17177c24 */ /* 0x000fe2000f8e02ff */
[-C--:B------:R-:W-:Y:S01]  /*e3f0*/  LEA.HI.X.SX32 R15, R15, R92.reuse, 0x1, P6 ;  /* 0x0000005c0f0f7211 */ /* 0x080fe200030f0eff */
[----:B------:R-:W-:Y:S01]  /*e400*/  STL [R1+0xbc0], R70 ;  /* 0x000bc04601007387 */ /* 0x000fe20000100800 */
[----:B------:R-:W-:Y:S01]  /*e410*/  IMAD R37, R37, UR8, RZ ;  /* 0x0000000825257c24 */ /* 0x000fe2000f8e02ff */
[----:B------:R-:W-:Y:S01]  /*e420*/  LEA.HI.X.SX32 R33, R33, R92, 0x1, P4 ;  /* 0x0000005c21217211 */ /* 0x000fe200020f0eff */
[----:B------:R-:W-:Y:S01]  /*e430*/  IMAD R5, R5, UR13, RZ ;  /* 0x0000000d05057c24 */ /* 0x000fe2000f8e02ff */
[----:B------:R-:W-:Y:S01]  /*e440*/  STL [R1+0xbc8], R72 ;  /* 0x000bc84801007387 */ /* 0x000fe20000100800 */
[CC--:B------:R-:W-:Y:S01]  /*e450*/  LEA R80, P6, R41.reuse, R91.reuse, 0x1 ;  /* 0x0000005b29507211 */ /* 0x0c0fe200078c08ff */
[----:B------:R-:W-:Y:S01]  /*e460*/  IMAD R20, R20, UR16, RZ ;  /* 0x0000001014147c24 */ /* 0x000fe2000f8e02ff */
[----:B------:R-:W-:Y:S01]  /*e470*/  SEL R12, R90, R30, !P5 ;  /* 0x0000001e5a0c7207 */ /* 0x000fe20006800000 */
[----:B------:R-:W-:Y:S01]  /*e480*/  STL [R1+0xbbc], R71 ;  /* 0x000bbc4701007387 */ /* 0x000fe20000100800 */
[-C--:B------:R-:W-:Y:S01]  /*e490*/  LEA R78, P4, R8, R91.reuse, 0x1 ;  /* 0x0000005b084e7211 */ /* 0x080fe200078808ff */
[----:B------:R-:W-:Y:S01]  /*e4a0*/  IMAD R16, R16, UR8, RZ ;  /* 0x0000000810107c24 */ /* 0x000fe2000f8e02ff */
[----:B------:R-:W-:Y:S01]  /*e4b0*/  LEA.HI.X.SX32 R81, R41, R92, 0x1, P6 ;  /* 0x0000005c29517211 */ /* 0x000fe200030f0eff */
[----:B------:R-:W-:Y:S01]  /*e4c0*/  STL [R1+0xbd0], R64 ;  /* 0x000bd04001007387 */ /* 0x000fe20000100800 */
[----:B------:R-:W-:Y:S01]  /*e4d0*/  IMAD R17, R17, UR8, RZ ;  /* 0x0000000811117c24 */ /* 0x000fe2000f8e02ff */
[----:B------:R-:W-:Y:S01]  /*e4e0*/  ISETP.GE.AND P2, PT, R4, RZ, PT ;  /* 0x000000ff0400720c */ /* 0x000fe20003f46270 */
[----:B------:R-:W-:Y:S01]  /*e4f0*/  IMAD R38, R38, UR8, RZ ;  /* 0x0000000826267c24 */ /* 0x000fe2000f8e02ff */
[----:B------:R-:W-:Y:S01]  /*e500*/  STL [R1+0xbc4], R73 ;  /* 0x000bc44901007387 */ /* 0x000fe20000100800 */
[----:B------:R-:W-:Y:S01]  /*e510*/  IABS R34, R4 ;  /* 0x0000000400227213 */ /* 0x000fe20000000000 */
[----:B------:R-:W-:Y:S01]  /*e520*/  IMAD R7, R7, UR9, RZ ;  /* 0x0000000907077c24 */ /* 0x000fe2000f8e02ff */
[----:B------:R-:W-:Y:S01]  /*e530*/  SEL R18, R90, R18, !P5 ;  /* 0x000000125a127207 */ /* 0x000fe20006800000 */
[----:B------:R-:W-:Y:S01]  /*e540*/  STL [R1+0xbd8], R14 ;  /* 0x000bd80e01007387 */ /* 0x000fe20000100800 */
[-C--:B------:R-:W-:Y:S01]  /*e550*/  LEA R42, P6, R37, R91.reuse, 0x1 ;  /* 0x0000005b252a7211 */ /* 0x080fe200078c08ff */
[----:B------:R-:W-:Y:S01]  /*e560*/  IMAD R12, R12, UR8, RZ ;  /* 0x000000080c0c7c24 */ /* 0x000fe2000f8e02ff */
[----:B------:R-:W-:Y:S01]  /*e570*/  LEA.HI.X.SX32 R79, R8, R92, 0x1, P4 ;  /* 0x0000005c084f7211 */ /* 0x000fe200020f0eff */
[----:B------:R-:W-:Y:S01]  /*e580*/  STL [R1+0xbcc], R65 ;  /* 0x000bcc4101007387 */ /* 0x000fe20000100800 */
[----:B------:R-:W-:Y:S01]  /*e590*/  SEL R30, R90, R52, !P5 ;  /* 0x000000345a1e7207 */ /* 0x000fe20006800000 */
[----:B------:R-:W-:Y:S01]  /*e5a0*/  IMAD R22, R22, UR10, RZ ;  /* 0x0000000a16167c24 */ /* 0x000fe2000f8e02ff */
[----:B------:R-:W-:Y:S01]  /*e5b0*/  LEA R8, P4, R9, R91, 0x1 ;  /* 0x0000005b09087211 */ /* 0x000fe200078808ff */
[----:B------:R-:W-:Y:S01]  /*e5c0*/  STL [R1+0xbe0], R32 ;  /* 0x000be02001007387 */ /* 0x000fe20000100800 */
[C---:B------:R-:W-:Y:S01]  /*e5d0*/  SEL R4, R90.reuse, R36, !P5 ;  /* 0x000000245a047207 */ /* 0x040fe20006800000 */
[----:B------:R-:W-:Y:S01]  /*e5e0*/  IMAD R46, R39, UR23, RZ ;  /* 0x00000017272e7c24 */ /* 0x000fe2000f8e02ff */
[----:B------:R-:W-:Y:S01]  /*e5f0*/  SEL R35, R90, R35, !P5 ;  /* 0x000000235a237207 */ /* 0x000fe20006800000 */
[----:B------:R-:W-:Y:S01]  /*e600*/  STL [R1+0xbd4], R15 ;  /* 0x000bd40f01007387 */ /* 0x000fe20000100800 */
[----:B------:R-:W-:Y:S01]  /*e610*/  LEA.HI.X.SX32 R9, R9, R92, 0x1, P4 ;  /* 0x0000005c09097211 */ /* 0x000fe200020f0eff */
[----:B------:R-:W-:Y:S01]  /*e620*/  IMAD R4, R4, UR11, RZ ;  /* 0x0000000b04047c24 */ /* 0x000fe2000f8e02ff */
[----:B------:R-:W4:Y:S01]  /*e630*/  LDCU UR14, c[0x0][0x3b0] ;  /* 0x00007600ff0e77ac */ /* 0x000f220008000800 */
[----:B------:R-:W-:Y:S01]  /*e640*/  STL [R1+0xbe8], R80 ;  /* 0x000be85001007387 */ /* 0x000fe20000100800 */
[-C--:B------:R-:W-:Y:S01]  /*e650*/  LEA R68, P4, R12, R91.reuse, 0x1 ;  /* 0x0000005b0c447211 */ /* 0x080fe200078808ff */
[----:B------:R-:W-:Y:S01]  /*e660*/  IMAD R25, R25, UR17, RZ ;  /* 0x0000001119197c24 */ /* 0x000fe2000f8e02ff */
[----:B------:R-:W-:Y:S01]  /*e670*/  SEL R28, R90, R28, !P5 ;  /* 0x0000001c5a1c7207 */ /* 0x000fe20006800000 */
[----:B------:R-:W-:Y:S01]  /*e680*/  IMAD R18, R18, UR22, RZ ;  /* 0x0000001612127c24 */ /* 0x000fe2000f8e02ff */
[----:B------:R-:W-:Y:S01]  /*e690*/  LEA.HI.X.SX32 R69, R12, R92, 0x1, P4 ;  /* 0x0000005c0c457211 */ /* 0x000fe200020f0eff */
[----:B------:R-:W-:Y:S01]  /*e6a0*/  IMAD R35, R35, UR25, RZ ;  /* 0x0000001923237c24 */ /* 0x000fe2000f8e02ff */
[----:B------:R-:W-:Y:S01]  /*e6b0*/  LEA R12, P4, R6, R91, 0x1 ;  /* 0x0000005b060c7211 */ /* 0x000fe200078808ff */
[----:B------:R-:W-:Y:S01]  /*e6c0*/  IMAD R24, R24, UR27, RZ ;  /* 0x0000001b18187c24 */ /* 0x000fe2000f8e02ff */
[C---:B------:R-:W-:Y:S01]  /*e6d0*/  SEL R36, R90.reuse, R49, !P5 ;  /* 0x000000315a247207 */ /* 0x040fe20006800000 */
[----:B------:R-:W-:Y:S01]  /*e6e0*/  IMAD R19, R19, UR28, RZ ;  /* 0x0000001c13137c24 */ /* 0x000fe2000f8e02ff */
[----:B------:R-:W2:Y:S01]  /*e6f0*/  LDCU UR15, c[0x0][0x3b0] ;  /* 0x00007600ff0f77ac */ /* 0x000ea20008000800 */
[----:B-1----:R-:W-:Y:S01]  /*e700*/  IMAD R61, R31, UR29, RZ ;  /* 0x0000001d1f3d7c24 */ /* 0x002fe2000f8e02ff */
[----:B------:R-:W-:Y:S01]  /*e710*/  SEL R11, R90, R11, !P5 ;  /* 0x0000000b5a0b7207 */ /* 0x000fe20006800000 */
[----:B------:R-:W-:-:S02]  /*e720*/  VIADD R47, R0, 0x4d ;  /* 0x0000004d002f7836 */ /* 0x000fc40000000000 */
[----:B------:R-:W-:Y:S01]  /*e730*/  VIADD R29, R0, 0x4e ;  /* 0x0000004e001d7836 */ /* 0x000fe20000000000 */
[C---:B------:R-:W-:Y:S01]  /*e740*/  SEL R27, R90.reuse, R27, !P5 ;  /* 0x0000001b5a1b7207 */ /* 0x040fe20006800000 */
[----:B------:R-:W1:Y:S01]  /*e750*/  LDCU UR8, c[0x0][0x3b0] ;  /* 0x00007600ff0877ac */ /* 0x000e620008000800 */
[----:B0-----:R-:W-:Y:S02]  /*e760*/  PRMT R89, RZ, 0x7610, R89 ;  /* 0x00007610ff597816 */ /* 0x001fe40000000059 */
[----:B------:R-:W-:Y:S01]  /*e770*/  PRMT R62, RZ, 0x7610, R62 ;  /* 0x00007610ff3e7816 */ /* 0x000fe2000000003e */
[----:B------:R-:W0:Y:S01]  /*e780*/  LDCU UR9, c[0x0][0x3b0] ;  /* 0x00007600ff0977ac */ /* 0x000e220008000800 */
[----:B------:R-:W-:Y:S01]  /*e790*/  PRMT R63, RZ, 0x7610, R63 ;  /* 0x00007610ff3f7816 */ /* 0x000fe2000000003f */
[----:B------:R-:W-:Y:S01]  /*e7a0*/  @!P3 IMAD.MOV R26, RZ, RZ, -R26 ;  /* 0x000000ffff1ab224 */ /* 0x000fe200078e0a1a */
[----:B------:R-:W4:Y:S01]  /*e7b0*/  @P0 LDG.E.U16 R89, desc[UR20][R14.64] ;  /* 0x000000140e590981 */ /* 0x000f22000c1e1500 */
[----:B------:R-:W0:Y:S01]  /*e7c0*/  LDCU UR10, c[0x0][0x3b0] ;  /* 0x00007600ff0a77ac */ /* 0x000e220008000800 */
[----:B------:R-:W0:Y:S01]  /*e7d0*/  LDCU UR11, c[0x0][0x3b0] ;  /* 0x00007600ff0b77ac */ /* 0x000e220008000800 */
[----:B------:R-:W0:Y:S01]  /*e7e0*/  LDCU UR12, c[0x0][0x3b0] ;  /* 0x00007600ff0c77ac */ /* 0x000e220008000800 */
[----:B------:R-:W-:Y:S01]  /*e7f0*/  SEL R10, R90, R10, !P5 ;  /* 0x0000000a5a0a7207 */ /* 0x000fe20006800000 */
[----:B------:R-:W0:Y:S01]  /*e800*/  LDCU UR13, c[0x0][0x3b0] ;  /* 0x00007600ff0d77ac */ /* 0x000e220008000800 */
[----:B------:R-:W0:Y:S01]  /*e810*/  LDCU UR16, c[0x0][0x3b0] ;  /* 0x00007600ff1077ac */ /* 0x000e220008000800 */
[----:B------:R-:W0:Y:S01]  /*e820*/  LDCU UR23, c[0x0][0x3b0] ;  /* 0x00007600ff1777ac */ /* 0x000e220008000800 */
[----:B--2---:R-:W-:Y:S01]  /*e830*/  STL [R1+0x8e0], R44 ;  /* 0x0008e02c01007387 */ /* 0x004fe20000100800 */
[----:B------:R-:W-:Y:S01]  /*e840*/  IMAD R36, R36, UR24, RZ ;  /* 0x0000001824247c24 */ /* 0x000fe2000f8e02ff */
[----:B------:R-:W2:Y:S02]  /*e850*/  LDCU UR17, c[0x0][0x3b0] ;  /* 0x00007600ff1177ac */ /* 0x000ea40008000800 */
[----:B------:R-:W-:Y:S01]  /*e860*/  STL [R1+0xbdc], R33 ;  /* 0x000bdc2101007387 */ /* 0x000fe20000100800 */
[----:B------:R-:W-:Y:S01]  /*e870*/  IMAD R49, R48, UR26, RZ ;  /* 0x0000001a30317c24 */ /* 0x000fe2000f8e02ff */
[----:B------:R-:W0:Y:S01]  /*e880*/  LDCU UR22, c[0x0][0x3b0] ;  /* 0x00007600ff1677ac */ /* 0x000e220008000800 */
[----:B------:R-:W-:Y:S01]  /*e890*/  IMAD R11, R11, UR31, RZ ;  /* 0x0000001f0b0b7c24 */ /* 0x000fe2000f8e02ff */
[----:B------:R-:W-:Y:S01]  /*e8a0*/  SEL R26, R90, R26, !P5 ;  /* 0x0000001a5a1a7207 */ /* 0x000fe20006800000 */
[----:B------:R-:W0:Y:S01]  /*e8b0*/  LDCU UR24, c[0x0][0x3b0] ;  /* 0x00007600ff1877ac */ /* 0x000e220008000800 */
[----:B---3--:R3:W-:Y:S01]  /*e8c0*/  STL [R1+0x8ec], R43 ;  /* 0x0008ec2b01007387 */ /* 0x0087e20000100800 */
[----:B------:R-:W0:Y:S01]  /*e8d0*/  LDCU UR25, c[0x0][0x3b0] ;  /* 0x00007600ff1977ac */ /* 0x000e220008000800 */
[----:B------:R-:W0:Y:S01]  /*e8e0*/  LDCU UR26, c[0x0][0x3b0] ;  /* 0x00007600ff1a77ac */ /* 0x000e220008000800 */
[-C--:B---3--:R-:W-:Y:S01]  /*e8f0*/  LEA.HI.X.SX32 R43, R37, R92.reuse, 0x1, P6 ;  /* 0x0000005c252b7211 */ /* 0x088fe200030f0eff */
[----:B------:R-:W3:Y:S01]  /*e900*/  LDCU UR27, c[0x0][0x3b0] ;  /* 0x00007600ff1b77ac */ /* 0x000ee20008000800 */
[C---:B------:R-:W-:Y:S01]  /*e910*/  LEA R56, P6, R16.reuse, R91, 0x1 ;  /* 0x0000005b10387211 */ /* 0x040fe200078c08ff */
[----:B------:R-:W-:Y:S01]  /*e920*/  STL [R1+0xbf0], R78 ;  /* 0x000bf04e01007387 */ /* 0x000fe20000100800 */
[----:B------:R-:W0:Y:S02]  /*e930*/  LDCU UR28, c[0x0][0x3b0] ;  /* 0x00007600ff1c77ac */ /* 0x000e240008000800 */
[----:B------:R-:W-:-:S02]  /*e940*/  LEA.HI.X.SX32 R57, R16, R92, 0x1, P6 ;  /* 0x0000005c10397211 */ /* 0x000fc400030f0eff */
[CC--:B------:R-:W-:Y:S01]  /*e950*/  LEA R16, P6, R17.reuse, R91.reuse, 0x1 ;  /* 0x0000005b11107211 */ /* 0x0c0fe200078c08ff */
[----:B------:R-:W-:Y:S01]  /*e960*/  STL [R1+0xbe4], R81 ;  /* 0x000be45101007387 */ /* 0x000fe20000100800 */
[----:B------:R-:W-:Y:S01]  /*e970*/  IMAD R37, R30, UR18, RZ ;  /* 0x000000121e257c24 */ /* 0x000fe2000f8e02ff */
[----:B------:R-:W0:Y:S01]  /*e980*/  LDCU UR18, c[0x0][0x3b0] ;  /* 0x00007600ff1277ac */ /* 0x000e220008000800 */
[-C--:B------:R-:W-:Y:S01]  /*e990*/  LEA.HI.X.SX32 R17, R17, R92.reuse, 0x1, P6 ;  /* 0x0000005c11117211 */ /* 0x080fe200030f0eff */
[----:B------:R-:W-:Y:S01]  /*e9a0*/  STL [R1+0xbf8], R42 ;  /* 0x000bf82a01007387 */ /* 0x000fe20000100800 */
[----:B------:R-:W-:Y:S01]  /*e9b0*/  LEA R50, P6, R38, R91, 0x1 ;  /* 0x0000005b26327211 */ /* 0x000fe200078c08ff */
[----:B------:R-:W-:Y:S01]  /*e9c0*/  IMAD R30, R13, UR19, RZ ;  /* 0x000000130d1e7c24 */ /* 0x000fe2000f8e02ff */
[----:B------:R-:W0:Y:S01]  /*e9d0*/  LDCU UR29, c[0x0][0x3b0] ;  /* 0x00007600ff1d77ac */ /* 0x000e220008000800 */
[----:B------:R-:W-:Y:S01]  /*e9e0*/  STL [R1+0xbec], R79 ;  /* 0x000bec4f01007387 */ /* 0x000fe20000100800 */
[----:B------:R-:W-:-:S02]  /*e9f0*/  LEA.HI.X.SX32 R13, R6, R92, 0x1, P4 ;  /* 0x0000005c060d7211 */ /* 0x000fc400020f0eff */
[-C--:B------:R-:W-:Y:S01]  /*ea00*/  LEA.HI.X.SX32 R51, R38, R92.reuse, 0x1, P6 ;  /* 0x0000005c26337211 */ /* 0x080fe200030f0eff */
[----:B------:R-:W-:Y:S01]  /*ea10*/  STL [R1+0xc00], R8 ;  /* 0x000c000801007387 */ /* 0x000fe20000100800 */
[CC--:B------:R-:W-:Y:S01]  /*ea20*/  LEA R6, P4, R7.reuse, R91.reuse, 0x1 ;  /* 0x0000005b07067211 */ /* 0x0c0fe200078808ff */
[----:B------:R-:W0:Y:S02]  /*ea30*/  LDCU UR19, c[0x0][0x3b0] ;  /* 0x00007600ff1377ac */ /* 0x000e240008000800 */
[----:B------:R-:W-:Y:S01]  /*ea40*/  STL [R1+0xbf4], R43 ;  /* 0x000bf42b01007387 */ /* 0x000fe20000100800 */
[----:B------:R-:W-:Y:S01]  /*ea50*/  LEA R44, P6, R22, R91, 0x1 ;  /* 0x0000005b162c7211 */ /* 0x000fe200078c08ff */
[----:B------:R-:W0:Y:S02]  /*ea60*/  LDCU UR31, c[0x0][0x3b0] ;  /* 0x00007600ff1f77ac */ /* 0x000e240008000800 */
[----:B------:R-:W-:Y:S01]  /*ea70*/  STL [R1+0xc08], R56 ;  /* 0x000c083801007387 */ /* 0x000fe20000100800 */
[----:B------:R-:W-:-:S03]  /*ea80*/  LEA.HI.X.SX32 R7, R7, R92, 0x1, P4 ;  /* 0x0000005c07077211 */ /* 0x000fc600020f0eff */
[----:B------:R-:W-:Y:S01]  /*ea90*/  STL [R1+0xbfc], R9 ;  /* 0x000bfc0901007387 */ /* 0x000fe20000100800 */
[----:B------:R-:W-:-:S03]  /*eaa0*/  LEA R38, P4, R4, R91, 0x1 ;  /* 0x0000005b04267211 */ /* 0x000fc600078808ff */
[----:B------:R-:W-:Y:S04]  /*eab0*/  STL [R1+0xc10], R68 ;  /* 0x000c104401007387 */ /* 0x000fe80000100800 */
[----:B------:R-:W-:Y:S01]  /*eac0*/  STL [R1+0xc04], R57 ;  /* 0x000c043901007387 */ /* 0x000fe20000100800 */
[----:B------:R-:W-:-:S03]  /*ead0*/  LEA.HI.X.SX32 R45, R22, R92, 0x1, P6 ;  /* 0x0000005c162d7211 */ /* 0x000fc600030f0eff */
[----:B------:R-:W-:Y:S01]  /*eae0*/  STL [R1+0xc18], R16 ;  /* 0x000c181001007387 */ /* 0x000fe20000100800 */
[----:B------:R-:W-:-:S03]  /*eaf0*/  LEA R22, P6, R23, R91, 0x1 ;  /* 0x0000005b17167211 */ /* 0x000fc600078c08ff */
        /* <DEDUP_REMOVED lines=38> */
[----:B------:R-:W2:Y:S01]  /*ed60*/  LDL.LU R77, [R1+0x6fc] ;  /* 0x0006fc00014d7983 */ /* 0x000ea20000300800 */
[----:B------:R-:W-:-:S03]  /*ed70*/  LEA R53, P4, R46, R91, 0x1 ;  /* 0x0000005b2e357211 */ /* 0x000fc600078808ff */
[----:B------:R-:W3:Y:S01]  /*ed80*/  @P0 LDG.E.U16 R62, desc[UR20][R16.64] ;  /* 0x00000014103e0981 */ /* 0x000ee2000c1e1500 */
[-C--:B------:R-:W-:Y:S02]  /*ed90*/  LEA.HI.X.SX32 R46, R46, R92.reuse, 0x1, P4 ;  /* 0x0000005c2e2e7211 */ /* 0x080fe400020f0eff */
[CC--:B------:R-:W-:Y:S01]  /*eda0*/  LEA R52, P4, R35.reuse, R91.reuse, 0x1 ;  /* 0x0000005b23347211 */ /* 0x0c0fe200078808ff */
[----:B------:R-:W3:Y:S01]  /*edb0*/  @P0 LDG.E.U16 R63, desc[UR20][R66.64] ;  /* 0x00000014423f0981 */ /* 0x000ee2000c1e1500 */
[-C--:B------:R-:W-:Y:S02]  /*edc0*/  LEA.HI.X.SX32 R59, R18, R92.reuse, 0x1, P6 ;  /* 0x0000005c123b7211 */ /* 0x080fe400030f0eff */
[----:B------:R-:W-:Y:S02]  /*edd0*/  LEA.HI.X.SX32 R35, R35, R92, 0x1, P4 ;  /* 0x0000005c23237211 */ /* 0x000fe400020f0eff */
[-C--:B------:R-:W-:Y:S02]  /*ede0*/  LEA R18, P6, R36, R91.reuse, 0x1 ;  /* 0x0000005b24127211 */ /* 0x080fe400078c08ff */
[----:B------:R-:W-:-:S02]  /*edf0*/  LEA R48, P4, R24, R91, 0x1 ;  /* 0x0000005b18307211 */ /* 0x000fc400078808ff */
[-C--:B------:R-:W-:Y:S02]  /*ee00*/  LEA.HI.X.SX32 R36, R36, R92.reuse, 0x1, P6 ;  /* 0x0000005c24247211 */ /* 0x080fe400030f0eff */
[-C--:B------:R-:W-:Y:S02]  /*ee10*/  LEA.HI.X.SX32 R31, R24, R92.reuse, 0x1, P4 ;  /* 0x0000005c181f7211 */ /* 0x080fe400020f0eff */
[-C--:B------:R-:W-:Y:S02]  /*ee20*/  LEA R74, P6, R49, R91.reuse, 0x1 ;  /* 0x0000005b314a7211 */ /* 0x080fe400078c08ff */
[-C--:B------:R-:W-:Y:S02]  /*ee30*/  LEA R24, P4, R19, R91.reuse, 0x1 ;  /* 0x0000005b13187211 */ /* 0x080fe400078808ff */
[-C--:B------:R-:W-:Y:S01]  /*ee40*/  LEA.HI.X.SX32 R75, R49, R92.reuse, 0x1, P6 ;  /* 0x0000005c314b7211 */ /* 0x080fe200030f0eff */
[----:B------:R-:W-:Y:S01]  /*ee50*/  IMAD R49, R28, UR30, RZ ;  /* 0x0000001e1c317c24 */ /* 0x000fe2000f8e02ff */
[-C--:B------:R-:W-:Y:S01]  /*ee60*/  LEA.HI.X.SX32 R19, R19, R92.reuse, 0x1, P4 ;  /* 0x0000005c13137211 */ /* 0x080fe200020f0eff */
[----:B------:R-:W-:Y:S01]  /*ee70*/  STL [R1+0xc80], R53 ;  /* 0x000c803501007387 */ /* 0x000fe20000100800 */
[C---:B------:R-:W-:Y:S01]  /*ee80*/  LEA R87, P4, R61.reuse, R91, 0x1 ;  /* 0x0000005b3d577211 */ /* 0x040fe200078808ff */
[----:B------:R-:W0:Y:S02]  /*ee90*/  LDCU UR30, c[0x0][0x3b0] ;  /* 0x00007600ff1e77ac */ /* 0x000e240008000800 */
[----:B------:R-:W-:Y:S01]  /*eea0*/  STL [R1+0xc74], R59 ;  /* 0x000c743b01007387 */ /* 0x000fe20000100800 */
[----:B------:R-:W-:-:S02]  /*eeb0*/  LEA.HI.X.SX32 R88, R61, R92, 0x1, P4 ;  /* 0x0000005c3d587211 */ /* 0x000fc400020f0eff */
[----:B------:R-:W-:Y:S01]  /*eec0*/  LEA R85, P4, R49, R91, 0x1 ;  /* 0x0000005b31557211 */ /* 0x000fe200078808ff */
[----:B------:R-:W-:Y:S01]  /*eed0*/  STL [R1+0xc88], R18 ;  /* 0x000c881201007387 */ /* 0x000fe20000100800 */
[----:B------:R-:W-:-:S03]  /*eee0*/  ISETP.GE.AND P6, PT, R47, RZ, PT ;  /* 0x000000ff2f00720c */ /* 0x000fc60003fc6270 */
[----:B------:R-:W-:Y:S01]  /*eef0*/  STL [R1+0xc7c], R46 ;  /* 0x000c7c2e01007387 */ /* 0x000fe20000100800 */
[----:B------:R-:W-:-:S03]  /*ef00*/  LEA.HI.X.SX32 R86, R49, R92, 0x1, P4 ;  /* 0x0000005c31567211 */ /* 0x000fc600020f0eff */
[----:B------:R-:W-:Y:S01]  /*ef10*/  STL [R1+0xc90], R52 ;  /* 0x000c903401007387 */ /* 0x000fe20000100800 */
[----:B------:R-:W-:Y:S02]  /*ef20*/  IABS R47, R47 ;  /* 0x0000002f002f7213 */ /* 0x000fe40000000000 */
[----:B------:R-:W-:Y:S01]  /*ef30*/  LEA R83, P4, R11, R91, 0x1 ;  /* 0x0000005b0b537211 */ /* 0x000fe200078808ff */
[----:B------:R-:W-:Y:S01]  /*ef40*/  STL [R1+0xc84], R36 ;  /* 0x000c842401007387 */ /* 0x000fe20000100800 */
[----:B------:R-:W-:-:S03]  /*ef50*/  IABS R28, R29 ;  /* 0x0000001d001c7213 */ /* 0x000fc60000000000 */
[----:B------:R-:W-:Y:S01]  /*ef60*/  STL [R1+0xc98], R74 ;  /* 0x000c984a01007387 */ /* 0x000fe20000100800 */
[----:B------:R-:W-:-:S03]  /*ef70*/  LEA.HI.X.SX32 R84, R11, R92, 0x1, P4 ;  /* 0x0000005c0b547211 */ /* 0x000fc600020f0eff */
[----:B------:R-:W-:Y:S01]  /*ef80*/  STL [R1+0xc8c], R35 ;  /* 0x000c8c2301007387 */ /* 0x000fe20000100800 */
[----:B------:R-:W-:-:S03]  /*ef90*/  IMAD.MOV.U32 R49, RZ, RZ, R47 ;  /* 0x000000ffff317224 */ /* 0x000fc600078e002f */
[----:B------:R-:W-:Y:S01]  /*efa0*/  STL [R1+0xca0], R48 ;  /* 0x000ca03001007387 */ /* 0x000fe20000100800 */
[----:B------:R-:W-:Y:S01]  /*efb0*/  IMAD R61, R27, UR15, RZ ;  /* 0x0000000f1b3d7c24 */ /* 0x000fe2000f8e02ff */
[----:B------:R-:W0:Y:S02]  /*efc0*/  LDCU UR15, c[0x0][0x3b0] ;  /* 0x00007600ff0f77ac */ /* 0x000e240008000800 */
[----:B------:R-:W-:Y:S01]  /*efd0*/  STL [R1+0xc94], R75 ;  /* 0x000c944b01007387 */ /* 0x000fe20000100800 */
[----:B------:R-:W-:-:S03]  /*efe0*/  IMAD.MOV.U32 R47, RZ, RZ, R28 ;  /* 0x000000ffff2f7224 */ /* 0x000fc600078e001c */
[----:B------:R-:W-:Y:S01]  /*eff0*/  STL [R1+0xc9c], R31 ;  /* 0x000c9c1f01007387 */ /* 0x000fe20000100800 */
[----:B------:R-:W-:-:S03]  /*f000*/  IMAD.HI.U32 R28, R2, R34, RZ ;  /* 0x00000022021c7227 */ /* 0x000fc600078e00ff */
[----:B------:R-:W-:Y:S01]  /*f010*/  STL [R1+0xca8], R24 ;  /* 0x000ca81801007387 */ /* 0x000fe20000100800 */
[----:B------:R-:W-:-:S03]  /*f020*/  IMAD.HI.U32 R11, R2, R49, RZ ;  /* 0x00000031020b7227 */ /* 0x000fc600078e00ff */
[----:B------:R-:W-:Y:S04]  /*f030*/  STL [R1+0xca4], R19 ;  /* 0x000ca41301007387 */ /* 0x000fe80000100800 */
[----:B------:R-:W-:Y:S04]  /*f040*/  STL [R1+0xcb0], R87 ;  /* 0x000cb05701007387 */ /* 0x000fe80000100800 */
[----:B------:R-:W-:Y:S01]  /*f050*/  STL [R1+0xcac], R88 ;  /* 0x000cac5801007387 */ /* 0x000fe20000100800 */
[----:B------:R-:W-:-:S03]  /*f060*/  IMAD.MOV R28, RZ, RZ, -R28 ;  /* 0x000000ffff1c7224 */ /* 0x000fc600078e0a1c */
[----:B------:R-:W-:Y:S01]  /*f070*/  STL [R1+0xcb8], R85 ;  /* 0x000cb85501007387 */ /* 0x000fe20000100800 */
[----:B------:R-:W-:-:S03]  /*f080*/  IMAD.MOV R11, RZ, RZ, -R11 ;  /* 0x000000ffff0b7224 */ /* 0x000fc600078e0a0b */
[----:B------:R-:W-:Y:S04]  /*f090*/  STL [R1+0xcb4], R86 ;  /* 0x000cb45601007387 */ /* 0x000fe80000100800 */
[----:B------:R-:W-:Y:S04]  /*f0a0*/  STL [R1+0xcc0], R83 ;  /* 0x000cc05301007387 */ /* 0x000fe80000100800 */
[----:B------:R-:W-:Y:S01]  /*f0b0*/  STL [R1+0xcbc], R84 ;  /* 0x000cbc5401007387 */ /* 0x000fe20000100800 */
[C---:B------:R-:W-:Y:S02]  /*f0c0*/  IMAD R28, R3.reuse, R28, R34 ;  /* 0x0000001c031c7224 */ /* 0x040fe400078e0222 */
[----:B------:R-:W-:Y:S01]  /*f0d0*/  IMAD R11, R3, R11, R49 ;  /* 0x0000000b030b7224 */ /* 0x000fe200078e0231 */
[----:B--2---:R-:W-:-:S05]  /*f0e0*/  SEL R60, R90, R77, !P5 ;  /* 0x0000004d5a3c7207 */ /* 0x004fca0006800000 */
[----:B----4-:R-:W-:Y:S01]  /*f0f0*/  IMAD R60, R60, UR14, RZ ;  /* 0x0000000e3c3c7c24 */ /* 0x010fe2000f8e02ff */
[----:B------:R-:W2:Y:S04]  /*f100*/  LDCU UR14, c[0x0][0x3b0] ;  /* 0x00007600ff0e77ac */ /* 0x000ea80008000800 */
[----:B------:R-:W-:-:S04]  /*f110*/  LEA R77, P4, R60, R91, 0x1 ;  /* 0x0000005b3c4d7211 */ /* 0x000fc800078808ff */
[-C--:B------:R-:W-:Y:S02]  /*f120*/  LEA.HI.X.SX32 R82, R60, R92.reuse, 0x1, P4 ;  /* 0x0000005c3c527211 */ /* 0x080fe400020f0eff */
[C---:B------:R-:W-:Y:S01]  /*f130*/  LEA R60, P4, R61.reuse, R91, 0x1 ;  /* 0x0000005b3d3c7211 */ /* 0x040fe200078808ff */
[----:B------:R-:W-:Y:S03]  /*f140*/  STL [R1+0xcc8], R77 ;  /* 0x000cc84d01007387 */ /* 0x000fe60000100800 */
[----:B------:R-:W-:Y:S01]  /*f150*/  LEA.HI.X.SX32 R61, R61, R92, 0x1, P4 ;  /* 0x0000005c3d3d7211 */ /* 0x000fe200020f0eff */
[----:B------:R-:W-:Y:S01]  /*f160*/  STL [R1+0xcc4], R82 ;  /* 0x000cc45201007387 */ /* 0x000fe20000100800 */
[----:B------:R-:W-:-:S03]  /*f170*/  ISETP.GE.AND P4, PT, R29, RZ, PT ;  /* 0x000000ff1d00720c */ /* 0x000fc60003f86270 */
[----:B------:R-:W-:Y:S04]  /*f180*/  STL [R1+0xcd0], R60 ;  /* 0x000cd03c01007387 */ /* 0x000fe80000100800 */
[----:B------:R-:W4:Y:S04]  /*f190*/  LDL.LU R29, [R1+0x1680] ;  /* 0x00168000011d7983 */ /* 0x000f280000300800 */
[----:B------:R-:W2:Y:S04]  /*f1a0*/  LDL.LU R34, [R1+0x167c] ;  /* 0x00167c0001227983 */ /* 0x000ea80000300800 */
[----:B------:R-:W2:Y:S01]  /*f1b0*/  LDL.LU R49, [R1+0x1678] ;  /* 0x0016780001317983 */ /* 0x000ea20000300800 */
[----:B------:R-:W-:-:S05]  /*f1c0*/  IMAD.HI.U32 R27, R2, R47, RZ ;  /* 0x0000002f021b7227 */ /* 0x000fca00078e00ff */
[----:B------:R-:W-:Y:S01]  /*f1d0*/  IADD3 R27, PT, PT, -R27, RZ, RZ ;  /* 0x000000ff1b1b7210 */ /* 0x000fe20007ffe1ff */
[----:B------:R-:W-:Y:S04]  /*f1e0*/  STL [R1+0xccc], R61 ;  /* 0x000ccc3d01007387 */ /* 0x000fe80000100800 */
[----:B------:R-:W-:Y:S02]  /*f1f0*/  IMAD R27, R3, R27, R47 ;  /* 0x0000001b031b7224 */ /* 0x000fe400078e022f */
[----:B------:R-:W3:Y:S01]  /*f200*/  LDL.LU R47, [R1+0x1674] ;  /* 0x00167400012f7983 */ /* 0x000ee20000300800 */
[----:B--2---:R-:W-:-:S06]  /*f210*/  PRMT R49, RZ, 0x7610, R49 ;  /* 0x00007610ff317816 */ /* 0x004fcc0000000031 */
[----:B------:R-:W2:Y:S04]  /*f220*/  @P0 LDG.E.U16 R49, desc[UR20][R70.64] ;  /* 0x0000001446310981 */ /* 0x000ea8000c1e1500 */
[----:B---3--:R3:W-:Y:S04]  /*f230*/  STS.U16 [R47+UR4+0x8f00], R34 ;  /* 0x008f00222f007988 */ /* 0x0087e80008000404 */
[----:B---3--:R-:W3:Y:S04]  /*f240*/  LDL.LU R34, [R1+0x1670] ;  /* 0x0016700001227983 */ /* 0x008ee80000300800 */
[----:B------:R-:W4:Y:S04]  /*f250*/  LDL.LU.64 R70, [R1+0x1668] ;  /* 0x0016680001467983 */ /* 0x000f280000300a00 */
[----:B--2---:R2:W-:Y:S04]  /*f260*/  STL [R1+0x840], R49 ;  /* 0x0008403101007387 */ /* 0x0045e80000100800 */
[----:B--2---:R-:W2:Y:S01]  /*f270*/  LDL.LU R49, [R1+0x1660] ;  /* 0x0016600001317983 */ /* 0x004ea20000300800 */
[----:B---3--:R-:W-:-:S06]  /*f280*/  PRMT R34, RZ, 0x7610, R34 ;  /* 0x00007610ff227816 */ /* 0x008fcc0000000022 */
[----:B------:R-:W3:Y:S01]  /*f290*/  @P0 LDG.E.U16 R34, desc[UR20][R72.64] ;  /* 0x0000001448220981 */ /* 0x000ee2000c1e1500 */
[----:B----4-:R-:W-:-:S06]  /*f2a0*/  PRMT R71, RZ, 0x7610, R71 ;  /* 0x00007610ff477816 */ /* 0x010fcc0000000047 */
[----:B------:R4:W4:Y:S04]  /*f2b0*/  @P0 LDG.E.U16 R71, desc[UR20][R32.64] ;  /* 0x0000001420470981 */ /* 0x000928000c1e1500 */
[----:B------:R-:W4:Y:S01]  /*f2c0*/  LDL.LU.64 R72, [R1+0x1658] ;  /* 0x0016580001487983 */ /* 0x000f220000300a00 */
[----:B--2---:R-:W-:-:S06]  /*f2d0*/  PRMT R49, RZ, 0x7610, R49 ;  /* 0x00007610ff317816 */ /* 0x004fcc0000000031 */
[----:B------:R-:W2:Y:S04]  /*f2e0*/  @P0 LDG.E.U16 R49, desc[UR20][R64.64] ;  /* 0x0000001440310981 */ /* 0x000ea8000c1e1500 */
[----:B---3--:R3:W-:Y:S04]  /*f2f0*/  STL [R1+0x870], R34 ;  /* 0x0008702201007387 */ /* 0x0087e80000100800 */
[----:B---3--:R-:W3:Y:S04]  /*f300*/  LDL.LU R34, [R1+0x1650] ;  /* 0x0016500001227983 */ /* 0x008ee80000300800 */
[----:B------:R-:W3:Y:S04]  /*f310*/  LDL.LU.64 R64, [R1+0x1648] ;  /* 0x0016480001407983 */ /* 0x000ee80000300a00 */
[----:B--2---:R2:W-:Y:S04]  /*f320*/  STL [R1+0x8bc], R49 ;  /* 0x0008bc3101007387 */ /* 0x0045e80000100800 */
[----:B--2---:R-:W2:Y:S04]  /*f330*/  LDL.LU R49, [R1+0x1640] ;  /* 0x0016400001317983 */ /* 0x004ea80000300800 */
[----:B------:R-:W4:Y:S04]  /*f340*/  LDL.LU.64 R14, [R1+0x1638] ;  /* 0x00163800010e7983 */ /* 0x000f280000300a00 */
[----:B------:R-:W-:Y:S04]  /*f350*/  STL [R1+0x1300], R89 ;  /* 0x0013005901007387 */ /* 0x000fe80000100800 */
[----:B------:R-:W4:Y:S01]  /*f360*/  LDL.LU.64 R32, [R1+0x1630] ;  /* 0x0016300001207983 */ /* 0x000f220000300a00 */
[----:B---3--:R-:W-:-:S06]  /*f370*/  PRMT R34, RZ, 0x7610, R34 ;  /* 0x00007610ff227816 */ /* 0x008fcc0000000022 */
[----:B------:R-:W3:Y:S01]  /*f380*/  @P0 LDG.E.U16 R34, desc[UR20][R8.64] ;  /* 0x0000001408220981 */ /* 0x000ee2000c1e1500 */
[----:B--2---:R-:W-:Y:S02]  /*f390*/  PRMT R49, RZ, 0x7610, R49 ;  /* 0x00007610ff317816 */ /* 0x004fe40000000031 */
[----:B----4-:R-:W-:-:S04]  /*f3a0*/  PRMT R15, RZ, 0x7610, R15 ;  /* 0x00007610ff0f7816 */ /* 0x010fc8000000000f */
[----:B------:R-:W2:Y:S04]  /*f3b0*/  @P0 LDG.E.U16 R49, desc[UR20][R42.64] ;  /* 0x000000142a310981 */ /* 0x000ea8000c1e1500 */
[----:B------:R-:W4:Y:S01]  /*f3c0*/  @P0 LDG.E.U16 R15, desc[UR20][R80.64] ;  /* 0x00000014500f0981 */ /* 0x000f22000c1e1500 */
[----:B------:R-:W-:-:S06]  /*f3d0*/  PRMT R32, RZ, 0x7610, R32 ;  /* 0x00007610ff207816 */ /* 0x000fcc0000000020 */
[----:B------:R-:W2:Y:S04]  /*f3e0*/  @P0 LDG.E.U16 R32, desc[UR20][R78.64] ;  /* 0x000000144e200981 */ /* 0x000ea8000c1e1500 */
[----:B------:R-:W-:Y:S04]  /*f3f0*/  STL [R1+0x12f4], R71 ;  /* 0x0012f44701007387 */ /* 0x000fe80000100800 */
[----:B------:R-:W3:Y:S01]  /*f400*/  LDL.LU.64 R80, [R1+0x1628] ;  /* 0x0016280001507983 */ /* 0x000ee20000300a00 */
[----:B------:R-:W-:-:S06]  /*f410*/  PRMT R33, RZ, 0x7610, R33 ;  /* 0x00007610ff217816 */ /* 0x000fcc0000000021 */
[----:B------:R-:W3:Y:S04]  /*f420*/  @P0 LDG.E.U16 R33, desc[UR20][R56.64] ;  /* 0x0000001438210981 */ /* 0x000ee8000c1e1500 */
[----:B----4-:R-:W-:Y:S04]  /*f430*/  STL [R1+0x12f8], R15 ;  /* 0x0012f80f01007387 */ /* 0x010fe80000100800 */
[----:B------:R-:W4:Y:S04]  /*f440*/  LDL.LU.64 R78, [R1+0x1620] ;  /* 0x00162000014e7983 */ /* 0x000f280000300a00 */
[----:B--2---:R-:W-:Y:S04]  /*f450*/  STL [R1+0x12fc], R32 ;  /* 0x0012fc2001007387 */ /* 0x004fe80000100800 */
[----:B------:R-:W2:Y:S04]  /*f460*/  LDL.LU.64 R42, [R1+0x1618] ;  /* 0x00161800012a7983 */ /* 0x000ea80000300a00 */
[----:B------:R-:W-:Y:S04]  /*f470*/  STL [R1+0x1304], R49 ;  /* 0x0013043101007387 */ /* 0x000fe80000100800 */
[----:B------:R-:W2:Y:S04]  /*f480*/  LDL.LU.64 R8, [R1+0x1610] ;  /* 0x0016100001087983 */ /* 0x000ea80000300a00 */
[----:B---3--:R3:W-:Y:S04]  /*f490*/  STL [R1+0x814], R34 ;  /* 0x0008142201007387 */ /* 0x0087e80000100800 */
[----:B---3--:R-:W3:Y:S04]  /*f4a0*/  LDL.LU R34, [R1+0x1608] ;  /* 0x0016080001227983 */ /* 0x008ee80000300800 */
[----:B------:R-:W2:Y:S04]  /*f4b0*/  LDL.LU.64 R56, [R1+0x1600] ;  /* 0x0016000001387983 */ /* 0x000ea80000300a00 */
[----:B------:R0:W-:Y:S04]  /*f4c0*/  STL [R1+0x864], R33 ;  /* 0x0008642101007387 */ /* 0x0001e80000100800 */
[----:B0-----:R-:W2:Y:S01]  /*f4d0*/  LDL.LU R33, [R1+0x15f8] ;  /* 0x0015f80001217983 */ /* 0x001ea20000300800 */
[----:B---3--:R-:W-:-:S06]  /*f4e0*/  PRMT R34, RZ, 0x7610, R34 ;  /* 0x00007610ff227816 */ /* 0x008fcc0000000022 */
[----:B------:R-:W3:Y:S04]  /*f4f0*/  @P0 LDG.E.U16 R34, desc[UR20][R68.64] ;  /* 0x0000001444220981 */ /* 0x000ee8000c1e1500 */
[----:B------:R-:W2:Y:S04]  /*f500*/  LDL.LU.64 R68, [R1+0x15f0] ;  /* 0x0015f00001447983 */ /* 0x000ea80000300a00 */
[----:B---3--:R0:W-:Y:S04]  /*f510*/  STL [R1+0x8b4], R34 ;  /* 0x0008b42201007387 */ /* 0x0081e80000100800 */
[----:B0-----:R-:W3:Y:S01]  /*f520*/  LDL.LU R34, [R1+0x15e8] ;  /* 0x0015e80001227983 */ /* 0x001ee20000300800 */
[----:B--2---:R-:W-:-:S03]  /*f530*/  PRMT R68, RZ, 0x7610, R68 ;  /* 0x00007610ff447816 */ /* 0x004fc60000000044 */
[----:B------:R-:W2:Y:S04]  /*f540*/  LDL.LU.64 R16, [R1+0x15e0] ;  /* 0x0015e00001107983 */ /* 0x000ea80000300a00 */
[----:B------:R-:W3:Y:S04]  /*f550*/  @P0 LDG.E.U16 R68, desc[UR20][R12.64] ;  /* 0x000000140c440981 */ /* 0x000ee8000c1e1500 */
[----:B------:R-:W-:Y:S04]  /*f560*/  STL [R1+0x1308], R62 ;  /* 0x0013083e01007387 */ /* 0x000fe80000100800 */
[----:B------:R-:W4:Y:S01]  /*f570*/  LDL.LU.64 R12, [R1+0x15d8] ;  /* 0x0015d800010c7983 */ /* 0x000f220000300a00 */
[----:B--2---:R-:W-:-:S03]  /*f580*/  PRMT R16, RZ, 0x7610, R16 ;  /* 0x00007610ff107816 */ /* 0x004fc60000000010 */
[----:B---3--:R0:W-:Y:S04]  /*f590*/  STL [R1+0x130c], R68 ;  /* 0x00130c4401007387 */ /* 0x0081e80000100800 */
[----:B------:R2:W3:Y:S04]  /*f5a0*/  @P0 LDG.E.U16 R16, desc[UR20][R50.64] ;  /* 0x0000001432100981 */ /* 0x0004e8000c1e1500 */
[----:B------:R-:W2:Y:S01]  /*f5b0*/  LDL.LU.64 R50, [R1+0x15d0] ;  /* 0x0015d00001327983 */ /* 0x000ea20000300a00 */
[----:B------:R-:W-:Y:S02]  /*f5c0*/  PRMT R33, RZ, 0x7610, R33 ;  /* 0x00007610ff217816 */ /* 0x000fe40000000021 */
[----:B------:R-:W-:-:S04]  /*f5d0*/  PRMT R69, RZ, 0x7610, R69 ;  /* 0x00007610ff457816 */ /* 0x000fc80000000045 */
[----:B------:R-:W3:Y:S01]  /*f5e0*/  @P0 LDG.E.U16 R33, desc[UR20][R6.64] ;  /* 0x0000001406210981 */ /* 0x000ee2000c1e1500 */
[----:B0-----:R-:W-:-:S03]  /*f5f0*/  PRMT R68, RZ, 0x7610, R68 ;  /* 0x00007610ff447816 */ /* 0x001fc60000000044 */
[----:B------:R-:W4:Y:S04]  /*f600*/  @P0 LDG.E.U16 R69, desc[UR20][R54.64] ;  /* 0x0000001436450981 */ /* 0x000f28000c1e1500 */
[----:B------:R-:W4:Y:S01]  /*f610*/  @P0 LDG.E.U16 R68, desc[UR20][R4.64] ;  /* 0x0000001404440981 */ /* 0x000f22000c1e1500 */
[----:B--2---:R-:W-:-:S06]  /*f620*/  PRMT R50, RZ, 0x7610, R50 ;  /* 0x00007610ff327816 */ /* 0x004fcc0000000032 */
[----:B------:R-:W2:Y:S01]  /*f630*/  @P0 LDG.E.U16 R50, desc[UR20][R44.64] ;  /* 0x000000142c320981 */ /* 0x000ea2000c1e1500 */
[----:B------:R-:W-:Y:S02]  /*f640*/  PRMT R89, RZ, 0x7610, R89 ;  /* 0x00007610ff597816 */ /* 0x000fe40000000059 */
[----:B------:R-:W-:Y:S01]  /*f650*/  PRMT R71, RZ, 0x7610, R71 ;  /* 0x00007610ff477816 */ /* 0x000fe20000000047 */
[----:B---3--:R-:W-:Y:S04]  /*f660*/  STL [R1+0x1314], R16 ;  /* 0x0013141001007387 */ /* 0x008fe80000100800 */
[----:B------:R-:W3:Y:S04]  /*f670*/  LDL.LU.64 R6, [R1+0x15c8] ;  /* 0x0015c80001067983 */ /* 0x000ee80000300a00 */
[----:B------:R-:W-:Y:S04]  /*f680*/  STL [R1+0x131c], R33 ;  /* 0x00131c2101007387 */ /* 0x000fe80000100800 */
[----:B------:R-:W3:Y:S04]  /*f690*/  LDL.LU.64 R44, [R1+0x15c0] ;  /* 0x0015c000012c7983 */ /* 0x000ee80000300a00 */
[----:B------:R-:W3:Y:S04]  /*f6a0*/  @P0 LDG.E.U16 R89, desc[UR20][R38.64] ;  /* 0x0000001426590981 */ /* 0x000ee8000c1e1500 */
[----:B------:R-:W3:Y:S01]  /*f6b0*/  @P0 LDG.E.U16 R71, desc[UR20][R22.64] ;  /* 0x0000001416470981 */ /* 0x000ee2000c1e1500 */
[----:B------:R-:W-:-:S02]  /*f6c0*/  PRMT R17, RZ, 0x7610, R17 ;  /* 0x00007610ff117816 */ /* 0x000fc40000000011 */
[----:B------:R-:W-:Y:S02]  /*f6d0*/  PRMT R34, RZ, 0x7610, R34 ;  /* 0x00007610ff227816 */ /* 0x000fe40000000022 */
[----:B------:R-:W-:Y:S02]  /*f6e0*/  PRMT R51, RZ, 0x7610, R51 ;  /* 0x00007610ff337816 */ /* 0x000fe40000000033 */
[----:B------:R-:W-:Y:S01]  /*f6f0*/  PRMT R62, RZ, 0x7610, R62 ;  /* 0x00007610ff3e7816 */ /* 0x000fe2000000003e */
[----:B--2---:R-:W-:Y:S04]  /*f700*/  STL [R1+0x1320], R50 ;  /* 0x0013203201007387 */ /* 0x004fe80000100800 */
[----:B------:R-:W2:Y:S04]  /*f710*/  LDL.LU.64 R38, [R1+0x15b8] ;  /* 0x0015b80001267983 */ /* 0x000ea80000300a00 */
[----:B------:R-:W2:Y:S04]  /*f720*/  LDL.LU.64 R22, [R1+0x15b0] ;  /* 0x0015b00001167983 */ /* 0x000ea80000300a00 */
[----:B------:R-:W2:Y:S04]  /*f730*/  LDL.LU.64 R4, [R1+0x15a8] ;  /* 0x0015a80001047983 */ /* 0x000ea80000300a00 */
[----:B------:R-:W2:Y:S04]  /*f740*/  LDL.LU.64 R66, [R1+0x15a0] ;  /* 0x0015a00001427983 */ /* 0x000ea80000300a00 */
[----:B------:R-:W-:Y:S04]  /*f750*/  STL [R1+0x132c], R63 ;  /* 0x00132c3f01007387 */ /* 0x000fe80000100800 */
[----:B------:R-:W2:Y:S04]  /*f760*/  LDL.LU.64 R54, [R1+0x1598] ;  /* 0x0015980001367983 */ /* 0x000ea80000300a00 */
[----:B----4-:R-:W-:Y:S04]  /*f770*/  STL [R1+0x1330], R69 ;  /* 0x0013304501007387 */ /* 0x010fe80000100800 */
[----:B------:R0:W-:Y:S04]  /*f780*/  STL [R1+0x1484], R69 ;  /* 0x0014844501007387 */ /* 0x0001e80000100800 */
[----:B------:R4:W-:Y:S01]  /*f790*/  STL [R1+0x884], R68 ;  /* 0x0008844401007387 */ /* 0x0009e20000100800 */
[----:B0-----:R-:W-:-:S03]  /*f7a0*/  @P0 IMAD.MOV.U32 R69, RZ, RZ, R37 ;  /* 0x000000ffff450224 */ /* 0x001fc600078e0025 */
[----:B------:R-:W2:Y:S01]  /*f7b0*/  LDL.LU R37, [R1+0x1590] ;  /* 0x0015900001257983 */ /* 0x000ea20000300800 */
[----:B----4-:R-:W-:-:S03]  /*f7c0*/  @P0 IMAD.MOV.U32 R68, RZ, RZ, R20 ;  /* 0x000000ffff440224 */ /* 0x010fc600078e0014 */
[----:B------:R-:W4:Y:S04]  /*f7d0*/  LDL.LU R20, [R1+0x158c] ;  /* 0x00158c0001147983 */ /* 0x000f280000300800 */
[----:B------:R0:W2:Y:S02]  /*f7e0*/  @P0 LDG.E.U16 R17, desc[UR20][R68.64] ;  /* 0x0000001444110981 */ /* 0x0000a4000c1e1500 */
[----:B0-----:R-:W-:Y:S02]  /*f7f0*/  @P0 IMAD.MOV.U32 R68, RZ, RZ, R25 ;  /* 0x000000ffff440224 */ /* 0x001fe400078e0019 */
[----:B------:R-:W-:-:S05]  /*f800*/  @P0 IMAD.MOV.U32 R69, RZ, RZ, R30 ;  /* 0x000000ffff450224 */ /* 0x000fca00078e001e */
[----:B------:R0:W4:Y:S02]  /*f810*/  @P0 LDG.E.U16 R34, desc[UR20][R68.64] ;  /* 0x0000001444220981 */ /* 0x000124000c1e1500 */
[----:B0-----:R-:W-:Y:S02]  /*f820*/  @P0 IMAD.MOV.U32 R68, RZ, RZ, R41 ;  /* 0x000000ffff440224 */ /* 0x001fe400078e0029 */
[----:B------:R-:W-:-:S05]  /*f830*/  @P0 IMAD.MOV.U32 R69, RZ, RZ, R59 ;  /* 0x000000ffff450224 */ /* 0x000fca00078e003b */
[----:B------:R0:W4:Y:S02]  /*f840*/  @P0 LDG.E.U16 R51, desc[UR20][R68.64] ;  /* 0x0000001444330981 */ /* 0x000124000c1e1500 */
[----:B0-----:R-:W-:Y:S02]  /*f850*/  @P0 IMAD.MOV.U32 R68, RZ, RZ, R53 ;  /* 0x000000ffff440224 */ /* 0x001fe400078e0035 */
[----:B------:R-:W-:-:S05]  /*f860*/  @P0 IMAD.MOV.U32 R69, RZ, RZ, R46 ;  /* 0x000000ffff450224 */ /* 0x000fca00078e002e */
[----:B------:R-:W4:Y:S01]  /*f870*/  @P0 LDG.E.U16 R62, desc[UR20][R68.64] ;  /* 0x00000014443e0981 */ /* 0x000f22000c1e1500 */
[----:B------:R-:W-:Y:S01]  /*f880*/  PRMT R50, RZ, 0x7610, R50 ;  /* 0x00007610ff327816 */ /* 0x000fe20000000032 */
[----:B------:R-:W-:Y:S02]  /*f890*/  @P0 IMAD.MOV.U32 R63, RZ, RZ, R36 ;  /* 0x000000ffff3f0224 */ /* 0x000fe400078e0024 */
[----:B--2---:R-:W-:Y:S04]  /*f8a0*/  STL [R1+0x1338], R17 ;  /* 0x0013381101007387 */ /* 0x004fe80000100800 */
[----:B------:R-:W2:Y:S04]  /*f8b0*/  LDL.LU R30, [R1+0x1588] ;  /* 0x00158800011e7983 */ /* 0x000ea80000300800 */
[----:B------:R-:W2:Y:S04]  /*f8c0*/  LDL.LU R25, [R1+0x1584] ;  /* 0x0015840001197983 */ /* 0x000ea80000300800 */
[----:B---3--:R-:W-:Y:S04]  /*f8d0*/  STL [R1+0x80c], R89 ;  /* 0x00080c5901007387 */ /* 0x008fe80000100800 */
[----:B----4-:R-:W-:Y:S04]  /*f8e0*/  STL [R1+0x133c], R34 ;  /* 0x00133c2201007387 */ /* 0x010fe80000100800 */
[----:B------:R-:W-:Y:S04]  /*f8f0*/  STL [R1+0x1488], R34 ;  /* 0x0014882201007387 */ /* 0x000fe80000100800 */
[----:B------:R-:W-:Y:S04]  /*f900*/  STL [R1+0x850], R71 ;  /* 0x0008504701007387 */ /* 0x000fe80000100800 */
[----:B------:R-:W3:Y:S04]  /*f910*/  LDL.LU R59, [R1+0x1580] ;  /* 0x00158000013b7983 */ /* 0x000ee80000300800 */
[----:B------:R-:W4:Y:S04]  /*f920*/  LDL.LU R41, [R1+0x157c] ;  /* 0x00157c0001297983 */ /* 0x000f280000300800 */
[----:B------:R-:W-:Y:S04]  /*f930*/  STL [R1+0x1344], R51 ;  /* 0x0013443301007387 */ /* 0x000fe80000100800 */
[----:B------:R-:W2:Y:S04]  /*f940*/  LDL.LU R46, [R1+0x1578] ;  /* 0x00157800012e7983 */ /* 0x000ea80000300800 */
[----:B------:R-:W2:Y:S04]  /*f950*/  LDL.LU R53, [R1+0x1574] ;  /* 0x0015740001357983 */ /* 0x000ea80000300800 */
[----:B------:R0:W-:Y:S04]  /*f960*/  STL [R1+0x804], R62 ;  /* 0x0008043e01007387 */ /* 0x0001e80000100800 */
[----:B------:R-:W2:Y:S01]  /*f970*/  LDL.LU R36, [R1+0x1570] ;  /* 0x0015700001247983 */ /* 0x000ea20000300800 */
[----:B0-----:R-:W-:-:S03]  /*f980*/  @P0 IMAD.MOV.U32 R62, RZ, RZ, R18 ;  /* 0x000000ffff3e0224 */ /* 0x001fc600078e0012 */
[----:B------:R-:W2:Y:S04]  /*f990*/  LDL.LU R18, [R1+0x156c] ;  /* 0x00156c0001127983 */ /* 0x000ea80000300800 */
[----:B------:R-:W2:Y:S01]  /*f9a0*/  @P0 LDG.E.U16 R50, desc[UR20][R62.64] ;  /* 0x000000143e320981 */ /* 0x000ea2000c1e1500 */
[----:B------:R-:W-:Y:S01]  /*f9b0*/  @P0 IMAD.MOV.U32 R51, RZ, RZ, R35 ;  /* 0x000000ffff330224 */ /* 0x000fe200078e0023 */
[----:B------:R-:W-:Y:S02]  /*f9c0*/  PRMT R49, RZ, 0x7610, R49 ;  /* 0x00007610ff317816 */ /* 0x000fe40000000031 */
[----:B------:R-:W-:Y:S02]  /*f9d0*/  PRMT R64, RZ, 0x7610, R64 ;  /* 0x00007610ff407816 */ /* 0x000fe40000000040 */
[----:B------:R-:W-:Y:S01]  /*f9e0*/  PRMT R66, RZ, 0x7610, R66 ;  /* 0x00007610ff427816 */ /* 0x000fe20000000042 */
[----:B--2---:R0:W-:Y:S04]  /*f9f0*/  STL [R1+0x844], R50 ;  /* 0x0008443201007387 */ /* 0x0041e80000100800 */
[----:B------:R-:W2:Y:S01]  /*fa00*/  LDL.LU R35, [R1+0x1568] ;  /* 0x0015680001237983 */ /* 0x000ea20000300800 */
[----:B0-----:R-:W-:-:S03]  /*fa10*/  @P0 IMAD.MOV.U32 R50, RZ, RZ, R52 ;  /* 0x000000ffff320224 */ /* 0x001fc600078e0034 */
[----:B------:R-:W3:Y:S04]  /*fa20*/  LDL.LU R52, [R1+0x1564] ;  /* 0x0015640001347983 */ /* 0x000ee80000300800 */
[----:B------:R0:W4:Y:S02]  /*fa30*/  @P0 LDG.E.U16 R49, desc[UR20][R50.64] ;  /* 0x0000001432310981 */ /* 0x000124000c1e1500 */
[----:B0-----:R-:W-:Y:S02]  /*fa40*/  @P0 IMAD.MOV.U32 R50, RZ, RZ, R74 ;  /* 0x000000ffff320224 */ /* 0x001fe400078e004a */
[----:B------:R-:W-:Y:S01]  /*fa50*/  @P0 IMAD.MOV.U32 R51, RZ, RZ, R75 ;  /* 0x000000ffff330224 */ /* 0x000fe200078e004b */
[----:B------:R-:W-:Y:S01]  /*fa60*/  PRMT R18, RZ, 0x7610, R18 ;  /* 0x00007610ff127816 */ /* 0x000fe20000000012 */
[----:B------:R-:W4:Y:S04]  /*fa70*/  LDL.LU R75, [R1+0x728] ;  /* 0x00072800014b7983 */ /* 0x000f280000300800 */
[----:B------:R0:W4:Y:S01]  /*fa80*/  @P0 LDG.E.U16 R64, desc[UR20][R50.64] ;  /* 0x0000001432400981 */ /* 0x000122000c1e1500 */
[----:B------:R-:W-:-:S03]  /*fa90*/  PRMT R34, RZ, 0x7610, R34 ;  /* 0x00007610ff227816 */ /* 0x000fc60000000022 */
[----:B------:R-:W4:Y:S01]  /*faa0*/  LDL.LU R74, [R1+0x72c] ;  /* 0x00072c00014a7983 */ /* 0x000f220000300800 */
[----:B0-----:R-:W-:Y:S02]  /*fab0*/  @P0 IMAD.MOV.U32 R50, RZ, RZ, R48 ;  /* 0x000000ffff320224 */ /* 0x001fe400078e0030 */
[----:B------:R-:W-:-:S05]  /*fac0*/  @P0 IMAD.MOV.U32 R51, RZ, RZ, R31 ;  /* 0x000000ffff330224 */ /* 0x000fca00078e001f */
[----:B------:R0:W4:Y:S02]  /*fad0*/  @P0 LDG.E.U16 R66, desc[UR20][R50.64] ;  /* 0x0000001432420981 */ /* 0x000124000c1e1500 */
[----:B0-----:R-:W-:Y:S02]  /*fae0*/  @P0 IMAD.MOV.U32 R50, RZ, RZ, R24 ;  /* 0x000000ffff320224 */ /* 0x001fe400078e0018 */
[----:B------:R-:W-:-:S05]  /*faf0*/  @P0 IMAD.MOV.U32 R51, RZ, RZ, R19 ;  /* 0x000000ffff330224 */ /* 0x000fca00078e0013 */
[----:B------:R0:W4:Y:S02]  /*fb00*/  @P0 LDG.E.U16 R18, desc[UR20][R50.64] ;  /* 0x0000001432120981 */ /* 0x000124000c1e1500 */
[----:B0-----:R-:W-:Y:S02]  /*fb10*/  @P0 IMAD.MOV.U32 R50, RZ, RZ, R87 ;  /* 0x000000ffff320224 */ /* 0x001fe400078e0057 */
[----:B------:R-:W-:Y:S01]  /*fb20*/  @P0 IMAD.MOV.U32 R51, RZ, RZ, R88 ;  /* 0x000000ffff330224 */ /* 0x000fe200078e0058 */
[----:B--2---:R-:W-:-:S06]  /*fb30*/  PRMT R35, RZ, 0x7610, R35 ;  /* 0x00007610ff237816 */ /* 0x004fcc0000000023 */
[----:B------:R0:W2:Y:S01]  /*fb40*/  @P0 LDG.E.U16 R35, desc[UR20][R50.64] ;  /* 0x0000001432230981 */ /* 0x0000a2000c1e1500 */
[----:B---3--:R-:W-:Y:S01]  /*fb50*/  PRMT R52, RZ, 0x7610, R52 ;  /* 0x00007610ff347816 */ /* 0x008fe20000000034 */
[----:B0-----:R-:W-:Y:S02]  /*fb60*/  @P0 IMAD.MOV.U32 R50, RZ, RZ, R85 ;  /* 0x000000ffff320224 */ /* 0x001fe400078e0055 */
[----:B------:R-:W-:-:S05]  /*fb70*/  @P0 IMAD.MOV.U32 R51, RZ, RZ, R86 ;  /* 0x000000ffff330224 */ /* 0x000fca00078e0056 */
[----:B------:R0:W3:Y:S02]  /*fb80*/  @P0 LDG.E.U16 R52, desc[UR20][R50.64] ;  /* 0x0000001432340981 */ /* 0x0000e4000c1e1500 */
[----:B0-----:R-:W-:Y:S02]  /*fb90*/  @P0 IMAD.MOV.U32 R50, RZ, RZ, R83 ;  /* 0x000000ffff320224 */ /* 0x001fe400078e0053 */
[----:B------:R-:W-:-:S05]  /*fba0*/  @P0 IMAD.MOV.U32 R51, RZ, RZ, R84 ;  /* 0x000000ffff330224 */ /* 0x000fca00078e0054 */
[----:B------:R-:W3:Y:S04]  /*fbb0*/  @P0 LDG.E.U16 R34, desc[UR20][R50.64] ;  /* 0x0000001432220981 */ /* 0x000ee8000c1e1500 */
[----:B----4-:R-:W-:Y:S04]  /*fbc0*/  STL [R1+0x1348], R64 ;  /* 0x0013484001007387 */ /* 0x010fe80000100800 */
[----:B------:R-:W-:Y:S04]  /*fbd0*/  STL [R1+0x1490], R64 ;  /* 0x0014904001007387 */ /* 0x000fe80000100800 */
[----:B------:R-:W4:Y:S04]  /*fbe0*/  LDL.LU R31, [R1+0x1560] ;  /* 0x00156000011f7983 */ /* 0x000f280000300800 */
[----:B------:R-:W4:Y:S04]  /*fbf0*/  LDL.LU R48, [R1+0x155c] ;  /* 0x00155c0001307983 */ /* 0x000f280000300800 */
[----:B------:R-:W-:Y:S04]  /*fc00*/  STL [R1+0x1350], R66 ;  /* 0x0013504201007387 */ /* 0x000fe80000100800 */
[----:B------:R-:W4:Y:S04]  /*fc10*/  LDL.LU R19, [R1+0x1558] ;  /* 0x0015580001137983 */ /* 0x000f280000300800 */
[----:B------:R-:W4:Y:S04]  /*fc20*/  LDL.LU R24, [R1+0x1554] ;  /* 0x0015540001187983 */ /* 0x000f280000300800 */
[----:B------:R-:W-:Y:S01]  /*fc30*/  STL [R1+0x1354], R18 ;  /* 0x0013541201007387 */ /* 0x000fe20000100800 */
[----:B------:R-:W-:-:S02]  /*fc40*/  PRMT R33, RZ, 0x7610, R33 ;  /* 0x00007610ff217816 */ /* 0x000fc40000000021 */
[----:B------:R-:W-:Y:S01]  /*fc50*/  PRMT R32, RZ, 0x7610, R32 ;  /* 0x00007610ff207816 */ /* 0x000fe20000000020 */
[----:B--2---:R0:W-:Y:S02]  /*fc60*/  STL [R1+0x135c], R35 ;  /* 0x00135c2301007387 */ /* 0x0041e40000100800 */
[----:B0-----:R-:W-:Y:S02]  /*fc70*/  @P0 IMAD.MOV.U32 R35, RZ, RZ, R82 ;  /* 0x000000ffff230224 */ /* 0x001fe400078e0052 */
[----:B---3--:R-:W-:Y:S04]  /*fc80*/  STL [R1+0x1360], R52 ;  /* 0x0013603401007387 */ /* 0x008fe80000100800 */
[----:B------:R-:W-:Y:S04]  /*fc90*/  STL [R1+0x878], R49 ;  /* 0x0008783101007387 */ /* 0x000fe80000100800 */
[----:B------:R0:W-:Y:S02]  /*fca0*/  STL [R1+0x7ec], R34 ;  /* 0x0007ec2201007387 */ /* 0x0001e40000100800 */
[----:B0-----:R-:W-:-:S05]  /*fcb0*/  @P0 IMAD.MOV.U32 R34, RZ, RZ, R77 ;  /* 0x000000ffff220224 */ /* 0x001fca00078e004d */
[----:B------:R0:W2:Y:S02]  /*fcc0*/  @P0 LDG.E.U16 R33, desc[UR20][R34.64] ;  /* 0x0000001422210981 */ /* 0x0000a4000c1e1500 */
[----:B0-----:R-:W-:Y:S02]  /*fcd0*/  @P0 IMAD.MOV.U32 R34, RZ, RZ, R60 ;  /* 0x000000ffff220224 */ /* 0x001fe400078e003c */
[----:B------:R-:W-:-:S05]  /*fce0*/  @P0 IMAD.MOV.U32 R35, RZ, RZ, R61 ;  /* 0x000000ffff230224 */ /* 0x000fca00078e003d */
[----:B------:R0:W3:Y:S01]  /*fcf0*/  @P0 LDG.E.U16 R32, desc[UR20][R34.64] ;  /* 0x0000001422200981 */ /* 0x0000e2000c1e1500 */
[----:B------:R-:W-:Y:S02]  /*fd00*/  PRMT R80, RZ, 0x7610, R80 ;  /* 0x00007610ff507816 */ /* 0x000fe40000000050 */
[C---:B----4-:R-:W-:Y:S02]  /*fd10*/  SEL R49, R90.reuse, R24, !P5 ;  /* 0x000000185a317207 */ /* 0x050fe40006800000 */
[C---:B0-----:R-:W-:Y:S01]  /*fd20*/  SEL R35, R90.reuse, R19, !P5 ;  /* 0x000000135a237207 */ /* 0x041fe20006800000 */
[----:B--2---:R0:W-:Y:S02]  /*fd30*/  STL [R1+0x830], R33 ;  /* 0x0008302101007387 */ /* 0x0041e40000100800 */
[----:B0-----:R-:W-:-:S05]  /*fd40*/  SEL R33, R90, R75, !P5 ;  /* 0x0000004b5a217207 */ /* 0x001fca0006800000 */
[----:B-1----:R-:W-:Y:S01]  /*fd50*/  IMAD R33, R33, UR8, RZ ;  /* 0x0000000821217c24 */ /* 0x002fe2000f8e02ff */
[----:B------:R-:W-:Y:S01]  /*fd60*/  PRMT R67, RZ, 0x7610, R67 ;  /* 0x00007610ff437816 */ /* 0x000fe20000000043 */
[----:B---3--:R0:W-:Y:S01]  /*fd70*/  STL [R1+0x86c], R32 ;  /* 0x00086c2001007387 */ /* 0x0081e20000100800 */
[----:B------:R-:W-:Y:S01]  /*fd80*/  IMAD R50, R49, UR10, RZ ;  /* 0x0000000a31327c24 */ /* 0x000fe2000f8e02ff */
[----:B------:R-:W1:Y:S02]  /*fd90*/  LDCU UR8, c[0x0][0x3b0] ;  /* 0x00007600ff0877ac */ /* 0x000e640008000800 */
[----:B------:R-:W2:Y:S01]  /*fda0*/  LDL.LU R24, [R1+0x1550] ;  /* 0x0015500001187983 */ /* 0x000ea20000300800 */
[----:B------:R-:W-:Y:S01]  /*fdb0*/  IMAD R35, R35, UR11, RZ ;  /* 0x0000000b23237c24 */ /* 0x000fe2000f8e02ff */
[----:B------:R-:W-:Y:S01]  /*fdc0*/  PRMT R17, RZ, 0x7610, R17 ;  /* 0x00007610ff117816 */ /* 0x000fe20000000011 */
[----:B------:R-:W3:Y:S01]  /*fdd0*/  LDCU UR10, c[0x0][0x3b0] ;  /* 0x00007600ff0a77ac */ /* 0x000ee20008000800 */
[----:B------:R-:W4:Y:S01]  /*fde0*/  LDL.LU R19, [R1+0x154c] ;  /* 0x00154c0001137983 */ /* 0x000f220000300800 */
[----:B0-----:R-:W-:Y:S01]  /*fdf0*/  SEL R32, R90, R74, !P5 ;  /* 0x0000004a5a207207 */ /* 0x001fe20006800000 */
[----:B------:R-:W0:Y:S04]  /*fe00*/  LDCU UR11, c[0x0][0x3b0] ;  /* 0x00007600ff0b77ac */ /* 0x000e280008000800 */
[----:B------:R-:W-:Y:S01]  /*fe10*/  IMAD R34, R32, UR9, RZ ;  /* 0x0000000920227c24 */ /* 0x000fe2000f8e02ff */
[C---:B------:R-:W-:Y:S01]  /*fe20*/  LEA R32, P3, R33.reuse, R91, 0x1 ;  /* 0x0000005b21207211 */ /* 0x040fe200078608ff */
[----:B------:R-:W0:Y:S03]  /*fe30*/  LDCU UR9, c[0x0][0x3b0] ;  /* 0x00007600ff0977ac */ /* 0x000e260008000800 */
[----:B------:R-:W-:Y:S01]  /*fe40*/  LEA.HI.X.SX32 R51, R33, R92, 0x1, P3 ;  /* 0x0000005c21337211 */ /* 0x000fe200018f0eff */
[----:B------:R-:W-:-:S04]  /*fe50*/  @P0 IMAD.MOV.U32 R62, RZ, RZ, R32 ;  /* 0x000000ffff3e0224 */ /* 0x000fc800078e0020 */
[----:B------:R-:W-:-:S05]  /*fe60*/  @P0 IMAD.MOV.U32 R63, RZ, RZ, R51 ;  /* 0x000000ffff3f0224 */ /* 0x000fca00078e0033 */
[----:B------:R0:W2:Y:S01]  /*fe70*/  @P0 LDG.E.U16 R80, desc[UR20][R62.64] ;  /* 0x000000143e500981 */ /* 0x0000a2000c1e1500 */
[-C--:B------:R-:W-:Y:S02]  /*fe80*/  LEA R49, P3, R34, R91.reuse, 0x1 ;  /* 0x0000005b22317211 */ /* 0x080fe400078608ff */
[----:B------:R-:W-:Y:S02]  /*fe90*/  SEL R33, R90, R36, !P5 ;  /* 0x000000245a217207 */ /* 0x000fe40006800000 */
[----:B------:R-:W-:Y:S01]  /*fea0*/  LEA.HI.X.SX32 R61, R34, R92, 0x1, P3 ;  /* 0x0000005c223d7211 */ /* 0x000fe200018f0eff */
[----:B------:R1:W-:Y:S01]  /*feb0*/  STL [R1+0xcd8], R32 ;  /* 0x000cd82001007387 */ /* 0x0003e20000100800 */
[----:B------:R-:W-:-:S03]  /*fec0*/  LEA R34, P3, R50, R91, 0x1 ;  /* 0x0000005b32227211 */ /* 0x000fc600078608ff */
[----:B------:R-:W3:Y:S01]  /*fed0*/  LDL.LU R36, [R1+0x1548] ;  /* 0x0015480001247983 */ /* 0x000ee20000300800 */
[----:B------:R-:W-:-:S03]  /*fee0*/  LEA.HI.X.SX32 R60, R50, R92, 0x1, P3 ;  /* 0x0000005c323c7211 */ /* 0x000fc600018f0eff */
[----:B------:R-:W-:Y:S01]  /*fef0*/  STL [R1+0xcd4], R51 ;  /* 0x000cd43301007387 */ /* 0x000fe20000100800 */
[----:B0-----:R-:W-:-:S03]  /*ff00*/  @P0 IMAD.MOV.U32 R62, RZ, RZ, R49 ;  /* 0x000000ffff3e0224 */ /* 0x001fc600078e0031 */
[----:B------:R-:W-:Y:S01]  /*ff10*/  STL [R1+0xce0], R49 ;  /* 0x000ce03101007387 */ /* 0x000fe20000100800 */
[----:B-1----:R-:W-:Y:S01]  /*ff20*/  SEL R32, R90, R53, !P5 ;  /* 0x000000355a207207 */ /* 0x002fe20006800000 */
[----:B------:R-:W-:Y:S02]  /*ff30*/  @P0 IMAD.MOV.U32 R63, RZ, RZ, R61 ;  /* 0x000000ffff3f0224 */ /* 0x000fe400078e003d */
[----:B------:R0:W-:Y:S04]  /*ff40*/  STL [R1+0xcdc], R61 ;  /* 0x000cdc3d01007387 */ /* 0x0001e80000100800 */
[----:B------:R-:W3:Y:S01]  /*ff50*/  @P0 LDG.E.U16 R67, desc[UR20][R62.64] ;  /* 0x000000143e430981 */ /* 0x000ee2000c1e1500 */
[----:B0-----:R-:W-:Y:S01]  /*ff60*/  @P0 IMAD.MOV.U32 R61, RZ, RZ, R60 ;  /* 0x000000ffff3d0224 */ /* 0x001fe200078e003c */
[----:B----4-:R-:W-:-:S02]  /*ff70*/  PRMT R19, RZ, 0x7610, R19 ;  /* 0x00007610ff137816 */ /* 0x010fc40000000013 */
[----:B--2---:R-:W-:Y:S04]  /*ff80*/  STL [R1+0x1368], R80 ;  /* 0x0013685001007387 */ /* 0x004fe80000100800 */
[----:B------:R-:W-:Y:S04]  /*ff90*/  STL [R1+0xce8], R34 ;  /* 0x000ce82201007387 */ /* 0x000fe80000100800 */
[----:B------:R-:W2:Y:S04]  /*ffa0*/  LDL.LU R53, [R1+0x1544] ;  /* 0x0015440001357983 */ /* 0x000ea80000300800 */
[----:B------:R0:W-:Y:S02]  /*ffb0*/  STL [R1+0xce4], R60 ;  /* 0x000ce43c01007387 */ /* 0x0001e40000100800 */
[----:B0-----:R-:W-:-:S05]  /*ffc0*/  @P0 IMAD.MOV.U32 R60, RZ, RZ, R34 ;  /* 0x000000ffff3c0224 */ /* 0x001fca00078e0022 */
[----:B------:R-:W4:Y:S01]  /*ffd0*/  @P0 LDG.E.U16 R19, desc[UR20][R60.64] ;  /* 0x000000143c130981 */ /* 0x000f22000c1e1500 */
[----:B------:R-:W-:Y:S01]  /*ffe0*/  IMAD R33, R33, UR8, RZ ;  /* 0x0000000821217c24 */ /* 0x000fe2000f8e02ff */
[CC--:B------:R-:W-:Y:S01]  /*fff0*/  LEA R50, P3, R35.reuse, R91.reuse, 0x1 ;  /* 0x0000005b23327211 */ /* 0x0c0fe200078608ff */
[----:B------:R-:W-:Y:S01]  /*10000*/  IMAD R32, R32, UR9, RZ ;  /* 0x0000000920207c24 */ /* 0x000fe2000f8e02ff */
[----:B------:R-:W0:Y:S02]  /*10010*/  LDCU UR8, c[0x0][0x3b0] ;  /* 0x00007600ff0877ac */ /* 0x000e240008000800 */
[-C--:B------:R-:W-:Y:S02]  /*10020*/  LEA.HI.X.SX32 R51, R35, R92.reuse, 0x1, P3 ;  /* 0x0000005c23337211 */ /* 0x080fe400018f0eff */
[C---:B------:R-:W-:Y:S01]  /*10030*/  LEA R35, P3, R33.reuse, R91, 0x1 ;  /* 0x0000005b21237211 */ /* 0x040fe200078608ff */
[----:B------:R1:W-:Y:S01]  /*10040*/  STL [R1+0xcf0], R50 ;  /* 0x000cf03201007387 */ /* 0x0003e20000100800 */
[----:B---3--:R-:W-:Y:S01]  /*10050*/  PRMT R36, RZ, 0x7610, R36 ;  /* 0x00007610ff247816 */ /* 0x008fe20000000024 */
[----:B------:R-:W3:Y:S01]  /*10060*/  LDCU UR9, c[0x0][0x3b0] ;  /* 0x00007600ff0977ac */ /* 0x000ee20008000800 */
[----:B------:R-:W-:-:S02]  /*10070*/  LEA.HI.X.SX32 R49, R33, R92, 0x1, P3 ;  /* 0x0000005c21317211 */ /* 0x000fc400018f0eff */
[C---:B------:R-:W-:Y:S01]  /*10080*/  LEA R33, P3, R32.reuse, R91, 0x1 ;  /* 0x0000005b20217211 */ /* 0x040fe200078608ff */
[----:B------:R0:W-:Y:S03]  /*10090*/  STL [R1+0xcec], R51 ;  /* 0x000cec3301007387 */ /* 0x0001e60000100800 */
[----:B------:R-:W-:Y:S01]  /*100a0*/  LEA.HI.X.SX32 R34, R32, R92, 0x1, P3 ;  /* 0x0000005c20227211 */ /* 0x000fe200018f0eff */
[----:B------:R-:W-:Y:S01]  /*100b0*/  STL [R1+0x136c], R67 ;  /* 0x00136c4301007387 */ /* 0x000fe20000100800 */
[----:B------:R-:W-:-:S03]  /*100c0*/  ISETP.GT.U32.AND P3, PT, R3, R28, PT ;  /* 0x0000001c0300720c */ /* 0x000fc60003f64070 */
[----:B------:R1:W-:Y:S01]  /*100d0*/  STL [R1+0xcf8], R35 ;  /* 0x000cf82301007387 */ /* 0x0003e20000100800 */
[----:B------:R-:W-:-:S03]  /*100e0*/  SEL R32, R90, R46, !P5 ;  /* 0x0000002e5a207207 */ /* 0x000fc60006800000 */
[----:B------:R-:W-:Y:S04]  /*100f0*/  STL [R1+0xcf4], R49 ;  /* 0x000cf43101007387 */ /* 0x000fe80000100800 */
[----:B------:R1:W3:Y:S01]  /*10100*/  @P0 LDG.E.U16 R36, desc[UR20][R50.64] ;  /* 0x0000001432240981 */ /* 0x0002e2000c1e1500 */
[----:B0-----:R-:W-:Y:S01]  /*10110*/  IMAD R32, R32, UR8, RZ ;  /* 0x0000000820207c24 */ /* 0x001fe2000f8e02ff */
[----:B------:R-:W-:Y:S01]  /*10120*/  PRMT R15, RZ, 0x7610, R15 ;  /* 0x00007610ff0f7816 */ /* 0x000fe2000000000f */
[----:B------:R-:W-:Y:S01]  /*10130*/  @!P3 IMAD.IADD R28, R28, 0x1, -R3 ;  /* 0x000000011c1cb824 */ /* 0x000fe200078e0a03 */
[----:B------:R-:W-:Y:S01]  /*10140*/  PRMT R81, RZ, 0x7610, R81 ;  /* 0x00007610ff517816 */ /* 0x000fe20000000051 */
[----:B------:R-:W0:Y:S01]  /*10150*/  LDCU UR8, c[0x0][0x3b0] ;  /* 0x00007600ff0877ac */ /* 0x000e220008000800 */
[----:B-1----:R-:W-:Y:S01]  /*10160*/  @P0 IMAD.MOV.U32 R50, RZ, RZ, R35 ;  /* 0x000000ffff320224 */ /* 0x002fe200078e0023 */
[----:B------:R-:W-:Y:S01]  /*10170*/  @P0 MOV R51, R49 ;  /* 0x0000003100330202 */ /* 0x000fe20000000f00 */
[----:B------:R-:W-:Y:S01]  /*10180*/  @P0 IMAD.MOV.U32 R35, RZ, RZ, R34 ;  /* 0x000000ffff230224 */ /* 0x000fe200078e0022 */
[----:B--2---:R-:W-:-:S06]  /*10190*/  PRMT R53, RZ, 0x7610, R53 ;  /* 0x00007610ff357816 */ /* 0x004fcc0000000035 */
[----:B------:R-:W2:Y:S04]  /*101a0*/  @P0 LDG.E.U16 R53, desc[UR20][R50.64] ;  /* 0x0000001432350981 */ /* 0x000ea8000c1e1500 */
[----:B----4-:R-:W-:Y:S04]  /*101b0*/  STL [R1+0x1374], R19 ;  /* 0x0013741301007387 */ /* 0x010fe80000100800 */
[----:B------:R-:W-:Y:S04]  /*101c0*/  STL [R1+0xd00], R33 ;  /* 0x000d002101007387 */ /* 0x000fe80000100800 */
[----:B------:R-:W4:Y:S04]  /*101d0*/  LDL.LU R46, [R1+0x1540] ;  /* 0x00154000012e7983 */ /* 0x000f280000300800 */
[----:B------:R1:W-:Y:S02]  /*101e0*/  STL [R1+0xcfc], R34 ;  /* 0x000cfc2201007387 */ /* 0x0003e40000100800 */
[----:B-1----:R-:W-:-:S05]  /*101f0*/  @P0 IMAD.MOV.U32 R34, RZ, RZ, R33 ;  /* 0x000000ffff220224 */ /* 0x002fca00078e0021 */
[----:B------:R1:W4:Y:S02]  /*10200*/  @P0 LDG.E.U16 R17, desc[UR20][R34.64] ;  /* 0x0000001422110981 */ /* 0x000324000c1e1500 */
[----:B-1----:R-:W-:-:S04]  /*10210*/  LEA R34, P3, R32, R91, 0x1 ;  /* 0x0000005b20227211 */ /* 0x002fc800078608ff */
[----:B------:R-:W-:-:S05]  /*10220*/  LEA.HI.X.SX32 R35, R32, R92, 0x1, P3 ;  /* 0x0000005c20237211 */ /* 0x000fca00018f0eff */
[----:B------:R1:W4:Y:S01]  /*10230*/  @P0 LDG.E.U16 R15, desc[UR20][R34.64] ;  /* 0x00000014220f0981 */ /* 0x000322000c1e1500 */
[----:B------:R-:W-:-:S03]  /*10240*/  SEL R33, R90, R41, !P5 ;  /* 0x000000295a217207 */ /* 0x000fc60006800000 */
[----:B---3--:R3:W-:Y:S02]  /*10250*/  STL [R1+0x1378], R36 ;  /* 0x0013782401007387 */ /* 0x0087e40000100800 */
[----:B------:R-:W-:Y:S01]  /*10260*/  IMAD R33, R33, UR9, RZ ;  /* 0x0000000921217c24 */ /* 0x000fe2000f8e02ff */
[----:B------:R-:W0:Y:S01]  /*10270*/  LDCU UR9, c[0x0][0x3b0] ;  /* 0x00007600ff0977ac */ /* 0x000e220008000800 */
[----:B---3--:R-:W-:Y:S01]  /*10280*/  PRMT R36, RZ, 0x7610, R36 ;  /* 0x00007610ff247816 */ /* 0x008fe20000000024 */
[----:B--2---:R-:W-:Y:S04]  /*10290*/  STL [R1+0x1380], R53 ;  /* 0x0013803501007387 */ /* 0x004fe80000100800 */
[----:B------:R-:W2:Y:S04]  /*102a0*/  LDL.LU R41, [R1+0x153c] ;  /* 0x00153c0001297983 */ /* 0x000ea80000300800 */
[----:B----4-:R3:W-:Y:S02]  /*102b0*/  STL [R1+0x7dc], R17 ;  /* 0x0007dc1101007387 */ /* 0x0107e40000100800 */
[----:B---3--:R-:W-:-:S02]  /*102c0*/  SEL R17, R90, R25, !P5 ;  /* 0x000000195a117207 */ /* 0x008fc40006800000 */
[----:B------:R-:W3:Y:S03]  /*102d0*/  LDL.LU R25, [R1+0x1538] ;  /* 0x0015380001197983 */ /* 0x000ee60000300800 */
[----:B------:R-:W-:Y:S01]  /*102e0*/  IMAD R32, R17, UR10, RZ ;  /* 0x0000000a11207c24 */ /* 0x000fe2000f8e02ff */
[C---:B------:R-:W-:Y:S01]  /*102f0*/  LEA R17, P3, R33.reuse, R91, 0x1 ;  /* 0x0000005b21117211 */ /* 0x040fe200078608ff */
[----:B------:R-:W-:Y:S01]  /*10300*/  STL [R1+0xd08], R34 ;  /* 0x000d082201007387 */ /* 0x000fe20000100800 */
[----:B------:R-:W4:Y:S03]  /*10310*/  LDCU UR10, c[0x0][0x3b0] ;  /* 0x00007600ff0a77ac */ /* 0x000f260008000800 */
[----:B------:R1:W-:Y:S04]  /*10320*/  STL [R1+0xd04], R35 ;  /* 0x000d042301007387 */ /* 0x0003e80000100800 */
[----:B------:R-:W-:Y:S01]  /*10330*/  STL [R1+0xd10], R17 ;  /* 0x000d101101007387 */ /* 0x000fe20000100800 */
[----:B-1----:R-:W-:-:S02]  /*10340*/  LEA.HI.X.SX32 R35, R33, R92, 0x1, P3 ;  /* 0x0000005c21237211 */ /* 0x002fc400018f0eff */
[C---:B------:R-:W-:Y:S01]  /*10350*/  LEA R33, P3, R32.reuse, R91, 0x1 ;  /* 0x0000005b20217211 */ /* 0x040fe200078608ff */
[----:B------:R1:W-:Y:S03]  /*10360*/  STL [R1+0x7f4], R15 ;  /* 0x0007f40f01007387 */ /* 0x0003e60000100800 */
[----:B------:R-:W-:Y:S01]  /*10370*/  LEA.HI.X.SX32 R34, R32, R92, 0x1, P3 ;  /* 0x0000005c20227211 */ /* 0x000fe200018f0eff */
[----:B------:R-:W-:Y:S01]  /*10380*/  @P0 IMAD.MOV.U32 R51, RZ, RZ, R35 ;  /* 0x000000ffff330224 */ /* 0x000fe200078e0023 */
[C---:B------:R-:W-:Y:S02]  /*10390*/  SEL R32, R90.reuse, R20, !P5 ;  /* 0x000000145a207207 */ /* 0x040fe40006800000 */
[----:B-1----:R-:W-:Y:S02]  /*103a0*/  SEL R15, R90, R30, !P5 ;  /* 0x0000001e5a0f7207 */ /* 0x002fe40006800000 */
[----:B------:R-:W2:Y:S01]  /*103b0*/  LDL.LU R30, [R1+0x1534] ;  /* 0x00153400011e7983 */ /* 0x000ea20000300800 */
[----:B------:R-:W-:-:S03]  /*103c0*/  @P0 IMAD.MOV.U32 R50, RZ, RZ, R17 ;  /* 0x000000ffff320224 */ /* 0x000fc600078e0011 */
[----:B------:R1:W-:Y:S04]  /*103d0*/  STL [R1+0xd0c], R35 ;  /* 0x000d0c2301007387 */ /* 0x0003e80000100800 */
[----:B------:R-:W-:Y:S04]  /*103e0*/  STL [R1+0xd18], R33 ;  /* 0x000d182101007387 */ /* 0x000fe80000100800 */
[----:B------:R-:W3:Y:S01]  /*103f0*/  LDL.LU R20, [R1+0x1530] ;  /* 0x0015300001147983 */ /* 0x000ee20000300800 */
[----:B-1----:R-:W-:-:S03]  /*10400*/  @P0 IMAD.MOV.U32 R35, RZ, RZ, R34 ;  /* 0x000000ffff230224 */ /* 0x002fc600078e0022 */
[----:B------:R1:W-:Y:S04]  /*10410*/  STL [R1+0xd14], R34 ;  /* 0x000d142201007387 */ /* 0x0003e80000100800 */
[----:B------:R-:W3:Y:S01]  /*10420*/  @P0 LDG.E.U16 R36, desc[UR20][R50.64] ;  /* 0x0000001432240981 */ /* 0x000ee2000c1e1500 */
[----:B-1----:R-:W-:-:S05]  /*10430*/  @P0 IMAD.MOV.U32 R34, RZ, RZ, R33 ;  /* 0x000000ffff220224 */ /* 0x002fca00078e0021 */
[----:B------:R1:W4:Y:S01]  /*10440*/  @P0 LDG.E.U16 R81, desc[UR20][R34.64] ;  /* 0x0000001422510981 */ /* 0x000322000c1e1500 */
[----:B0-----:R-:W-:Y:S01]  /*10450*/  IMAD R15, R15, UR8, RZ ;  /* 0x000000080f0f7c24 */ /* 0x001fe2000f8e02ff */
[----:B------:R-:W0:Y:S04]  /*10460*/  LDCU UR8, c[0x0][0x3b0] ;  /* 0x00007600ff0877ac */ /* 0x000e280008000800 */
[----:B------:R-:W-:Y:S01]  /*10470*/  LEA R17, P3, R15, R91, 0x1 ;  /* 0x0000005b0f117211 */ /* 0x000fe200078608ff */
[----:B------:R-:W-:-:S03]  /*10480*/  IMAD R33, R32, UR11, RZ ;  /* 0x0000000b20217c24 */ /* 0x000fc6000f8e02ff */
[----:B-1----:R-:W-:Y:S01]  /*10490*/  LEA.HI.X.SX32 R34, R15, R92, 0x1, P3 ;  /* 0x0000005c0f227211 */ /* 0x002fe200018f0eff */
[----:B------:R-:W1:Y:S01]  /*104a0*/  LDCU UR11, c[0x0][0x3b0] ;  /* 0x00007600ff0b77ac */ /* 0x000e620008000800 */
[----:B------:R-:W-:-:S03]  /*104b0*/  SEL R32, R90, R37, !P5 ;  /* 0x000000255a207207 */ /* 0x000fc60006800000 */
[----:B------:R-:W-:Y:S01]  /*104c0*/  @P0 IMAD.MOV.U32 R35, RZ, RZ, R34 ;  /* 0x000000ffff230224 */ /* 0x000fe200078e0022 */
[----:B--2---:R-:W-:Y:S01]  /*104d0*/  PRMT R30, RZ, 0x7610, R30 ;  /* 0x00007610ff1e7816 */ /* 0x004fe2000000001e */
[----:B---3--:R-:W-:Y:S04]  /*104e0*/  STL [R1+0x1390], R36 ;  /* 0x0013902401007387 */ /* 0x008fe80000100800 */
[----:B----4-:R-:W-:Y:S04]  /*104f0*/  STL [R1+0x1388], R81 ;  /* 0x0013885101007387 */ /* 0x010fe80000100800 */
[----:B------:R-:W-:Y:S04]  /*10500*/  STL [R1+0xd20], R17 ;  /* 0x000d201101007387 */ /* 0x000fe80000100800 */
[----:B------:R-:W2:Y:S04]  /*10510*/  LDL.LU R37, [R1+0x152c] ;  /* 0x00152c0001257983 */ /* 0x000ea80000300800 */
[----:B------:R3:W-:Y:S02]  /*10520*/  STL [R1+0xd1c], R34 ;  /* 0x000d1c2201007387 */ /* 0x0007e40000100800 */
[----:B---3--:R-:W-:-:S05]  /*10530*/  @P0 IMAD.MOV.U32 R34, RZ, RZ, R17 ;  /* 0x000000ffff220224 */ /* 0x008fca00078e0011 */
[----:B------:R3:W4:Y:S01]  /*10540*/  @P0 LDG.E.U16 R30, desc[UR20][R34.64] ;  /* 0x00000014221e0981 */ /* 0x000722000c1e1500 */
[CC--:B------:R-:W-:Y:S01]  /*10550*/  LEA R15, P3, R33.reuse, R91.reuse, 0x1 ;  /* 0x0000005b210f7211 */ /* 0x0c0fe200078608ff */
[----:B------:R-:W-:Y:S01]  /*10560*/  IMAD R32, R32, UR9, RZ ;  /* 0x0000000920207c24 */ /* 0x000fe2000f8e02ff */
[----:B------:R-:W-:Y:S01]  /*10570*/  SEL R17, R90, R54, !P5 ;  /* 0x000000365a117207 */ /* 0x000fe20006800000 */
[----:B------:R-:W0:Y:S01]  /*10580*/  LDCU UR9, c[0x0][0x3b0] ;  /* 0x00007600ff0977ac */ /* 0x000e220008000800 */
[-C--:B------:R-:W-:Y:S01]  /*10590*/  LEA.HI.X.SX32 R33, R33, R92.reuse, 0x1, P3 ;  /* 0x0000005c21217211 */ /* 0x080fe200018f0eff */
[----:B------:R-:W-:Y:S01]  /*105a0*/  @P0 IMAD.MOV.U32 R50, RZ, RZ, R15 ;  /* 0x000000ffff320224 */ /* 0x000fe200078e000f */
[----:B------:R-:W-:Y:S01]  /*105b0*/  PRMT R20, RZ, 0x7610, R20 ;  /* 0x00007610ff147816 */ /* 0x000fe20000000014 */
[----:B---3--:R-:W-:Y:S01]  /*105c0*/  IMAD R34, R17, UR10, RZ ;  /* 0x0000000a11227c24 */ /* 0x008fe2000f8e02ff */
[C---:B------:R-:W-:Y:S01]  /*105d0*/  LEA R17, P3, R32.reuse, R91, 0x1 ;  /* 0x0000005b20117211 */ /* 0x040fe200078608ff */
[----:B------:R-:W-:Y:S01]  /*105e0*/  @P0 IMAD.MOV.U32 R51, RZ, RZ, R33 ;  /* 0x000000ffff330224 */ /* 0x000fe200078e0021 */
[----:B------:R-:W-:Y:S01]  /*105f0*/  PRMT R19, RZ, 0x7610, R19 ;  /* 0x00007610ff137816 */ /* 0x000fe20000000013 */
[----:B------:R-:W3:Y:S03]  /*10600*/  LDCU UR10, c[0x0][0x3b0] ;  /* 0x00007600ff0a77ac */ /* 0x000ee60008000800 */
[----:B------:R0:W3:Y:S02]  /*10610*/  @P0 LDG.E.U16 R20, desc[UR20][R50.64] ;  /* 0x0000001432140981 */ /* 0x0000e4000c1e1500 */
[----:B0-----:R-:W-:Y:S01]  /*10620*/  @P0 IMAD.MOV.U32 R50, RZ, RZ, R17 ;  /* 0x000000ffff320224 */ /* 0x001fe200078e0011 */
[----:B--2---:R-:W-:Y:S01]  /*10630*/  PRMT R37, RZ, 0x7610, R37 ;  /* 0x00007610ff257816 */ /* 0x004fe20000000025 */
[----:B----4-:R-:W-:Y:S04]  /*10640*/  STL [R1+0x1398], R30 ;  /* 0x0013981e01007387 */ /* 0x010fe80000100800 */
[----:B------:R-:W-:Y:S04]  /*10650*/  STL [R1+0xd28], R15 ;  /* 0x000d280f01007387 */ /* 0x000fe80000100800 */
[----:B------:R-:W2:Y:S04]  /*10660*/  LDL.LU R54, [R1+0x1528] ;  /* 0x0015280001367983 */ /* 0x000ea80000300800 */
[----:B------:R0:W-:Y:S02]  /*10670*/  STL [R1+0xd24], R33 ;  /* 0x000d242101007387 */ /* 0x0001e40000100800 */
[----:B0-----:R-:W-:-:S05]  /*10680*/  LEA.HI.X.SX32 R33, R32, R92, 0x1, P3 ;  /* 0x0000005c20217211 */ /* 0x001fca00018f0eff */
[----:B------:R-:W-:-:S05]  /*10690*/  @P0 IMAD.MOV.U32 R51, RZ, RZ, R33 ;  /* 0x000000ffff330224 */ /* 0x000fca00078e0021 */
[----:B------:R-:W4:Y:S01]  /*106a0*/  @P0 LDG.E.U16 R37, desc[UR20][R50.64] ;  /* 0x0000001432250981 */ /* 0x000f22000c1e1500 */
[----:B------:R-:W-:Y:S02]  /*106b0*/  LEA R32, P3, R34, R91, 0x1 ;  /* 0x0000005b22207211 */ /* 0x000fe400078608ff */
[----:B------:R-:W-:Y:S01]  /*106c0*/  SEL R15, R90, R29, !P5 ;  /* 0x0000001d5a0f7207 */ /* 0x000fe20006800000 */
[----:B---3--:R-:W-:Y:S01]  /*106d0*/  STL [R1+0x13a0], R20 ;  /* 0x0013a01401007387 */ /* 0x008fe20000100800 */
[----:B------:R-:W-:-:S03]  /*106e0*/  LEA.HI.X.SX32 R34, R34, R92, 0x1, P3 ;  /* 0x0000005c22227211 */ /* 0x000fc600018f0eff */
[----:B------:R-:W-:Y:S04]  /*106f0*/  STL [R1+0xd30], R17 ;  /* 0x000d301101007387 */ /* 0x000fe80000100800 */
[----:B------:R-:W3:Y:S01]  /*10700*/  LDL.LU R29, [R1+0x1524] ;  /* 0x00152400011d7983 */ /* 0x000ee20000300800 */
[----:B------:R-:W-:-:S03]  /*10710*/  @P0 IMAD.MOV.U32 R35, RZ, RZ, R34 ;  /* 0x000000ffff230224 */ /* 0x000fc600078e0022 */
[----:B------:R-:W-:Y:S04]  /*10720*/  STL [R1+0xd2c], R33 ;  /* 0x000d2c2101007387 */ /* 0x000fe80000100800 */
[----:B------:R-:W-:Y:S01]  /*10730*/  STL [R1+0xd38], R32 ;  /* 0x000d382001007387 */ /* 0x000fe20000100800 */
[----:B--2---:R-:W-:-:S03]  /*10740*/  PRMT R54, RZ, 0x7610, R54 ;  /* 0x00007610ff367816 */ /* 0x004fc60000000036 */
[----:B----4-:R-:W-:Y:S04]  /*10750*/  STL [R1+0x13a8], R37 ;  /* 0x0013a82501007387 */ /* 0x010fe80000100800 */
[----:B------:R0:W-:Y:S02]  /*10760*/  STL [R1+0xd34], R34 ;  /* 0x000d342201007387 */ /* 0x0001e40000100800 */
[----:B0-----:R-:W-:-:S05]  /*10770*/  @P0 IMAD.MOV.U32 R34, RZ, RZ, R32 ;  /* 0x000000ffff220224 */ /* 0x001fca00078e0020 */
[----:B------:R0:W2:Y:S01]  /*10780*/  @P0 LDG.E.U16 R54, desc[UR20][R34.64] ;  /* 0x0000001422360981 */ /* 0x0000a2000c1e1500 */
[----:B------:R-:W-:Y:S01]  /*10790*/  IMAD R15, R15, UR8, RZ ;  /* 0x000000080f0f7c24 */ /* 0x000fe2000f8e02ff */
[----:B------:R-:W-:Y:S01]  /*107a0*/  SEL R17, R90, R40, !P5 ;  /* 0x000000285a117207 */ /* 0x000fe20006800000 */
[----:B------:R-:W4:Y:S01]  /*107b0*/  LDCU UR8, c[0x0][0x3b0] ;  /* 0x00007600ff0877ac */ /* 0x000f220008000800 */
[----:B------:R-:W3:Y:S02]  /*107c0*/  LDL.LU R40, [R1+0x1520] ;  /* 0x0015200001287983 */ /* 0x000ee40000300800 */
[----:B------:R-:W-:-:S04]  /*107d0*/  LEA R33, P3, R15, R91, 0x1 ;  /* 0x0000005b0f217211 */ /* 0x000fc800078608ff */
[----:B0-----:R-:W-:Y:S02]  /*107e0*/  LEA.HI.X.SX32 R34, R15, R92, 0x1, P3 ;  /* 0x0000005c0f227211 */ /* 0x001fe400018f0eff */
[----:B------:R-:W-:-:S03]  /*107f0*/  SEL R15, R90, R23, !P5 ;  /* 0x000000175a0f7207 */ /* 0x000fc60006800000 */
[----:B------:R-:W-:Y:S02]  /*10800*/  @P0 IMAD.MOV.U32 R35, RZ, RZ, R34 ;  /* 0x000000ffff230224 */ /* 0x000fe400078e0022 */
[----:B------:R-:W-:Y:S01]  /*10810*/  IMAD R17, R17, UR9, RZ ;  /* 0x0000000911117c24 */ /* 0x000fe2000f8e02ff */
[----:B------:R-:W-:Y:S01]  /*10820*/  PRMT R20, RZ, 0x7610, R20 ;  /* 0x00007610ff147816 */ /* 0x000fe20000000014 */
[----:B--2---:R-:W-:Y:S01]  /*10830*/  STL [R1+0x13b0], R54 ;  /* 0x0013b03601007387 */ /* 0x004fe20000100800 */
[----:B------:R-:W-:Y:S02]  /*10840*/  IMAD R15, R15, UR10, RZ ;  /* 0x0000000a0f0f7c24 */ /* 0x000fe4000f8e02ff */
[----:B------:R-:W-:Y:S01]  /*10850*/  LEA R32, P3, R17, R91, 0x1 ;  /* 0x0000005b11207211 */ /* 0x000fe200078608ff */
[----:B------:R-:W0:Y:S01]  /*10860*/  LDCU UR9, c[0x0][0x3b0] ;  /* 0x00007600ff0977ac */ /* 0x000e220008000800 */
[----:B------:R-:W-:Y:S01]  /*10870*/  STL [R1+0xd40], R33 ;  /* 0x000d402101007387 */ /* 0x000fe20000100800 */
[----:B------:R-:W-:-:S02]  /*10880*/  PRMT R67, RZ, 0x7610, R67 ;  /* 0x00007610ff437816 */ /* 0x000fc40000000043 */
[----:B------:R-:W-:Y:S01]  /*10890*/  PRMT R78, RZ, 0x7610, R78 ;  /* 0x00007610ff4e7816 */ /* 0x000fe2000000004e */
[----:B------:R-:W2:Y:S01]  /*108a0*/  LDL.LU R23, [R1+0x151c] ;  /* 0x00151c0001177983 */ /* 0x000ea20000300800 */
[----:B------:R-:W0:Y:S03]  /*108b0*/  LDCU UR10, c[0x0][0x3b0] ;  /* 0x00007600ff0a77ac */ /* 0x000e260008000800 */
[----:B------:R1:W-:Y:S02]  /*108c0*/  STL [R1+0xd3c], R34 ;  /* 0x000d3c2201007387 */ /* 0x0003e40000100800 */
[----:B-1----:R-:W-:-:S05]  /*108d0*/  @P0 IMAD.MOV.U32 R34, RZ, RZ, R33 ;  /* 0x000000ffff220224 */ /* 0x002fca00078e0021 */
[----:B------:R1:W2:Y:S01]  /*108e0*/  @P0 LDG.E.U16 R19, desc[UR20][R34.64] ;  /* 0x0000001422130981 */ /* 0x0002a2000c1e1500 */
[----:B------:R-:W-:-:S05]  /*108f0*/  LEA.HI.X.SX32 R33, R17, R92, 0x1, P3 ;  /* 0x0000005c11217211 */ /* 0x000fca00018f0eff */
[----:B------:R0:W3:Y:S01]  /*10900*/  @P0 LDG.E.U16 R20, desc[UR20][R32.64] ;  /* 0x0000001420140981 */ /* 0x0000e2000c1e1500 */
[----:B------:R-:W-:-:S03]  /*10910*/  LEA R17, P3, R15, R91, 0x1 ;  /* 0x0000005b0f117211 */ /* 0x000fc600078608ff */
[----:B------:R-:W-:Y:S02]  /*10920*/  STL [R1+0xd48], R32 ;  /* 0x000d482001007387 */ /* 0x000fe40000100800 */
[----:B-1----:R-:W-:Y:S02]  /*10930*/  @P0 IMAD.MOV.U32 R34, RZ, RZ, R17 ;  /* 0x000000ffff220224 */ /* 0x002fe400078e0011 */
[----:B--2---:R1:W-:Y:S02]  /*10940*/  STL [R1+0x7d4], R19 ;  /* 0x0007d41301007387 */ /* 0x0043e40000100800 */
[----:B-1----:R-:W-:Y:S02]  /*10950*/  SEL R19, R90, R14, !P5 ;  /* 0x0000000e5a137207 */ /* 0x002fe40006800000 */
[----:B------:R-:W2:Y:S04]  /*10960*/  LDL.LU R14, [R1+0x1518] ;  /* 0x00151800010e7983 */ /* 0x000ea80000300800 */
[----:B------:R0:W-:Y:S02]  /*10970*/  STL [R1+0xd44], R33 ;  /* 0x000d442101007387 */ /* 0x0001e40000100800 */
[----:B0-----:R-:W-:-:S05]  /*10980*/  LEA.HI.X.SX32 R33, R15, R92, 0x1, P3 ;  /* 0x0000005c0f217211 */ /* 0x001fca00018f0eff */
[----:B------:R-:W-:-:S05]  /*10990*/  @P0 IMAD.MOV.U32 R35, RZ, RZ, R33 ;  /* 0x000000ffff230224 */ /* 0x000fca00078e0021 */
[----:B------:R0:W2:Y:S04]  /*109a0*/  @P0 LDG.E.U16 R67, desc[UR20][R34.64] ;  /* 0x0000001422430981 */ /* 0x0000a8000c1e1500 */
[----:B---3--:R1:W-:Y:S02]  /*109b0*/  STL [R1+0x7e0], R20 ;  /* 0x0007e01401007387 */ /* 0x0083e40000100800 */
[C---:B-1----:R-:W-:Y:S02]  /*109c0*/  SEL R20, R90.reuse, R4, !P5 ;  /* 0x000000045a147207 */ /* 0x042fe40006800000 */
[----:B------:R-:W3:Y:S01]  /*109d0*/  LDL.LU R4, [R1+0x1514] ;  /* 0x0015140001047983 */ /* 0x000ee20000300800 */
[----:B----4-:R-:W-:Y:S01]  /*109e0*/  IMAD R19, R19, UR8, RZ ;  /* 0x0000000813137c24 */ /* 0x010fe2000f8e02ff */
[----:B------:R-:W-:Y:S01]  /*109f0*/  SEL R15, R90, R21, !P5 ;  /* 0x000000155a0f7207 */ /* 0x000fe20006800000 */
[----:B------:R-:W-:Y:S01]  /*10a00*/  IMAD R20, R20, UR9, RZ ;  /* 0x0000000914147c24 */ /* 0x000fe2000f8e02ff */
[----:B------:R1:W-:Y:S01]  /*10a10*/  STL [R1+0xd50], R17 ;  /* 0x000d501101007387 */ /* 0x0003e20000100800 */
[----:B------:R-:W4:Y:S01]  /*10a20*/  LDCU UR8, c[0x0][0x3b0] ;  /* 0x00007600ff0877ac */ /* 0x000f220008000800 */
[----:B------:R-:W-:-:S02]  /*10a30*/  LEA R32, P3, R19, R91, 0x1 ;  /* 0x0000005b13207211 */ /* 0x000fc400078608ff */
[----:B------:R-:W3:Y:S01]  /*10a40*/  LDL.LU R21, [R1+0x1510] ;  /* 0x0015100001157983 */ /* 0x000ee20000300800 */
[----:B------:R-:W-:Y:S01]  /*10a50*/  IMAD R15, R15, UR11, RZ ;  /* 0x0000000b0f0f7c24 */ /* 0x000fe2000f8e02ff */
[----:B0-----:R-:W-:Y:S01]  /*10a60*/  LEA.HI.X.SX32 R34, R19, R92, 0x1, P3 ;  /* 0x0000005c13227211 */ /* 0x001fe200018f0eff */
[----:B------:R-:W0:Y:S01]  /*10a70*/  LDCU UR9, c[0x0][0x3b0] ;  /* 0x00007600ff0977ac */ /* 0x000e220008000800 */
[----:B------:R4:W-:Y:S01]  /*10a80*/  STL [R1+0xd4c], R33 ;  /* 0x000d4c2101007387 */ /* 0x0009e20000100800 */
[----:B-1----:R-:W-:Y:S02]  /*10a90*/  SEL R17, R90, R38, !P5 ;  /* 0x000000265a117207 */ /* 0x002fe40006800000 */
[----:B------:R-:W-:Y:S01]  /*10aa0*/  @P0 IMAD.MOV.U32 R35, RZ, RZ, R34 ;  /* 0x000000ffff230224 */ /* 0x000fe200078e0022 */
[C---:B------:R-:W-:Y:S01]  /*10ab0*/  LEA R19, P3, R20.reuse, R91, 0x1 ;  /* 0x0000005b14137211 */ /* 0x040fe200078608ff */
[----:B------:R-:W1:Y:S03]  /*10ac0*/  LDCU UR11, c[0x0][0x3b0] ;  /* 0x00007600ff0b77ac */ /* 0x000e660008000800 */
[----:B----4-:R-:W-:Y:S01]  /*10ad0*/  LEA.HI.X.SX32 R33, R20, R92, 0x1, P3 ;  /* 0x0000005c14217211 */ /* 0x010fe200018f0eff */
[----:B--2---:R-:W-:Y:S04]  /*10ae0*/  STL [R1+0x13b4], R67 ;  /* 0x0013b44301007387 */ /* 0x004fe80000100800 */
[----:B------:R-:W-:Y:S04]  /*10af0*/  STL [R1+0xd58], R32 ;  /* 0x000d582001007387 */ /* 0x000fe80000100800 */
[----:B------:R-:W-:Y:S04]  /*10b00*/  STL [R1+0x14a0], R67 ;  /* 0x0014a04301007387 */ /* 0x000fe80000100800 */
[----:B------:R-:W2:Y:S04]  /*10b10*/  LDL.LU R38, [R1+0x150c] ;  /* 0x00150c0001267983 */ /* 0x000ea80000300800 */
[----:B------:R4:W-:Y:S02]  /*10b20*/  STL [R1+0xd54], R34 ;  /* 0x000d542201007387 */ /* 0x0009e40000100800 */
[----:B----4-:R-:W-:-:S05]  /*10b30*/  @P0 IMAD.MOV.U32 R34, RZ, RZ, R32 ;  /* 0x000000ffff220224 */ /* 0x010fca00078e0020 */
[----:B------:R4:W2:Y:S01]  /*10b40*/  @P0 LDG.E.U16 R78, desc[UR20][R34.64] ;  /* 0x00000014224e0981 */ /* 0x0008a2000c1e1500 */
[----:B---3--:R-:W-:Y:S01]  /*10b50*/  PRMT R4, RZ, 0x7610, R4 ;  /* 0x00007610ff047816 */ /* 0x008fe20000000004 */
[----:B----4-:R-:W-:Y:S02]  /*10b60*/  @P0 IMAD.MOV.U32 R34, RZ, RZ, R19 ;  /* 0x000000ffff220224 */ /* 0x010fe400078e0013 */
[----:B------:R-:W-:-:S05]  /*10b70*/  @P0 IMAD.MOV.U32 R35, RZ, RZ, R33 ;  /* 0x000000ffff230224 */ /* 0x000fca00078e0021 */
[----:B------:R-:W3:Y:S01]  /*10b80*/  @P0 LDG.E.U16 R4, desc[UR20][R34.64] ;  /* 0x0000001422040981 */ /* 0x000ee2000c1e1500 */
[-C--:B------:R-:W-:Y:S01]  /*10b90*/  LEA R20, P3, R15, R91.reuse, 0x1 ;  /* 0x0000005b0f147211 */ /* 0x080fe200078608ff */
[----:B------:R-:W-:Y:S01]  /*10ba0*/  IMAD R17, R17, UR10, RZ ;  /* 0x0000000a11117c24 */ /* 0x000fe2000f8e02ff */
[----:B------:R-:W-:Y:S01]  /*10bb0*/  PRMT R21, RZ, 0x7610, R21 ;  /* 0x00007610ff157816 */ /* 0x000fe20000000015 */
[----:B------:R4:W-:Y:S01]  /*10bc0*/  STL [R1+0xd60], R19 ;  /* 0x000d601301007387 */ /* 0x0009e20000100800 */
[-C--:B------:R-:W-:Y:S01]  /*10bd0*/  LEA.HI.X.SX32 R32, R15, R92.reuse, 0x1, P3 ;  /* 0x0000005c0f207211 */ /* 0x080fe200018f0eff */
[----:B------:R-:W0:Y:S01]  /*10be0*/  LDCU UR10, c[0x0][0x3b0] ;  /* 0x00007600ff0a77ac */ /* 0x000e220008000800 */
[C---:B------:R-:W-:Y:S01]  /*10bf0*/  LEA R15, P3, R17.reuse, R91, 0x1 ;  /* 0x0000005b110f7211 */ /* 0x040fe200078608ff */
[----:B------:R1:W-:Y:S04]  /*10c00*/  STL [R1+0xd5c], R33 ;  /* 0x000d5c2101007387 */ /* 0x0003e80000100800 */
[----:B------:R-:W-:Y:S01]  /*10c10*/  STL [R1+0xd68], R20 ;  /* 0x000d681401007387 */ /* 0x000fe20000100800 */
[----:B----4-:R-:W-:Y:S01]  /*10c20*/  LEA.HI.X.SX32 R19, R17, R92, 0x1, P3 ;  /* 0x0000005c11137211 */ /* 0x010fe200018f0eff */
[----:B-1----:R-:W-:Y:S01]  /*10c30*/  @P0 IMAD.MOV.U32 R33, RZ, RZ, R32 ;  /* 0x000000ffff210224 */ /* 0x002fe200078e0020 */
[----:B------:R-:W-:-:S02]  /*10c40*/  SEL R17, R90, R55, !P5 ;  /* 0x000000375a117207 */ /* 0x000fc40006800000 */
[----:B--2---:R-:W-:Y:S01]  /*10c50*/  PRMT R38, RZ, 0x7610, R38 ;  /* 0x00007610ff267816 */ /* 0x004fe20000000026 */
[----:B------:R-:W-:Y:S04]  /*10c60*/  STL [R1+0x13bc], R78 ;  /* 0x0013bc4e01007387 */ /* 0x000fe80000100800 */
[----:B------:R1:W-:Y:S02]  /*10c70*/  STL [R1+0xd64], R32 ;  /* 0x000d642001007387 */ /* 0x0003e40000100800 */
[----:B-1----:R-:W-:-:S05]  /*10c80*/  @P0 IMAD.MOV.U32 R32, RZ, RZ, R20 ;  /* 0x000000ffff200224 */ /* 0x002fca00078e0014 */
[----:B------:R1:W2:Y:S02]  /*10c90*/  @P0 LDG.E.U16 R21, desc[UR20][R32.64] ;  /* 0x0000001420150981 */ /* 0x0002a4000c1e1500 */
[----:B-1----:R-:W-:Y:S02]  /*10ca0*/  @P0 IMAD.MOV.U32 R32, RZ, RZ, R15 ;  /* 0x000000ffff200224 */ /* 0x002fe400078e000f */
[----:B------:R-:W-:Y:S01]  /*10cb0*/  @P0 IMAD.MOV.U32 R33, RZ, RZ, R19 ;  /* 0x000000ffff210224 */ /* 0x000fe200078e0013 */
[----:B---3--:R-:W-:Y:S04]  /*10cc0*/  STL [R1+0x13c0], R4 ;  /* 0x0013c00401007387 */ /* 0x008fe80000100800 */
[----:B------:R1:W3:Y:S04]  /*10cd0*/  @P0 LDG.E.U16 R38, desc[UR20][R32.64] ;  /* 0x0000001420260981 */ /* 0x0002e8000c1e1500 */
[----:B------:R4:W-:Y:S04]  /*10ce0*/  STL [R1+0xd70], R15 ;  /* 0x000d700f01007387 */ /* 0x0009e80000100800 */
[----:B------:R-:W-:Y:S04]  /*10cf0*/  STL [R1+0x14a8], R4 ;  /* 0x0014a80401007387 */ /* 0x000fe80000100800 */
[----:B------:R0:W-:Y:S04]  /*10d00*/  STL [R1+0xd6c], R19 ;  /* 0x000d6c1301007387 */ /* 0x0001e80000100800 */
[----:B------:R-:W3:Y:S01]  /*10d10*/  LDL.LU R55, [R1+0x1508] ;  /* 0x0015080001377983 */ /* 0x000ee20000300800 */
[----:B------:R-:W-:Y:S01]  /*10d20*/  ISETP.GT.U32.AND P3, PT, R3, R28, PT ;  /* 0x0000001c0300720c */ /* 0x000fe20003f64070 */
[----:B------:R-:W-:Y:S01]  /*10d30*/  IMAD R17, R17, UR8, RZ ;  /* 0x0000000811117c24 */ /* 0x000fe2000f8e02ff */
[C---:B------:R-:W-:Y:S01]  /*10d40*/  SEL R20, R90.reuse, R7, !P5 ;  /* 0x000000075a147207 */ /* 0x040fe20006800000 */
[----:B------:R-:W2:Y:S01]  /*10d50*/  LDCU UR8, c[0x0][0x3b0] ;  /* 0x00007600ff0877ac */ /* 0x000ea20008000800 */
[----:B----4-:R-:W-:-:S09]  /*10d60*/  SEL R15, R90, R5, !P5 ;  /* 0x000000055a0f7207 */ /* 0x010fd20006800000 */
[----:B------:R-:W-:Y:S01]  /*10d70*/  @!P3 IMAD.IADD R28, R28, 0x1, -R3 ;  /* 0x000000011c1cb824 */ /* 0x000fe200078e0a03 */
[----:B0-----:R-:W-:-:S04]  /*10d80*/  LEA R19, P3, R17, R91, 0x1 ;  /* 0x0000005b11137211 */ /* 0x001fc800078608ff */
[----:B-1----:R-:W-:Y:S02]  /*10d90*/  LEA.HI.X.SX32 R32, R17, R92, 0x1, P3 ;  /* 0x0000005c11207211 */ /* 0x002fe400018f0eff */
[----:B------:R-:W-:Y:S01]  /*10da0*/  SEL R17, R90, R22, !P5 ;  /* 0x000000165a117207 */ /* 0x000fe20006800000 */
[----:B------:R-:W-:Y:S01]  /*10db0*/  IMAD R20, R20, UR9, RZ ;  /* 0x0000000914147c24 */ /* 0x000fe2000f8e02ff */
[----:B------:R-:W-:Y:S01]  /*10dc0*/  PRMT R30, RZ, 0x7610, R30 ;  /* 0x00007610ff1e7816 */ /* 0x000fe2000000001e */
[----:B------:R-:W-:Y:S01]  /*10dd0*/  @P0 IMAD.MOV.U32 R33, RZ, RZ, R32 ;  /* 0x000000ffff210224 */ /* 0x000fe200078e0020 */
[----:B------:R-:W-:Y:S01]  /*10de0*/  PRMT R52, RZ, 0x7610, R52 ;  /* 0x00007610ff347816 */ /* 0x000fe20000000034 */
[----:B------:R-:W-:Y:S01]  /*10df0*/  IMAD R15, R15, UR10, RZ ;  /* 0x0000000a0f0f7c24 */ /* 0x000fe2000f8e02ff */
[C---:B------:R-:W-:Y:S01]  /*10e00*/  LEA R34, P3, R20.reuse, R91, 0x1 ;  /* 0x0000005b14227211 */ /* 0x040fe200078608ff */
[----:B--2---:R0:W-:Y:S03]  /*10e10*/  STL [R1+0x13c8], R21 ;  /* 0x0013c81501007387 */ /* 0x0041e60000100800 */
[----:B------:R-:W-:-:S02]  /*10e20*/  LEA.HI.X.SX32 R35, R20, R92, 0x1, P3 ;  /* 0x0000005c14237211 */ /* 0x000fc400018f0eff */
[----:B---3--:R-:W-:Y:S01]  /*10e30*/  PRMT R55, RZ, 0x7610, R55 ;  /* 0x00007610ff377816 */ /* 0x008fe20000000037 */
[----:B------:R-:W-:Y:S01]  /*10e40*/  STL [R1+0x13cc], R38 ;  /* 0x0013cc2601007387 */ /* 0x000fe20000100800 */
[----:B------:R-:W-:Y:S01]  /*10e50*/  IMAD R17, R17, UR11, RZ ;  /* 0x0000000b11117c24 */ /* 0x000fe2000f8e02ff */
[----:B0-----:R-:W-:Y:S01]  /*10e60*/  PRMT R21, RZ, 0x7610, R21 ;  /* 0x00007610ff157816 */ /* 0x001fe20000000015 */
[----:B------:R-:W0:Y:S01]  /*10e70*/  LDCU UR9, c[0x0][0x3b0] ;  /* 0x00007600ff0977ac */ /* 0x000e220008000800 */
[----:B------:R-:W-:Y:S01]  /*10e80*/  STL [R1+0x14b0], R38 ;  /* 0x0014b02601007387 */ /* 0x000fe20000100800 */
[----:B------:R-:W-:Y:S02]  /*10e90*/  SEL R20, R90, R56, !P5 ;  /* 0x000000385a147207 */ /* 0x000fe40006800000 */
[----:B------:R-:W-:Y:S01]  /*10ea0*/  PRMT R79, RZ, 0x7610, R79 ;  /* 0x00007610ff4f7816 */ /* 0x000fe2000000004f */
[----:B------:R-:W2:Y:S01]  /*10eb0*/  LDL.LU R7, [R1+0x1504] ;  /* 0x0015040001077983 */ /* 0x000ea20000300800 */
[----:B------:R-:W1:Y:S03]  /*10ec0*/  LDCU UR10, c[0x0][0x3b0] ;  /* 0x00007600ff0a77ac */ /* 0x000e660008000800 */
[----:B------:R-:W3:Y:S01]  /*10ed0*/  LDL.LU R5, [R1+0x1500] ;  /* 0x0015000001057983 */ /* 0x000ee20000300800 */
[----:B------:R-:W4:Y:S03]  /*10ee0*/  LDCU UR11, c[0x0][0x3b0] ;  /* 0x00007600ff0b77ac */ /* 0x000f260008000800 */
[----:B------:R-:W-:Y:S04]  /*10ef0*/  STL [R1+0xd78], R19 ;  /* 0x000d781301007387 */ /* 0x000fe80000100800 */
[----:B------:R-:W2:Y:S04]  /*10f00*/  LDL.LU R22, [R1+0x14fc] ;  /* 0x0014fc0001167983 */ /* 0x000ea80000300800 */
[----:B------:R0:W-:Y:S04]  /*10f10*/  STL [R1+0xd74], R32 ;  /* 0x000d742001007387 */ /* 0x0001e80000100800 */
[----:B------:R-:W2:Y:S01]  /*10f20*/  @P0 LDG.E.U16 R30, desc[UR20][R34.64] ;  /* 0x00000014221e0981 */ /* 0x000ea2000c1e1500 */
[----:B0-----:R-:W-:-:S05]  /*10f30*/  @P0 IMAD.MOV.U32 R32, RZ, RZ, R19 ;  /* 0x000000ffff200224 */ /* 0x001fca00078e0013 */
[----:B------:R0:W2:Y:S02]  /*10f40*/  @P0 LDG.E.U16 R55, desc[UR20][R32.64] ;  /* 0x0000001420370981 */ /* 0x0000a4000c1e1500 */
[----:B0-----:R-:W-:-:S04]  /*10f50*/  LEA R32, P3, R15, R91, 0x1 ;  /* 0x0000005b0f207211 */ /* 0x001fc800078608ff */
[----:B------:R-:W-:-:S05]  /*10f60*/  LEA.HI.X.SX32 R33, R15, R92, 0x1, P3 ;  /* 0x0000005c0f217211 */ /* 0x000fca00018f0eff */
[----:B------:R-:W4:Y:S01]  /*10f70*/  @P0 LDG.E.U16 R21, desc[UR20][R32.64] ;  /* 0x0000001420150981 */ /* 0x000f22000c1e1500 */
[----:B------:R-:W-:Y:S02]  /*10f80*/  SEL R19, R90, R39, !P5 ;  /* 0x000000275a137207 */ /* 0x000fe40006800000 */
[----:B------:R-:W-:-:S03]  /*10f90*/  LEA R15, P3, R17, R91, 0x1 ;  /* 0x0000005b110f7211 */ /* 0x000fc600078608ff */
[----:B------:R-:W-:Y:S01]  /*10fa0*/  IMAD R19, R19, UR8, RZ ;  /* 0x0000000813137c24 */ /* 0x000fe2000f8e02ff */
[----:B------:R-:W0:Y:S01]  /*10fb0*/  LDCU UR8, c[0x0][0x3b0] ;  /* 0x00007600ff0877ac */ /* 0x000e220008000800 */
[----:B------:R-:W-:Y:S02]  /*10fc0*/  IMAD R20, R20, UR12, RZ ;  /* 0x0000000c14147c24 */ /* 0x000fe4000f8e02ff */
[----:B-1----:R-:W-:Y:S01]  /*10fd0*/  IMAD R10, R10, UR10, RZ ;  /* 0x0000000a0a0a7c24 */ /* 0x002fe2000f8e02ff */
[----:B------:R-:W-:Y:S02]  /*10fe0*/  PRMT R16, RZ, 0x7610, R16 ;  /* 0x00007610ff107816 */ /* 0x000fe40000000010 */
[----:B------:R-:W-:Y:S02]  /*10ff0*/  SEL R12, R90, R12, !P5 ;  /* 0x0000000c5a0c7207 */ /* 0x000fe40006800000 */
[----:B------:R-:W-:Y:S01]  /*11000*/  PRMT R4, RZ, 0x7610, R4 ;  /* 0x00007610ff047816 */ /* 0x000fe20000000004 */
[----:B------:R-:W-:-:S02]  /*11010*/  IMAD.MOV.U32 R62, RZ, RZ, R28 ;  /* 0x000000ffff3e7224 */ /* 0x000fc400078e001c */
[----:B------:R-:W-:Y:S01]  /*11020*/  IMAD.MOV.U32 R84, RZ, RZ, R48 ;  /* 0x000000ffff547224 */ /* 0x000fe200078e0030 */
[----:B------:R-:W-:Y:S02]  /*11030*/  PRMT R18, RZ, 0x7610, R18 ;  /* 0x00007610ff127816 */ /* 0x000fe40000000012 */
[----:B---3--:R-:W-:Y:S01]  /*11040*/  PRMT R5, RZ, 0x7610, R5 ;  /* 0x00007610ff057816 */ /* 0x008fe20000000005 */
[----:B--2---:R-:W-:Y:S01]  /*11050*/  STL [R1+0x13d4], R55 ;  /* 0x0013d43701007387 */ /* 0x004fe20000100800 */
[----:B------:R-:W-:Y:S01]  /*11060*/  PRMT R22, RZ, 0x7610, R22 ;  /* 0x00007610ff167816 */ /* 0x000fe20000000016 */
[----:B------:R-:W-:Y:S01]  /*11070*/  IMAD.MOV.U32 R75, RZ, RZ, R59 ;  /* 0x000000ffff4b7224 */ /* 0x000fe200078e003b */
[----:B------:R-:W-:Y:S01]  /*11080*/  PRMT R65, RZ, 0x7610, R65 ;  /* 0x00007610ff417816 */ /* 0x000fe20000000041 */
[----:B------:R-:W-:Y:S01]  /*11090*/  STL [R1+0xd80], R34 ;  /* 0x000d802201007387 */ /* 0x000fe20000100800 */
[----:B------:R-:W-:Y:S01]  /*110a0*/  IMAD.MOV.U32 R74, RZ, RZ, R13 ;  /* 0x000000ffff4a7224 */ /* 0x000fe200078e000d */
[C---:B------:R-:W-:Y:S01]  /*110b0*/  SEL R57, R90.reuse, R57, !P5 ;  /* 0x000000395a397207 */ /* 0x040fe20006800000 */
[----:B------:R-:W-:Y:S01]  /*110c0*/  IMAD.MOV.U32 R77, RZ, RZ, R14 ;  /* 0x000000ffff4d7224 */ /* 0x000fe200078e000e */
[----:B------:R-:W2:Y:S01]  /*110d0*/  LDL.LU R39, [R1+0x14f8] ;  /* 0x0014f80001277983 */ /* 0x000ea20000300800 */
[----:B------:R-:W-:Y:S01]  /*110e0*/  IMAD.MOV.U32 R83, RZ, RZ, R46 ;  /* 0x000000ffff537224 */ /* 0x000fe200078e002e */
[----:B------:R-:W-:Y:S01]  /*110f0*/  SEL R9, R90, R9, !P5 ;  /* 0x000000095a097207 */ /* 0x000fe20006800000 */
[----:B------:R-:W-:Y:S01]  /*11100*/  IMAD.MOV.U32 R82, RZ, RZ, R76 ;  /* 0x000000ffff527224 */ /* 0x000fe200078e004c */
[----:B------:R-:W3:Y:S01]  /*11110*/  LDL.LU R56, [R1+0x14f4] ;  /* 0x0014f40001387983 */ /* 0x000ee20000300800 */
[----:B------:R-:W-:Y:S01]  /*11120*/  VIADD R64, R0, 0x7c ;  /* 0x0000007c00407836 */ /* 0x000fe20000000000 */
[----:B------:R-:W-:Y:S01]  /*11130*/  SEL R43, R90, R43, !P5 ;  /* 0x0000002b5a2b7207 */ /* 0x000fe20006800000 */
[----:B------:R-:W-:Y:S01]  /*11140*/  VIADD R54, R0, 0x7d ;  /* 0x0000007d00367836 */ /* 0x000fe20000000000 */
[----:B------:R-:W-:Y:S01]  /*11150*/  STL [R1+0xd7c], R35 ;  /* 0x000d7c2301007387 */ /* 0x000fe20000100800 */
[----:B------:R-:W1:Y:S03]  /*11160*/  LDCU UR10, c[0x0][0x3b0] ;  /* 0x00007600ff0a77ac */ /* 0x000e660008000800 */
[----:B------:R-:W-:Y:S01]  /*11170*/  STL [R1+0xd88], R32 ;  /* 0x000d882001007387 */ /* 0x000fe20000100800 */
[----:B------:R-:W0:Y:S03]  /*11180*/  LDCU UR12, c[0x0][0x3b0] ;  /* 0x00007600ff0c77ac */ /* 0x000e260008000800 */
[----:B------:R-:W-:Y:S04]  /*11190*/  STL [R1+0xd84], R33 ;  /* 0x000d842101007387 */ /* 0x000fe80000100800 */
[----:B------:R-:W-:Y:S04]  /*111a0*/  STL [R1+0xd90], R15 ;  /* 0x000d900f01007387 */ /* 0x000fe80000100800 */
[----:B------:R0:W-:Y:S02]  /*111b0*/  STL [R1+0x7cc], R30 ;  /* 0x0007cc1e01007387 */ /* 0x0001e40000100800 */
[----:B0-----:R-:W-:-:S02]  /*111c0*/  LEA.HI.X.SX32 R30, R17, R92, 0x1, P3 ;  /* 0x0000005c111e7211 */ /* 0x001fc400018f0eff */
[----:B------:R-:W-:-:S03]  /*111d0*/  LEA R17, P3, R19, R91, 0x1 ;  /* 0x0000005b13117211 */ /* 0x000fc600078608ff */
[----:B------:R-:W-:Y:S04]  /*111e0*/  STL [R1+0xd8c], R30 ;  /* 0x000d8c1e01007387 */ /* 0x000fe80000100800 */
[----:B------:R-:W-:Y:S04]  /*111f0*/  STL [R1+0xd98], R17 ;  /* 0x000d981101007387 */ /* 0x000fe80000100800 */
[----:B----4-:R0:W-:Y:S01]  /*11200*/  STL [R1+0x7d8], R21 ;  /* 0x0007d81501007387 */ /* 0x0101e20000100800 */
[----:B------:R-:W-:Y:S02]  /*11210*/  @P0 IMAD.MOV.U32 R32, RZ, RZ, R15 ;  /* 0x000000ffff200224 */ /* 0x000fe400078e000f */
[----:B------:R-:W-:-:S05]  /*11220*/  @P0 IMAD.MOV.U32 R33, RZ, RZ, R30 ;  /* 0x000000ffff210224 */ /* 0x000fca00078e001e */
[----:B------:R4:W2:Y:S01]  /*11230*/  @P0 LDG.E.U16 R52, desc[UR20][R32.64] ;  /* 0x0000001420340981 */ /* 0x0008a2000c1e1500 */
[----:B0-----:R-:W-:Y:S02]  /*11240*/  LEA.HI.X.SX32 R21, R19, R92, 0x1, P3 ;  /* 0x0000005c13157211 */ /* 0x001fe400018f0eff */
[----:B------:R-:W-:-:S04]  /*11250*/  LEA R19, P3, R20, R91, 0x1 ;  /* 0x0000005b14137211 */ /* 0x000fc800078608ff */
[----:B------:R-:W-:Y:S01]  /*11260*/  LEA.HI.X.SX32 R20, R20, R92, 0x1, P3 ;  /* 0x0000005c14147211 */ /* 0x000fe200018f0eff */
[----:B------:R0:W-:Y:S01]  /*11270*/  STL [R1+0xd94], R21 ;  /* 0x000d941501007387 */ /* 0x0001e20000100800 */
[----:B----4-:R-:W-:Y:S02]  /*11280*/  @P0 IMAD.MOV.U32 R33, RZ, RZ, R21 ;  /* 0x000000ffff210224 */ /* 0x010fe400078e0015 */
[----:B------:R-:W-:Y:S01]  /*11290*/  @P0 IMAD.MOV.U32 R32, RZ, RZ, R17 ;  /* 0x000000ffff200224 */ /* 0x000fe200078e0011 */
[----:B------:R-:W-:Y:S04]  /*112a0*/  STL [R1+0xda0], R19 ;  /* 0x000da01301007387 */ /* 0x000fe80000100800 */
[----:B------:R4:W-:Y:S01]  /*112b0*/  STL [R1+0xd9c], R20 ;  /* 0x000d9c1401007387 */ /* 0x0009e20000100800 */
[----:B0-----:R-:W-:-:S03]  /*112c0*/  @P0 IMAD.MOV.U32 R21, RZ, RZ, R20 ;  /* 0x000000ffff150224 */ /* 0x001fc600078e0014 */
[----:B------:R-:W3:Y:S01]  /*112d0*/  @P0 LDG.E.U16 R79, desc[UR20][R32.64] ;  /* 0x00000014204f0981 */ /* 0x000ee2000c1e1500 */
[----:B----4-:R-:W-:-:S05]  /*112e0*/  @P0 IMAD.MOV.U32 R20, RZ, RZ, R19 ;  /* 0x000000ffff140224 */ /* 0x010fca00078e0013 */
[----:B------:R0:W4:Y:S01]  /*112f0*/  @P0 LDG.E.U16 R5, desc[UR20][R20.64] ;  /* 0x0000001414050981 */ /* 0x000122000c1e1500 */
[----:B------:R-:W-:Y:S02]  /*11300*/  ISETP.GT.U32.AND P3, PT, R3, R11, PT ;  /* 0x0000000b0300720c */ /* 0x000fe40003f64070 */
[----:B------:R-:W-:-:S05]  /*11310*/  SEL R15, R90, R58, !P5 ;  /* 0x0000003a5a0f7207 */ /* 0x000fca0006800000 */
[----:B------:R-:W-:Y:S01]  /*11320*/  IMAD R15, R15, UR8, RZ ;  /* 0x000000080f0f7c24 */ /* 0x000fe2000f8e02ff */
[----:B------:R-:W-:Y:S01]  /*11330*/  SEL R17, R90, R45, !P5 ;  /* 0x0000002d5a117207 */ /* 0x000fe20006800000 */
[----:B------:R-:W1:Y:S04]  /*11340*/  LDCU UR8, c[0x0][0x3b0] ;  /* 0x00007600ff0877ac */ /* 0x000e680008000800 */
[----:B------:R-:W-:Y:S02]  /*11350*/  @!P3 IADD3 R11, PT, PT, R11, -R3, RZ ;  /* 0x800000030b0bb210 */ /* 0x000fe40007ffe0ff */
[----:B------:R-:W-:-:S04]  /*11360*/  LEA R19, P3, R15, R91, 0x1 ;  /* 0x0000005b0f137211 */ /* 0x000fc800078608ff */
[----:B0-----:R-:W-:-:S05]  /*11370*/  LEA.HI.X.SX32 R20, R15, R92, 0x1, P3 ;  /* 0x0000005c0f147211 */ /* 0x001fca00018f0eff */
[----:B------:R-:W-:Y:S01]  /*11380*/  @P0 IMAD.MOV.U32 R21, RZ, RZ, R20 ;  /* 0x000000ffff150224 */ /* 0x000fe200078e0014 */
[----:B--2---:R-:W-:Y:S04]  /*11390*/  STL [R1+0x13d8], R52 ;  /* 0x0013d83401007387 */ /* 0x004fe80000100800 */
[----:B------:R-:W-:Y:S04]  /*113a0*/  STL [R1+0x14b4], R52 ;  /* 0x0014b43401007387 */ /* 0x000fe80000100800 */
[----:B---3--:R-:W-:Y:S04]  /*113b0*/  STL [R1+0x13e0], R79 ;  /* 0x0013e04f01007387 */ /* 0x008fe80000100800 */
[----:B----4-:R-:W-:Y:S04]  /*113c0*/  STL [R1+0x13e4], R5 ;  /* 0x0013e40501007387 */ /* 0x010fe80000100800 */
[----:B------:R-:W-:Y:S04]  /*113d0*/  STL [R1+0x14b8], R5 ;  /* 0x0014b80501007387 */ /* 0x000fe80000100800 */
[----:B------:R-:W-:Y:S04]  /*113e0*/  STL [R1+0xda8], R19 ;  /* 0x000da81301007387 */ /* 0x000fe80000100800 */
[----:B------:R0:W-:Y:S02]  /*113f0*/  STL [R1+0xda4], R20 ;  /* 0x000da41401007387 */ /* 0x0001e40000100800 */
[----:B0-----:R-:W-:-:S05]  /*11400*/  @P0 IMAD.MOV.U32 R20, RZ, RZ, R19 ;  /* 0x000000ffff140224 */ /* 0x001fca00078e0013 */
[----:B------:R0:W2:Y:S01]  /*11410*/  @P0 LDG.E.U16 R22, desc[UR20][R20.64] ;  /* 0x0000001414160981 */ /* 0x0000a2000c1e1500 */
[----:B------:R-:W-:Y:S01]  /*11420*/  IMAD R17, R17, UR9, RZ ;  /* 0x0000000911117c24 */ /* 0x000fe2000f8e02ff */
[----:B------:R-:W-:Y:S02]  /*11430*/  SEL R5, R90, R44, !P5 ;  /* 0x0000002c5a057207 */ /* 0x000fe40006800000 */
[----:B------:R-:W-:Y:S02]  /*11440*/  PRMT R39, RZ, 0x7610, R39 ;  /* 0x00007610ff277816 */ /* 0x000fe40000000027 */
[----:B------:R-:W-:Y:S01]  /*11450*/  PRMT R56, RZ, 0x7610, R56 ;  /* 0x00007610ff387816 */ /* 0x000fe20000000038 */
[----:B-1----:R-:W-:Y:S01]  /*11460*/  IMAD R12, R12, UR8, RZ ;  /* 0x000000080c0c7c24 */ /* 0x002fe2000f8e02ff */
[-C--:B------:R-:W-:Y:S01]  /*11470*/  LEA R15, P3, R17, R91.reuse, 0x1 ;  /* 0x0000005b110f7211 */ /* 0x080fe200078608ff */
[----:B------:R-:W-:Y:S02]  /*11480*/  IMAD R19, R5, UR11, RZ ;  /* 0x0000000b05137c24 */ /* 0x000fe4000f8e02ff */
[----:B------:R-:W-:Y:S01]  /*11490*/  @!P2 IMAD.MOV R62, RZ, RZ, -R62 ;  /* 0x000000ffff3ea224 */ /* 0x000fe200078e0a3e */
[----:B------:R-:W-:Y:S01]  /*114a0*/  LEA.HI.X.SX32 R17, R17, R92, 0x1, P3 ;  /* 0x0000005c11117211 */ /* 0x000fe200018f0eff */
[----:B0-----:R-:W-:Y:S01]  /*114b0*/  @P0 IMAD.MOV.U32 R20, RZ, RZ, R15 ;  /* 0x000000ffff140224 */ /* 0x001fe200078e000f */
[----:B------:R-:W-:Y:S01]  /*114c0*/  LEA R5, P3, R10, R91, 0x1 ;  /* 0x0000005b0a057211 */ /* 0x000fe200078608ff */
[----:B------:R-:W-:Y:S01]  /*114d0*/  STL [R1+0xdb0], R15 ;  /* 0x000db00f01007387 */ /* 0x000fe20000100800 */
[----:B------:R-:W-:-:S02]  /*114e0*/  VIADD R33, R0, 0x63 ;  /* 0x0000006300217836 */ /* 0x000fc40000000000 */
[----:B------:R-:W-:Y:S01]  /*114f0*/  VIADD R13, R0, 0x64 ;  /* 0x00000064000d7836 */ /* 0x000fe20000000000 */
[----:B------:R-:W-:Y:S01]  /*11500*/  MOV R76, R29 ;  /* 0x0000001d004c7202 */ /* 0x000fe20000000f00 */
[----:B------:R-:W-:Y:S01]  /*11510*/  @P0 IMAD.MOV.U32 R21, RZ, RZ, R17 ;  /* 0x000000ffff150224 */ /* 0x000fe200078e0011 */
[----:B------:R-:W-:Y:S01]  /*11520*/  LEA.HI.X.SX32 R10, R10, R92, 0x1, P3 ;  /* 0x0000005c0a0a7211 */ /* 0x000fe200018f0eff */
[----:B------:R-:W-:Y:S01]  /*11530*/  IMAD.MOV.U32 R85, RZ, RZ, R83 ;  /* 0x000000ffff557224 */ /* 0x000fe200078e0053 */
[----:B------:R-:W0:Y:S02]  /*11540*/  LDCU UR8, c[0x0][0x3b0] ;  /* 0x00007600ff0877ac */ /* 0x000e240008000800 */
[----:B------:R1:W3:Y:S01]  /*11550*/  @P0 LDG.E.U16 R39, desc[UR20][R20.64] ;  /* 0x0000001414270981 */ /* 0x0002e2000c1e1500 */
[----:B------:R-:W-:Y:S01]  /*11560*/  VIADD R52, R0, 0x75 ;  /* 0x0000007500347836 */ /* 0x000fe20000000000 */
[----:B------:R-:W4:Y:S01]  /*11570*/  LDCU UR9, c[0x0][0x3b0] ;  /* 0x00007600ff0977ac */ /* 0x000f220008000800 */
[----:B------:R-:W0:Y:S01]  /*11580*/  LDCU UR11, c[0x0][0x3b0] ;  /* 0x00007600ff0b77ac */ /* 0x000e220008000800 */
[----:B-1----:R-:W-:-:S02]  /*11590*/  @P0 IMAD.MOV.U32 R20, RZ, RZ, R5 ;  /* 0x000000ffff140224 */ /* 0x002fc400078e0005 */
[----:B------:R-:W-:-:S05]  /*115a0*/  @P0 IMAD.MOV.U32 R21, RZ, RZ, R10 ;  /* 0x000000ffff150224 */ /* 0x000fca00078e000a */
[----:B------:R1:W4:Y:S04]  /*115b0*/  @P0 LDG.E.U16 R56, desc[UR20][R20.64] ;  /* 0x0000001414380981 */ /* 0x000328000c1e1500 */
[----:B--2---:R-:W-:Y:S04]  /*115c0*/  STL [R1+0x13ec], R22 ;  /* 0x0013ec1601007387 */ /* 0x004fe80000100800 */
[----:B------:R2:W-:Y:S02]  /*115d0*/  STL [R1+0xdac], R17 ;  /* 0x000dac1101007387 */ /* 0x0005e40000100800 */
[----:B--2---:R-:W-:-:S04]  /*115e0*/  LEA R17, P3, R19, R91, 0x1 ;  /* 0x0000005b13117211 */ /* 0x004fc800078608ff */
[----:B------:R-:W-:Y:S01]  /*115f0*/  LEA.HI.X.SX32 R19, R19, R92, 0x1, P3 ;  /* 0x0000005c13137211 */ /* 0x000fe200018f0eff */
[----:B-1----:R-:W-:-:S04]  /*11600*/  @P0 IMAD.MOV.U32 R20, RZ, RZ, R17 ;  /* 0x000000ffff140224 */ /* 0x002fc800078e0011 */
[----:B------:R-:W-:-:S05]  /*11610*/  @P0 IMAD.MOV.U32 R21, RZ, RZ, R19 ;  /* 0x000000ffff150224 */ /* 0x000fca00078e0013 */
[----:B------:R-:W2:Y:S04]  /*11620*/  @P0 LDG.E.U16 R16, desc[UR20][R20.64] ;  /* 0x0000001414100981 */ /* 0x000ea8000c1e1500 */
[----:B---3--:R-:W-:Y:S04]  /*11630*/  STL [R1+0x13f0], R39 ;  /* 0x0013f02701007387 */ /* 0x008fe80000100800 */
[----:B------:R-:W-:Y:S04]  /*11640*/  STL [R1+0xdb8], R5 ;  /* 0x000db80501007387 */ /* 0x000fe80000100800 */
[----:B------:R-:W-:Y:S04]  /*11650*/  STL [R1+0x14c0], R39 ;  /* 0x0014c02701007387 */ /* 0x000fe80000100800 */
[----:B------:R1:W-:Y:S04]  /*11660*/  STL [R1+0xdb4], R10 ;  /* 0x000db40a01007387 */ /* 0x0003e80000100800 */
[----:B------:R3:W-:Y:S01]  /*11670*/  STL [R1+0xdc0], R17 ;  /* 0x000dc01101007387 */ /* 0x0007e20000100800 */
[----:B-1----:R-:W-:-:S03]  /*11680*/  LEA R10, P3, R12, R91, 0x1 ;  /* 0x0000005b0c0a7211 */ /* 0x002fc600078608ff */
[----:B----4-:R-:W-:Y:S01]  /*11690*/  STL [R1+0x13f8], R56 ;  /* 0x0013f83801007387 */ /* 0x010fe20000100800 */
[----:B------:R-:W-:-:S03]  /*116a0*/  LEA.HI.X.SX32 R12, R12, R92, 0x1, P3 ;  /* 0x0000005c0c0c7211 */ /* 0x000fc600018f0eff */
[----:B------:R-:W-:Y:S04]  /*116b0*/  STL [R1+0xdbc], R19 ;  /* 0x000dbc1301007387 */ /* 0x000fe80000100800 */
[----:B------:R-:W-:Y:S01]  /*116c0*/  STL [R1+0xdc8], R10 ;  /* 0x000dc80a01007387 */ /* 0x000fe20000100800 */
[----:B---3--:R-:W-:-:S03]  /*116d0*/  @P0 IMAD.MOV.U32 R17, RZ, RZ, R12 ;  /* 0x000000ffff110224 */ /* 0x008fc600078e000c */
[----:B------:R-:W-:Y:S04]  /*116e0*/  STL [R1+0xdc4], R12 ;  /* 0x000dc40c01007387 */ /* 0x000fe80000100800 */
[----:B--2---:R1:W-:Y:S02]  /*116f0*/  STL [R1+0x7c8], R16 ;  /* 0x0007c81001007387 */ /* 0x0043e40000100800 */
[----:B-1----:R-:W-:-:S05]  /*11700*/  @P0 IMAD.MOV.U32 R16, RZ, RZ, R10 ;  /* 0x000000ffff100224 */ /* 0x002fca00078e000a */
[----:B------:R-:W2:Y:S01]  /*11710*/  @P0 LDG.E.U16 R4, desc[UR20][R16.64] ;  /* 0x0000001410040981 */ /* 0x000ea2000c1e1500 */
[C---:B------:R-:W-:Y:S01]  /*11720*/  VIADD R15, R0.reuse, 0x4f ;  /* 0x0000004f000f7836 */ /* 0x040fe20000000000 */
[C---:B------:R-:W-:Y:S02]  /*11730*/  ISETP.GT.U32.AND P3, PT, R3.reuse, R11, PT ;  /* 0x0000000b0300720c */ /* 0x040fe40003f64070 */
[----:B------:R-:W-:Y:S02]  /*11740*/  ISETP.GT.U32.AND P2, PT, R3, R27, PT ;  /* 0x0000001b0300720c */ /* 0x000fe40003f44070 */
[----:B------:R-:W-:Y:S01]  /*11750*/  IABS R5, R15 ;  /* 0x0000000f00057213 */ /* 0x000fe20000000000 */
[----:B------:R-:W-:-:S08]  /*11760*/  VIADD R12, R0, 0x50 ;  /* 0x00000050000c7836 */ /* 0x000fd00000000000 */
[----:B------:R-:W-:Y:S01]  /*11770*/  @!P3 IMAD.IADD R11, R11, 0x1, -R3 ;  /* 0x000000010b0bb824 */ /* 0x000fe200078e0a03 */
[----:B------:R-:W-:Y:S02]  /*11780*/  ISETP.GE.AND P3, PT, R15, RZ, PT ;  /* 0x000000ff0f00720c */ /* 0x000fe40003f66270 */
[----:B------:R-:W-:Y:S01]  /*11790*/  IABS R10, R12 ;  /* 0x0000000c000a7213 */ /* 0x000fe20000000000 */
[----:B------:R-:W-:Y:S02]  /*117a0*/  IMAD.MOV.U32 R37, RZ, RZ, R11 ;  /* 0x000000ffff257224 */ /* 0x000fe400078e000b */
[----:B------:R-:W-:Y:S02]  /*117b0*/  @!P2 IMAD.IADD R27, R27, 0x1, -R3 ;  /* 0x000000011b1ba824 */ /* 0x000fe400078e0a03 */
[----:B------:R-:W-:-:S03]  /*117c0*/  @!P6 IMAD.MOV R37, RZ, RZ, -R37 ;  /* 0x000000ffff25e224 */ /* 0x000fc600078e0a25 */
[----:B------:R-:W-:-:S13]  /*117d0*/  ISETP.GT.U32.AND P2, PT, R3, R27, PT ;  /* 0x0000001b0300720c */ /* 0x000fda0003f44070 */
[----:B------:R-:W-:-:S04]  /*117e0*/  @!P2 IMAD.IADD R27, R27, 0x1, -R3 ;  /* 0x000000011b1ba824 */ /* 0x000fc800078e0a03 */
[----:B------:R-:W-:-:S04]  /*117f0*/  IMAD.MOV.U32 R35, RZ, RZ, R27 ;  /* 0x000000ffff237224 */ /* 0x000fc800078e001b */
[----:B------:R-:W-:Y:S01]  /*11800*/  @!P4 IMAD.MOV R35, RZ, RZ, -R35 ;  /* 0x000000ffff23c224 */ /* 0x000fe200078e0a23 */
[----:B------:R-:W-:Y:S01]  /*11810*/  ISETP.GE.AND P4, PT, R12, RZ, PT ;  /* 0x000000ff0c00720c */ /* 0x000fe20003f86270 */
[----:B------:R-:W-:Y:S01]  /*11820*/  VIADD R12, R0, 0x52 ;  /* 0x00000052000c7836 */ /* 0x000fe20000000000 */
[----:B--2---:R1:W-:Y:S02]  /*11830*/  STL [R1+0x7d0], R4 ;  /* 0x0007d00401007387 */ /* 0x0043e40000100800 */
[----:B-1----:R-:W-:-:S04]  /*11840*/  IMAD.HI.U32 R4, R2, R5, RZ ;  /* 0x0000000502047227 */ /* 0x002fc800078e00ff */
[----:B------:R-:W-:-:S04]  /*11850*/  IMAD.MOV R4, RZ, RZ, -R4 ;  /* 0x000000ffff047224 */ /* 0x000fc800078e0a04 */
[----:B------:R-:W-:Y:S02]  /*11860*/  IMAD R15, R3, R4, R5 ;  /* 0x00000004030f7224 */ /* 0x000fe400078e0205 */
[----:B------:R-:W-:-:S03]  /*11870*/  IMAD.HI.U32 R4, R2, R10, RZ ;  /* 0x0000000a02047227 */ /* 0x000fc600078e00ff */
[C---:B------:R-:W-:Y:S01]  /*11880*/  ISETP.GT.U32.AND P6, PT, R3.reuse, R15, PT ;  /* 0x0000000f0300720c */ /* 0x040fe20003fc4070 */
[----:B------:R-:W-:Y:S02]  /*11890*/  IMAD.MOV R5, RZ, RZ, -R4 ;  /* 0x000000ffff057224 */ /* 0x000fe400078e0a04 */
[----:B------:R-:W-:Y:S02]  /*118a0*/  VIADD R4, R0, 0x51 ;  /* 0x0000005100047836 */ /* 0x000fe40000000000 */
[----:B------:R-:W-:-:S03]  /*118b0*/  IMAD R11, R3, R5, R10 ;  /* 0x00000005030b7224 */ /* 0x000fc600078e020a */
[----:B------:R-:W-:Y:S02]  /*118c0*/  IABS R5, R4 ;  /* 0x0000000400057213 */ /* 0x000fe40000000000 */
[----:B------:R-:W-:-:S03]  /*118d0*/  ISETP.GT.U32.AND P2, PT, R3, R11, PT ;  /* 0x0000000b0300720c */ /* 0x000fc60003f44070 */
[----:B------:R-:W-:Y:S02]  /*118e0*/  @!P6 IMAD.IADD R15, R15, 0x1, -R3 ;  /* 0x000000010f0fe824 */ /* 0x000fe400078e0a03 */
[----:B------:R-:W-:-:S03]  /*118f0*/  IMAD.MOV.U32 R10, RZ, RZ, R5 ;  /* 0x000000ffff0a7224 */ /* 0x000fc600078e0005 */
[----:B------:R-:W-:Y:S01]  /*11900*/  ISETP.GT.U32.AND P6, PT, R3, R15, PT ;  /* 0x0000000f0300720c */ /* 0x000fe20003fc4070 */
[----:B------:R-:W-:-:S04]  /*11910*/  IMAD.HI.U32 R5, R2, R10, RZ ;  /* 0x0000000a02057227 */ /* 0x000fc800078e00ff */
[----:B------:R-:W-:Y:S02]  /*11920*/  IMAD.MOV R5, RZ, RZ, -R5 ;  /* 0x000000ffff057224 */ /* 0x000fe400078e0a05 */
[----:B------:R-:W-:Y:S02]  /*11930*/  @!P2 IMAD.IADD R11, R11, 0x1, -R3 ;  /* 0x000000010b0ba824 */ /* 0x000fe400078e0a03 */
[----:B------:R-:W-:-:S04]  /*11940*/  IMAD R10, R3, R5, R10 ;  /* 0x00000005030a7224 */ /* 0x000fc800078e020a */
[----:B------:R-:W-:Y:S01]  /*11950*/  @!P6 IMAD.IADD R15, R15, 0x1, -R3 ;  /* 0x000000010f0fe824 */ /* 0x000fe200078e0a03 */
[C---:B------:R-:W-:Y:S02]  /*11960*/  ISETP.GT.U32.AND P6, PT, R3.reuse, R10, PT ;  /* 0x0000000a0300720c */ /* 0x040fe40003fc4070 */
[----:B------:R-:W-:Y:S01]  /*11970*/  ISETP.GT.U32.AND P2, PT, R3, R11, PT ;  /* 0x0000000b0300720c */ /* 0x000fe20003f44070 */
[----:B------:R-:W-:Y:S01]  /*11980*/  IMAD.MOV.U32 R38, RZ, RZ, R15 ;  /* 0x000000ffff267224 */ /* 0x000fe200078e000f */
[----:B------:R-:W-:-:S03]  /*11990*/  IABS R5, R12 ;  /* 0x0000000c00057213 */ /* 0x000fc60000000000 */
[----:B------:R-:W-:Y:S01]  /*119a0*/  @!P3 IMAD.MOV R38, RZ, RZ, -R38 ;  /* 0x000000ffff26b224 */ /* 0x000fe200078e0a26 */
[----:B------:R-:W-:Y:S01]  /*119b0*/  ISETP.GE.AND P3, PT, R4, RZ, PT ;  /* 0x000000ff0400720c */ /* 0x000fe20003f66270 */
[----:B------:R-:W-:-:S04]  /*119c0*/  IMAD.HI.U32 R4, R2, R5, RZ ;  /* 0x0000000502047227 */ /* 0x000fc800078e00ff */
[--C-:B------:R-:W-:Y:S02]  /*119d0*/  @!P6 IMAD.IADD R10, R10, 0x1, -R3.reuse ;  /* 0x000000010a0ae824 */ /* 0x100fe400078e0a03 */
[----:B------:R-:W-:Y:S02]  /*119e0*/  @!P2 IMAD.IADD R11, R11, 0x1, -R3 ;  /* 0x000000010b0ba824 */ /* 0x000fe400078e0a03 */
[----:B------:R-:W-:Y:S01]  /*119f0*/  IMAD.MOV R4, RZ, RZ, -R4 ;  /* 0x000000ffff047224 */ /* 0x000fe200078e0a04 */
[C---:B------:R-:W-:Y:S02]  /*11a00*/  ISETP.GT.U32.AND P6, PT, R3.reuse, R10, PT ;  /* 0x0000000a0300720c */ /* 0x040fe40003fc4070 */
[----:B------:R-:W-:Y:S01]  /*11a10*/  MOV R56, R11 ;  /* 0x0000000b00387202 */ /* 0x000fe20000000f00 */
[----:B------:R-:W-:Y:S02]  /*11a20*/  IMAD R5, R3, R4, R5 ;  /* 0x0000000403057224 */ /* 0x000fe400078e0205 */
[----:B------:R-:W-:-:S02]  /*11a30*/  VIADD R4, R0, 0x53 ;  /* 0x0000005300047836 */ /* 0x000fc40000000000 */
[----:B------:R-:W-:Y:S01]  /*11a40*/  @!P4 IMAD.MOV R56, RZ, RZ, -R56 ;  /* 0x000000ffff38c224 */ /* 0x000fe200078e0a38 */
[----:B------:R-:W-:Y:S02]  /*11a50*/  ISETP.GT.U32.AND P4, PT, R3, R5, PT ;  /* 0x000000050300720c */ /* 0x000fe40003f84070 */
[----:B------:R-:W-:-:S03]  /*11a60*/  IABS R11, R4 ;  /* 0x00000004000b7213 */ /* 0x000fc60000000000 */
[----:B------:R-:W-:Y:S01]  /*11a70*/  @!P6 IMAD.IADD R10, R10, 0x1, -R3 ;  /* 0x000000010a0ae824 */ /* 0x000fe200078e0a03 */
[----:B------:R-:W-:Y:S01]  /*11a80*/  ISETP.GE.AND P6, PT, R4, RZ, PT ;  /* 0x000000ff0400720c */ /* 0x000fe20003fc6270 */
[----:B------:R-:W-:Y:S01]  /*11a90*/  IMAD.HI.U32 R4, R2, R11, RZ ;  /* 0x0000000b02047227 */ /* 0x000fe200078e00ff */
[----:B------:R-:W-:-:S03]  /*11aa0*/  ISETP.GE.AND P2, PT, R12, RZ, PT ;  /* 0x000000ff0c00720c */ /* 0x000fc60003f46270 */
[----:B------:R-:W-:Y:S02]  /*11ab0*/  IMAD.MOV R4, RZ, RZ, -R4 ;  /* 0x000000ffff047224 */ /* 0x000fe400078e0a04 */
[----:B------:R-:W-:Y:S02]  /*11ac0*/  @!P4 IMAD.IADD R5, R5, 0x1, -R3 ;  /* 0x000000010505c824 */ /* 0x000fe400078e0a03 */
[C---:B------:R-:W-:Y:S02]  /*11ad0*/  IMAD R12, R3.reuse, R4, R11 ;  /* 0x00000004030c7224 */ /* 0x040fe400078e020b */
[----:B------:R-:W-:Y:S01]  /*11ae0*/  IMAD.MOV.U32 R27, RZ, RZ, R10 ;  /* 0x000000ffff1b7224 */ /* 0x000fe200078e000a */
[----:B------:R-:W-:-:S03]  /*11af0*/  ISETP.GT.U32.AND P4, PT, R3, R5, PT ;  /* 0x000000050300720c */ /* 0x000fc60003f84070 */
[----:B------:R-:W-:Y:S01]  /*11b00*/  @!P3 IMAD.MOV R27, RZ, RZ, -R27 ;  /* 0x000000ffff1bb224 */ /* 0x000fe200078e0a1b */
[----:B------:R-:W-:Y:S01]  /*11b10*/  ISETP.GT.U32.AND P3, PT, R3, R12, PT ;  /* 0x0000000c0300720c */ /* 0x000fe20003f64070 */
[----:B------:R-:W-:-:S05]  /*11b20*/  VIADD R4, R0, 0x54 ;  /* 0x0000005400047836 */ /* 0x000fca0000000000 */
[----:B------:R-:W-:-:S03]  /*11b30*/  IABS R10, R4 ;  /* 0x00000004000a7213 */ /* 0x000fc60000000000 */
[----:B------:R-:W-:Y:S01]  /*11b40*/  @!P4 IMAD.IADD R5, R5, 0x1, -R3 ;  /* 0x000000010505c824 */ /* 0x000fe200078e0a03 */
[----:B------:R-:W-:Y:S01]  /*11b50*/  ISETP.GE.AND P4, PT, R4, RZ, PT ;  /* 0x000000ff0400720c */ /* 0x000fe20003f86270 */
[----:B------:R-:W-:-:S04]  /*11b60*/  IMAD.HI.U32 R4, R2, R10, RZ ;  /* 0x0000000a02047227 */ /* 0x000fc800078e00ff */
[----:B------:R-:W-:Y:S02]  /*11b70*/  @!P3 IMAD.IADD R12, R12, 0x1, -R3 ;  /* 0x000000010c0cb824 */ /* 0x000fe400078e0a03 */
[----:B------:R-:W-:-:S03]  /*11b80*/  IMAD.MOV R4, RZ, RZ, -R4 ;  /* 0x000000ffff047224 */ /* 0x000fc600078e0a04 */
[C---:B------:R-:W-:Y:S01]  /*11b90*/  ISETP.GT.U32.AND P3, PT, R3.reuse, R12, PT ;  /* 0x0000000c0300720c */ /* 0x040fe20003f64070 */
[C---:B------:R-:W-:Y:S02]  /*11ba0*/  IMAD R11, R3.reuse, R4, R10 ;  /* 0x00000004030b7224 */ /* 0x040fe400078e020a */
[----:B------:R-:W-:Y:S02]  /*11bb0*/  IMAD.MOV.U32 R10, RZ, RZ, R5 ;  /* 0x000000ffff0a7224 */ /* 0x000fe400078e0005 */
[----:B------:R-:W-:Y:S02]  /*11bc0*/  VIADD R4, R0, 0x55 ;  /* 0x0000005500047836 */ /* 0x000fe40000000000 */
[----:B------:R-:W-:Y:S01]  /*11bd0*/  @!P2 IMAD.MOV R10, RZ, RZ, -R10 ;  /* 0x000000ffff0aa224 */ /* 0x000fe200078e0a0a */
[----:B------:R-:W-:Y:S02]  /*11be0*/  ISETP.GT.U32.AND P2, PT, R3, R11, PT ;  /* 0x0000000b0300720c */ /* 0x000fe40003f44070 */
[----:B------:R-:W-:-:S03]  /*11bf0*/  IABS R5, R4 ;  /* 0x0000000400057213 */ /* 0x000fc60000000000 */
[----:B------:R-:W-:Y:S01]  /*11c00*/  @!P3 IMAD.IADD R12, R12, 0x1, -R3 ;  /* 0x000000010c0cb824 */ /* 0x000fe200078e0a03 */
[----:B------:R-:W-:Y:S01]  /*11c10*/  ISETP.GE.AND P3, PT, R4, RZ, PT ;  /* 0x000000ff0400720c */ /* 0x000fe20003f66270 */
[----:B------:R-:W-:-:S04]  /*11c20*/  IMAD.HI.U32 R4, R2, R5, RZ ;  /* 0x0000000502047227 */ /* 0x000fc800078e00ff */
        /* <DEDUP_REMOVED lines=39> */
[----:B------:R-:W-:Y:S02]  /*11ea0*/  IMAD.MOV.U32 R58, RZ, RZ, R12 ;  /* 0x000000ffff3a7224 */ /* 0x000fe400078e000c */
[C---:B------:R-:W-:Y:S02]  /*11eb0*/  IMAD R4, R3.reuse, R4, R5 ;  /* 0x0000000403047224 */ /* 0x040fe400078e0205 */
[----:B------:R-:W-:Y:S01]  /*11ec0*/  VIADD R5, R0, 0x59 ;  /* 0x0000005900057836 */ /* 0x000fe20000000000 */
[----:B------:R-:W-:Y:S02]  /*11ed0*/  @!P2 IADD3 R58, PT, PT, -R58, RZ, RZ ;  /* 0x000000ff3a3aa210 */ /* 0x000fe40007ffe1ff */
        /* <DEDUP_REMOVED lines=21> */
[----:B------:R-:W-:Y:S02]  /*12030*/  VIADD R5, R0, 0x5b ;  /* 0x0000005b00057836 */ /* 0x000fe40000000000 */
[----:B------:R-:W-:Y:S01]  /*12040*/  @!P4 IMAD.MOV R4, RZ, RZ, -R4 ;  /* 0x000000ffff04c224 */ /* 0x000fe200078e0a04 */
[----:B------:R-:W-:Y:S02]  /*12050*/  ISETP.GT.U32.AND P4, PT, R3, R12, PT ;  /* 0x0000000c0300720c */ /* 0x000fe40003f84070 */
[----:B------:R-:W-:-:S05]  /*12060*/  IABS R11, R5 ;  /* 0x00000005000b7213 */ /* 0x000fca0000000000 */
        /* <DEDUP_REMOVED lines=30> */
[----:B------:R-:W-:Y:S01]  /*12250*/  @!P6 IMAD.MOV R11, RZ, RZ, -R11 ;  /* 0x000000ffff0be224 */ /* 0x000fe200078e0a0b */
[C---:B------:R-:W-:Y:S02]  /*12260*/  ISETP.GT.U32.AND P2, PT, R3.reuse, R17, PT ;  /* 0x000000110300720c */ /* 0x040fe40003f44070 */
[----:B------:R-:W-:Y:S01]  /*12270*/  ISETP.GT.U32.AND P6, PT, R3, R12, PT ;  /* 0x0000000c0300720c */ /* 0x000fe20003fc4070 */
[----:B------:R-:W-:-:S05]  /*12280*/  VIADD R5, R0, 0x5e ;  /* 0x0000005e00057836 */ /* 0x000fca0000000000 */
[----:B------:R-:W-:-:S05]  /*12290*/  IABS R16, R5 ;  /* 0x0000000500107213 */ /* 0x000fca0000000000 */
[--C-:B------:R-:W-:Y:S01]  /*122a0*/  @!P2 IMAD.IADD R17, R17, 0x1, -R3.reuse ;  /* 0x000000011111a824 */ /* 0x100fe200078e0a03 */
[----:B------:R-:W-:Y:S01]  /*122b0*/  ISETP.GE.AND P2, PT, R5, RZ, PT ;  /* 0x000000ff0500720c */ /* 0x000fe20003f46270 */
[----:B------:R-:W-:Y:S02]  /*122c0*/  @!P6 IMAD.IADD R12, R12, 0x1, -R3 ;  /* 0x000000010c0ce824 */ /* 0x000fe400078e0a03 */
[----:B------:R-:W-:-:S03]  /*122d0*/  IMAD.HI.U32 R5, R2, R16, RZ ;  /* 0x0000001002057227 */ /* 0x000fc600078e00ff */
[----:B------:R-:W-:Y:S01]  /*122e0*/  ISETP.GT.U32.AND P6, PT, R3, R12, PT ;  /* 0x0000000c0300720c */ /* 0x000fe20003fc4070 */
[----:B------:R-:W-:-:S04]  /*122f0*/  IMAD.MOV R5, RZ, RZ, -R5 ;  /* 0x000000ffff057224 */ /* 0x000fc800078e0a05 */
[----:B------:R-:W-:Y:S02]  /*12300*/  IMAD R5, R3, R5, R16 ;  /* 0x0000000503057224 */ /* 0x000fe400078e0210 */
[----:B------:R-:W-:Y:S02]  /*12310*/  VIADD R16, R0, 0x5f ;  /* 0x0000005f00107836 */ /* 0x000fe40000000000 */
[----:B------:R-:W-:-:S03]  /*12320*/  IMAD.MOV.U32 R22, RZ, RZ, R17 ;  /* 0x000000ffff167224 */ /* 0x000fc600078e0011 */
[----:B------:R-:W-:Y:S01]  /*12330*/  IABS R17, R16 ;  /* 0x0000001000117213 */ /* 0x000fe20000000000 */
[----:B------:R-:W-:Y:S01]  /*12340*/  @!P6 IMAD.IADD R12, R12, 0x1, -R3 ;  /* 0x000000010c0ce824 */ /* 0x000fe200078e0a03 */
[----:B------:R-:W-:Y:S01]  /*12350*/  ISETP.GE.AND P6, PT, R16, RZ, PT ;  /* 0x000000ff1000720c */ /* 0x000fe20003fc6270 */
[----:B------:R-:W-:Y:S01]  /*12360*/  @!P4 IMAD.MOV R22, RZ, RZ, -R22 ;  /* 0x000000ffff16c224 */ /* 0x000fe200078e0a16 */
[----:B------:R-:W-:Y:S01]  /*12370*/  ISETP.GT.U32.AND P4, PT, R3, R5, PT ;  /* 0x000000050300720c */ /* 0x000fe20003f84070 */
[----:B------:R-:W-:-:S04]  /*12380*/  IMAD.HI.U32 R16, R2, R17, RZ ;  /* 0x0000001102107227 */ /* 0x000fc800078e00ff */
[----:B------:R-:W-:Y:S02]  /*12390*/  IMAD.MOV R16, RZ, RZ, -R16 ;  /* 0x000000ffff107224 */ /* 0x000fe400078e0a10 */
[----:B------:R-:W-:Y:S02]  /*123a0*/  IMAD.MOV.U32 R30, RZ, RZ, R12 ;  /* 0x000000ffff1e7224 */ /* 0x000fe400078e000c */
[----:B------:R-:W-:Y:S02]  /*123b0*/  IMAD R19, R3, R16, R17 ;  /* 0x0000001003137224 */ /* 0x000fe400078e0211 */
[----:B------:R-:W-:Y:S02]  /*123c0*/  @!P3 IMAD.MOV R30, RZ, RZ, -R30 ;  /* 0x000000ffff1eb224 */ /* 0x000fe400078e0a1e */
[----:B------:R-:W-:Y:S02]  /*123d0*/  @!P4 IADD3 R5, PT, PT, R5, -R3, RZ ;  /* 0x800000030505c210 */ /* 0x000fe40007ffe0ff */
[----:B------:R-:W-:-:S02]  /*123e0*/  ISETP.GT.U32.AND P3, PT, R3, R19, PT ;  /* 0x000000130300720c */ /* 0x000fc40003f64070 */
[----:B------:R-:W-:Y:S01]  /*123f0*/  ISETP.GT.U32.AND P4, PT, R3, R5, PT ;  /* 0x000000050300720c */ /* 0x000fe20003f84070 */
[----:B------:R-:W-:-:S05]  /*12400*/  VIADD R12, R0, 0x60 ;  /* 0x00000060000c7836 */ /* 0x000fca0000000000 */
[----:B------:R-:W-:-:S05]  /*12410*/  IABS R16, R12 ;  /* 0x0000000c00107213 */ /* 0x000fca0000000000 */
[--C-:B------:R-:W-:Y:S02]  /*12420*/  @!P3 IMAD.IADD R19, R19, 0x1, -R3.reuse ;  /* 0x000000011313b824 */ /* 0x100fe400078e0a03 */
[----:B------:R-:W-:Y:S01]  /*12430*/  @!P4 IMAD.IADD R5, R5, 0x1, -R3 ;  /* 0x000000010505c824 */ /* 0x000fe200078e0a03 */
[----:B------:R-:W-:Y:S01]  /*12440*/  ISETP.GE.AND P4, PT, R12, RZ, PT ;  /* 0x000000ff0c00720c */ /* 0x000fe20003f86270 */
[----:B------:R-:W-:Y:S01]  /*12450*/  IMAD.HI.U32 R12, R2, R16, RZ ;  /* 0x00000010020c7227 */ /* 0x000fe200078e00ff */
[----:B------:R-:W-:-:S03]  /*12460*/  ISETP.GT.U32.AND P3, PT, R3, R19, PT ;  /* 0x000000130300720c */ /* 0x000fc60003f64070 */
[----:B------:R-:W-:-:S04]  /*12470*/  IMAD.MOV R12, RZ, RZ, -R12 ;  /* 0x000000ffff0c7224 */ /* 0x000fc800078e0a0c */
[----:B------:R-:W-:-:S06]  /*12480*/  IMAD R21, R3, R12, R16 ;  /* 0x0000000c03157224 */ /* 0x000fcc00078e0210 */
[----:B------:R-:W-:Y:S01]  /*12490*/  @!P3 IMAD.IADD R19, R19, 0x1, -R3 ;  /* 0x000000011313b824 */ /* 0x000fe200078e0a03 */
[----:B------:R-:W-:Y:S01]  /*124a0*/  ISETP.GT.U32.AND P3, PT, R3, R21, PT ;  /* 0x000000150300720c */ /* 0x000fe20003f64070 */
[----:B------:R-:W-:Y:S02]  /*124b0*/  VIADD R12, R0, 0x61 ;  /* 0x00000061000c7836 */ /* 0x000fe40000000000 */
[----:B------:R-:W-:-:S03]  /*124c0*/  IMAD.MOV.U32 R51, RZ, RZ, R5 ;  /* 0x000000ffff337224 */ /* 0x000fc600078e0005 */
[----:B------:R-:W-:Y:S01]  /*124d0*/  IABS R5, R12 ;  /* 0x0000000c00057213 */ /* 0x000fe20000000000 */
[----:B------:R-:W-:Y:S01]  /*124e0*/  @!P2 IMAD.MOV R51, RZ, RZ, -R51 ;  /* 0x000000ffff33a224 */ /* 0x000fe200078e0a33 */
[----:B------:R-:W-:-:S03]  /*124f0*/  ISETP.GE.AND P2, PT, R12, RZ, PT ;  /* 0x000000ff0c00720c */ /* 0x000fc60003f46270 */
[----:B------:R-:W-:Y:S02]  /*12500*/  IMAD.MOV.U32 R12, RZ, RZ, R5 ;  /* 0x000000ffff0c7224 */ /* 0x000fe400078e0005 */
[----:B------:R-:W-:Y:S02]  /*12510*/  @!P3 IMAD.IADD R21, R21, 0x1, -R3 ;  /* 0x000000011515b824 */ /* 0x000fe400078e0a03 */
[----:B------:R-:W-:-:S03]  /*12520*/  IMAD.HI.U32 R5, R2, R12, RZ ;  /* 0x0000000c02057227 */ /* 0x000fc600078e00ff */
[----:B------:R-:W-:Y:S01]  /*12530*/  ISETP.GT.U32.AND P3, PT, R3, R21, PT ;  /* 0x000000150300720c */ /* 0x000fe20003f64070 */
[----:B------:R-:W-:Y:S02]  /*12540*/  VIADD R17, R0, 0x62 ;  /* 0x0000006200117836 */ /* 0x000fe40000000000 */
[----:B------:R-:W-:-:S03]  /*12550*/  IMAD.MOV R5, RZ, RZ, -R5 ;  /* 0x000000ffff057224 */ /* 0x000fc600078e0a05 */
[----:B------:R-:W-:Y:S01]  /*12560*/  IABS R16, R17 ;  /* 0x0000001100107213 */ /* 0x000fe20000000000 */
[----:B------:R-:W-:Y:S02]  /*12570*/  IMAD R12, R3, R5, R12 ;  /* 0x00000005030c7224 */ /* 0x000fe400078e020c */
[----:B------:R-:W-:Y:S02]  /*12580*/  IMAD.MOV.U32 R60, RZ, RZ, R19 ;  /* 0x000000ffff3c7224 */ /* 0x000fe400078e0013 */
[----:B------:R-:W-:-:S04]  /*12590*/  IMAD.HI.U32 R5, R2, R16, RZ ;  /* 0x0000001002057227 */ /* 0x000fc800078e00ff */
[----:B------:R-:W-:Y:S01]  /*125a0*/  @!P3 IMAD.IADD R21, R21, 0x1, -R3 ;  /* 0x000000011515b824 */ /* 0x000fe200078e0a03 */
[----:B------:R-:W-:Y:S01]  /*125b0*/  ISETP.GT.U32.AND P3, PT, R3, R12, PT ;  /* 0x0000000c0300720c */ /* 0x000fe20003f64070 */
[----:B------:R-:W-:Y:S02]  /*125c0*/  IMAD.MOV R5, RZ, RZ, -R5 ;  /* 0x000000ffff057224 */ /* 0x000fe400078e0a05 */
[----:B------:R-:W-:Y:S01]  /*125d0*/  @!P6 IMAD.MOV R60, RZ, RZ, -R60 ;  /* 0x000000ffff3ce224 */ /* 0x000fe200078e0a3c */
[----:B------:R-:W-:Y:S01]  /*125e0*/  ISETP.GE.AND P6, PT, R17, RZ, PT ;  /* 0x000000ff1100720c */ /* 0x000fe20003fc6270 */
[----:B------:R-:W-:Y:S01]  /*125f0*/  IMAD R17, R3, R5, R16 ;  /* 0x0000000503117224 */ /* 0x000fe200078e0210 */
[----:B------:R-:W-:Y:S01]  /*12600*/  IABS R5, R33 ;  /* 0x0000002100057213 */ /* 0x000fe20000000000 */
[----:B------:R-:W-:-:S04]  /*12610*/  IMAD.MOV.U32 R59, RZ, RZ, R21 ;  /* 0x000000ffff3b7224 */ /* 0x000fc800078e0015 */
[----:B------:R-:W-:Y:S01]  /*12620*/  @!P4 IMAD.MOV R59, RZ, RZ, -R59 ;  /* 0x000000ffff3bc224 */ /* 0x000fe200078e0a3b */
[----:B------:R-:W-:Y:S01]  /*12630*/  ISETP.GT.U32.AND P4, PT, R3, R17, PT ;  /* 0x000000110300720c */ /* 0x000fe20003f84070 */
[----:B------:R-:W-:Y:S02]  /*12640*/  @!P3 IMAD.IADD R12, R12, 0x1, -R3 ;  /* 0x000000010c0cb824 */ /* 0x000fe400078e0a03 */
[----:B------:R-:W-:-:S03]  /*12650*/  IMAD.MOV.U32 R16, RZ, RZ, R5 ;  /* 0x000000ffff107224 */ /* 0x000fc600078e0005 */
[----:B------:R-:W-:Y:S01]  /*12660*/  ISETP.GT.U32.AND P3, PT, R3, R12, PT ;  /* 0x0000000c0300720c */ /* 0x000fe20003f64070 */
[----:B------:R-:W-:-:S04]  /*12670*/  IMAD.HI.U32 R5, R2, R16, RZ ;  /* 0x0000001002057227 */ /* 0x000fc800078e00ff */
[----:B------:R-:W-:Y:S01]  /*12680*/  IMAD.MOV R5, RZ, RZ, -R5 ;  /* 0x000000ffff057224 */ /* 0x000fe200078e0a05 */
[----:B------:R-:W-:Y:S01]  /*12690*/  IABS R19, R13 ;  /* 0x0000000d00137213 */ /* 0x000fe20000000000 */
[----:B------:R-:W-:Y:S02]  /*126a0*/  @!P4 IMAD.IADD R17, R17, 0x1, -R3 ;  /* 0x000000011111c824 */ /* 0x000fe400078e0a03 */
[C---:B------:R-:W-:Y:S02]  /*126b0*/  IMAD R16, R3.reuse, R5, R16 ;  /* 0x0000000503107224 */ /* 0x040fe400078e0210 */
[----:B------:R-:W-:Y:S01]  /*126c0*/  IMAD.HI.U32 R5, R2, R19, RZ ;  /* 0x0000001302057227 */ /* 0x000fe200078e00ff */
[----:B------:R-:W-:-:S03]  /*126d0*/  ISETP.GT.U32.AND P4, PT, R3, R17, PT ;  /* 0x000000110300720c */ /* 0x000fc60003f84070 */
[----:B------:R-:W-:Y:S01]  /*126e0*/  @!P3 IMAD.IADD R12, R12, 0x1, -R3 ;  /* 0x000000010c0cb824 */ /* 0x000fe200078e0a03 */
[----:B------:R-:W-:Y:S01]  /*126f0*/  ISETP.GT.U32.AND P3, PT, R3, R16, PT ;  /* 0x000000100300720c */ /* 0x000fe20003f64070 */
[----:B------:R-:W-:-:S04]  /*12700*/  IMAD.MOV R5, RZ, RZ, -R5 ;  /* 0x000000ffff057224 */ /* 0x000fc800078e0a05 */
[----:B------:R-:W-:Y:S02]  /*12710*/  IMAD R19, R3, R5, R19 ;  /* 0x0000000503137224 */ /* 0x000fe400078e0213 */
[----:B------:R-:W-:Y:S02]  /*12720*/  VIADD R5, R0, 0x65 ;  /* 0x0000006500057836 */ /* 0x000fe40000000000 */
[----:B------:R-:W-:Y:S01]  /*12730*/  @!P4 IMAD.IADD R17, R17, 0x1, -R3 ;  /* 0x000000011111c824 */ /* 0x000fe200078e0a03 */
[----:B------:R-:W-:-:S03]  /*12740*/  ISETP.GT.U32.AND P4, PT, R3, R19, PT ;  /* 0x000000130300720c */ /* 0x000fc60003f84070 */
[----:B------:R-:W-:Y:S01]  /*12750*/  @!P3 IMAD.IADD R16, R16, 0x1, -R3 ;  /* 0x000000011010b824 */ /* 0x000fe200078e0a03 */
[----:B------:R-:W-:-:S04]  /*12760*/  IABS R21, R5 ;  /* 0x0000000500157213 */ /* 0x000fc80000000000 */
[----:B------:R-:W-:Y:S01]  /*12770*/  ISETP.GT.U32.AND P3, PT, R3, R16, PT ;  /* 0x000000100300720c */ /* 0x000fe20003f64070 */
[----:B------:R-:W-:-:S04]  /*12780*/  IMAD.HI.U32 R14, R2, R21, RZ ;  /* 0x00000015020e7227 */ /* 0x000fc800078e00ff */
[----:B------:R-:W-:Y:S01]  /*12790*/  @!P2 IMAD.MOV R12, RZ, RZ, -R12 ;  /* 0x000000ffff0ca224 */ /* 0x000fe200078e0a0c */
[----:B------:R-:W-:Y:S01]  /*127a0*/  ISETP.GE.AND P2, PT, R33, RZ, PT ;  /* 0x000000ff2100720c */ /* 0x000fe20003f46270 */
[----:B------:R-:W-:Y:S02]  /*127b0*/  @!P4 IMAD.IADD R19, R19, 0x1, -R3 ;  /* 0x000000011313c824 */ /* 0x000fe400078e0a03 */
[----:B------:R-:W-:-:S03]  /*127c0*/  IMAD.MOV R14, RZ, RZ, -R14 ;  /* 0x000000ffff0e7224 */ /* 0x000fc600078e0a0e */
[C---:B------:R-:W-:Y:S01]  /*127d0*/  ISETP.GT.U32.AND P4, PT, R3.reuse, R19, PT ;  /* 0x000000130300720c */ /* 0x040fe20003f84070 */
[----:B------:R-:W-:Y:S02]  /*127e0*/  @!P3 IMAD.IADD R16, R16, 0x1, -R3 ;  /* 0x000000011010b824 */ /* 0x000fe400078e0a03 */
[----:B------:R-:W-:Y:S02]  /*127f0*/  IMAD R14, R3, R14, R21 ;  /* 0x0000000e030e7224 */ /* 0x000fe400078e0215 */
[----:B------:R-:W-:-:S03]  /*12800*/  IMAD.MOV.U32 R46, RZ, RZ, R16 ;  /* 0x000000ffff2e7224 */ /* 0x000fc600078e0010 */
[----:B------:R-:W-:Y:S01]  /*12810*/  ISETP.GT.U32.AND P3, PT, R3, R14, PT ;  /* 0x0000000e0300720c */ /* 0x000fe20003f64070 */
[----:B------:R-:W-:Y:S01]  /*12820*/  @!P2 IMAD.MOV R46, RZ, RZ, -R46 ;  /* 0x000000ffff2ea224 */ /* 0x000fe200078e0a2e */
[----:B------:R-:W-:Y:S01]  /*12830*/  ISETP.GE.AND P2, PT, R5, RZ, PT ;  /* 0x000000ff0500720c */ /* 0x000fe20003f46270 */
[----:B------:R-:W-:Y:S02]  /*12840*/  VIADD R5, R0, 0x66 ;  /* 0x0000006600057836 */ /* 0x000fe40000000000 */
[----:B------:R-:W-:Y:S02]  /*12850*/  @!P4 IMAD.IADD R19, R19, 0x1, -R3 ;  /* 0x000000011313c824 */ /* 0x000fe400078e0a03 */
[----:B------:R-:W-:Y:S01]  /*12860*/  IMAD.MOV.U32 R55, RZ, RZ, R17 ;  /* 0x000000ffff377224 */ /* 0x000fe200078e0011 */
[----:B------:R-:W-:Y:S02]  /*12870*/  ISETP.GE.AND P4, PT, R5, RZ, PT ;  /* 0x000000ff0500720c */ /* 0x000fe40003f86270 */
[----:B------:R-:W-:Y:S01]  /*12880*/  IABS R5, R5 ;  /* 0x0000000500057213 */ /* 0x000fe20000000000 */
[----:B------:R-:W-:Y:S01]  /*12890*/  @!P6 IMAD.MOV R55, RZ, RZ, -R55 ;  /* 0x000000ffff37e224 */ /* 0x000fe200078e0a37 */
[----:B------:R-:W-:Y:S01]  /*128a0*/  ISETP.GE.AND P6, PT, R13, RZ, PT ;  /* 0x000000ff0d00720c */ /* 0x000fe20003fc6270 */
[----:B------:R-:W-:-:S02]  /*128b0*/  @!P3 IMAD.IADD R14, R14, 0x1, -R3 ;  /* 0x000000010e0eb824 */ /* 0x000fc400078e0a03 */
[----:B------:R-:W-:-:S03]  /*128c0*/  IMAD.MOV.U32 R13, RZ, RZ, R5 ;  /* 0x000000ffff0d7224 */ /* 0x000fc600078e0005 */
[----:B------:R-:W-:Y:S01]  /*128d0*/  ISETP.GT.U32.AND P3, PT, R3, R14, PT ;  /* 0x0000000e0300720c */ /* 0x000fe20003f64070 */
[----:B------:R-:W-:-:S04]  /*128e0*/  IMAD.HI.U32 R5, R2, R13, RZ ;  /* 0x0000000d02057227 */ /* 0x000fc800078e00ff */
[----:B------:R-:W-:-:S04]  /*128f0*/  IMAD.MOV R5, RZ, RZ, -R5 ;  /* 0x000000ffff057224 */ /* 0x000fc800078e0a05 */
[C---:B------:R-:W-:Y:S02]  /*12900*/  IMAD R13, R3.reuse, R5, R13 ;  /* 0x00000005030d7224 */ /* 0x040fe400078e020d */
[----:B------:R-:W-:Y:S02]  /*12910*/  VIADD R17, R0, 0x67 ;  /* 0x0000006700117836 */ /* 0x000fe40000000000 */
[----:B------:R-:W-:Y:S01]  /*12920*/  @!P3 IMAD.IADD R14, R14, 0x1, -R3 ;  /* 0x000000010e0eb824 */ /* 0x000fe200078e0a03 */
[----:B------:R-:W-:Y:S02]  /*12930*/  ISETP.GT.U32.AND P3, PT, R3, R13, PT ;  /* 0x0000000d0300720c */ /* 0x000fe40003f64070 */
[----:B------:R-:W-:Y:S01]  /*12940*/  IABS R16, R17 ;  /* 0x0000001100107213 */ /* 0x000fe20000000000 */
[----:B------:R-:W-:-:S04]  /*12950*/  VIADD R21, R0, 0x68 ;  /* 0x0000006800157836 */ /* 0x000fc80000000000 */
[----:B------:R-:W-:-:S04]  /*12960*/  IMAD.HI.U32 R5, R2, R16, RZ ;  /* 0x0000001002057227 */ /* 0x000fc800078e00ff */
[----:B------:R-:W-:Y:S02]  /*12970*/  IMAD.MOV R5, RZ, RZ, -R5 ;  /* 0x000000ffff057224 */ /* 0x000fe400078e0a05 */
[----:B------:R-:W-:Y:S02]  /*12980*/  @!P3 IMAD.IADD R13, R13, 0x1, -R3 ;  /* 0x000000010d0db824 */ /* 0x000fe400078e0a03 */
[----:B------:R-:W-:Y:S02]  /*12990*/  IMAD.MOV.U32 R83, RZ, RZ, R31 ;  /* 0x000000ffff537224 */ /* 0x000fe400078e001f */
[----:B------:R-:W-:Y:S02]  /*129a0*/  IMAD.MOV.U32 R29, RZ, RZ, R19 ;  /* 0x000000ffff1d7224 */ /* 0x000fe400078e0013 */
[C---:B------:R-:W-:Y:S01]  /*129b0*/  IMAD R31, R3.reuse, R5, R16 ;  /* 0x00000005031f7224 */ /* 0x040fe200078e0210 */
[----:B------:R-:W-:Y:S02]  /*129c0*/  IABS R5, R21 ;  /* 0x0000001500057213 */ /* 0x000fe40000000000 */
[----:B------:R-:W-:Y:S01]  /*129d0*/  ISETP.GT.U32.AND P3, PT, R3, R13, PT ;  /* 0x0000000d0300720c */ /* 0x000fe20003f64070 */
[----:B------:R-:W-:Y:S01]  /*129e0*/  @!P6 IMAD.MOV R29, RZ, RZ, -R29 ;  /* 0x000000ffff1de224 */ /* 0x000fe200078e0a1d */
[----:B------:R-:W-:Y:S01]  /*129f0*/  ISETP.GE.AND P6, PT, R17, RZ, PT ;  /* 0x000000ff1100720c */ /* 0x000fe20003fc6270 */
[----:B------:R-:W-:-:S02]  /*12a00*/  IMAD.MOV.U32 R36, RZ, RZ, R14 ;  /* 0x000000ffff247224 */ /* 0x000fc400078e000e */
[----:B------:R-:W-:Y:S02]  /*12a10*/  IMAD.MOV.U32 R17, RZ, RZ, R5 ;  /* 0x000000ffff117224 */ /* 0x000fe400078e0005 */
[----:B------:R-:W-:Y:S02]  /*12a20*/  VIADD R19, R0, 0x69 ;  /* 0x0000006900137836 */ /* 0x000fe40000000000 */
[----:B------:R-:W-:Y:S01]  /*12a30*/  @!P2 IMAD.MOV R36, RZ, RZ, -R36 ;  /* 0x000000ffff24a224 */ /* 0x000fe200078e0a24 */
[----:B------:R-:W-:Y:S01]  /*12a40*/  ISETP.GT.U32.AND P2, PT, R3, R31, PT ;  /* 0x0000001f0300720c */ /* 0x000fe20003f44070 */
[----:B------:R-:W-:Y:S01]  /*12a50*/  IMAD.HI.U32 R16, R2, R17, RZ ;  /* 0x0000001102107227 */ /* 0x000fe200078e00ff */
[----:B------:R-:W-:-:S03]  /*12a60*/  IABS R5, R19 ;  /* 0x0000001300057213 */ /* 0x000fc60000000000 */
[----:B------:R-:W-:Y:S02]  /*12a70*/  IMAD.MOV R16, RZ, RZ, -R16 ;  /* 0x000000ffff107224 */ /* 0x000fe400078e0a10 */
[----:B------:R-:W-:Y:S01]  /*12a80*/  @!P3 IMAD.IADD R13, R13, 0x1, -R3 ;  /* 0x000000010d0db824 */ /* 0x000fe200078e0a03 */
[----:B------:R-:W-:Y:S01]  /*12a90*/  ISETP.GE.AND P3, PT, R21, RZ, PT ;  /* 0x000000ff1500720c */ /* 0x000fe20003f66270 */
[----:B------:R-:W-:Y:S02]  /*12aa0*/  IMAD R21, R3, R16, R17 ;  /* 0x0000001003157224 */ /* 0x000fe400078e0211 */
[----:B------:R-:W-:Y:S02]  /*12ab0*/  IMAD.MOV.U32 R14, RZ, RZ, R5 ;  /* 0x000000ffff0e7224 */ /* 0x000fe400078e0005 */
[----:B------:R-:W-:Y:S02]  /*12ac0*/  IMAD.MOV.U32 R17, RZ, RZ, R13 ;  /* 0x000000ffff117224 */ /* 0x000fe400078e000d */
[----:B------:R-:W-:-:S04]  /*12ad0*/  IMAD.HI.U32 R5, R2, R14, RZ ;  /* 0x0000000e02057227 */ /* 0x000fc800078e00ff */
[----:B------:R-:W-:Y:S02]  /*12ae0*/  @!P2 IMAD.IADD R31, R31, 0x1, -R3 ;  /* 0x000000011f1fa824 */ /* 0x000fe400078e0a03 */
[----:B------:R-:W-:Y:S01]  /*12af0*/  @!P4 IMAD.MOV R17, RZ, RZ, -R17 ;  /* 0x000000ffff11c224 */ /* 0x000fe200078e0a11 */
[C---:B------:R-:W-:Y:S01]  /*12b00*/  ISETP.GT.U32.AND P4, PT, R3.reuse, R21, PT ;  /* 0x000000150300720c */ /* 0x040fe20003f84070 */
[----:B------:R-:W-:Y:S01]  /*12b10*/  IMAD.MOV R5, RZ, RZ, -R5 ;  /* 0x000000ffff057224 */ /* 0x000fe200078e0a05 */
[C---:B------:R-:W-:Y:S01]  /*12b20*/  ISETP.GT.U32.AND P2, PT, R3.reuse, R31, PT ;  /* 0x0000001f0300720c */ /* 0x040fe20003f44070 */
[----:B------:R-:W-:Y:S02]  /*12b30*/  VIADD R16, R0, 0x6a ;  /* 0x0000006a00107836 */ /* 0x000fe40000000000 */
[----:B------:R-:W-:-:S03]  /*12b40*/  IMAD R14, R3, R5, R14 ;  /* 0x00000005030e7224 */ /* 0x000fc600078e020e */
[----:B------:R-:W-:-:S05]  /*12b50*/  IABS R5, R16 ;  /* 0x0000001000057213 */ /* 0x000fca0000000000 */
[----:B------:R-:W-:Y:S02]  /*12b60*/  IMAD.MOV.U32 R33, RZ, RZ, R5 ;  /* 0x000000ffff217224 */ /* 0x000fe400078e0005 */
[----:B------:R-:W-:Y:S02]  /*12b70*/  @!P4 IMAD.IADD R21, R21, 0x1, -R3 ;  /* 0x000000011515c824 */ /* 0x000fe400078e0a03 */
[----:B------:R-:W-:-:S03]  /*12b80*/  IMAD.HI.U32 R13, R2, R33, RZ ;  /* 0x00000021020d7227 */ /* 0x000fc600078e00ff */
[----:B------:R-:W-:Y:S01]  /*12b90*/  ISETP.GT.U32.AND P4, PT, R3, R21, PT ;  /* 0x000000150300720c */ /* 0x000fe20003f84070 */
[----:B------:R-:W-:Y:S01]  /*12ba0*/  @!P2 IMAD.IADD R31, R31, 0x1, -R3 ;  /* 0x000000011f1fa824 */ /* 0x000fe200078e0a03 */
[----:B------:R-:W-:Y:S02]  /*12bb0*/  ISETP.GT.U32.AND P2, PT, R3, R14, PT ;  /* 0x0000000e0300720c */ /* 0x000fe40003f44070 */
[----:B------:R-:W-:Y:S01]  /*12bc0*/  IADD3 R13, PT, PT, -R13, RZ, RZ ;  /* 0x000000ff0d0d7210 */ /* 0x000fe20007ffe1ff */
[----:B------:R-:W-:-:S04]  /*12bd0*/  VIADD R5, R0, 0x6b ;  /* 0x0000006b00057836 */ /* 0x000fc80000000000 */
[----:B------:R-:W-:Y:S01]  /*12be0*/  IMAD R13, R3, R13, R33 ;  /* 0x0000000d030d7224 */ /* 0x000fe200078e0221 */
[----:B------:R-:W-:-:S03]  /*12bf0*/  IABS R34, R5 ;  /* 0x0000000500227213 */ /* 0x000fc60000000000 */
[--C-:B------:R-:W-:Y:S01]  /*12c00*/  @!P4 IMAD.IADD R21, R21, 0x1, -R3.reuse ;  /* 0x000000011515c824 */ /* 0x100fe200078e0a03 */
[C---:B------:R-:W-:Y:S01]  /*12c10*/  ISETP.GT.U32.AND P4, PT, R3.reuse, R13, PT ;  /* 0x0000000d0300720c */ /* 0x040fe20003f84070 */
[----:B------:R-:W-:Y:S02]  /*12c20*/  @!P2 IMAD.IADD R14, R14, 0x1, -R3 ;  /* 0x000000010e0ea824 */ /* 0x000fe400078e0a03 */
[----:B------:R-:W-:Y:S02]  /*12c30*/  IMAD.MOV.U32 R53, RZ, RZ, R31 ;  /* 0x000000ffff357224 */ /* 0x000fe400078e001f */
[----:B------:R-:W-:Y:S01]  /*12c40*/  IMAD.HI.U32 R33, R2, R34, RZ ;  /* 0x0000002202217227 */ /* 0x000fe200078e00ff */
[----:B------:R-:W-:-:S03]  /*12c50*/  ISETP.GT.U32.AND P2, PT, R3, R14, PT ;  /* 0x0000000e0300720c */ /* 0x000fc60003f44070 */
[----:B------:R-:W-:Y:S01]  /*12c60*/  @!P6 IMAD.MOV R53, RZ, RZ, -R53 ;  /* 0x000000ffff35e224 */ /* 0x000fe200078e0a35 */
[----:B------:R-:W-:Y:S01]  /*12c70*/  ISETP.GE.AND P6, PT, R19, RZ, PT ;  /* 0x000000ff1300720c */ /* 0x000fe20003fc6270 */
[----:B------:R-:W-:Y:S02]  /*12c80*/  IMAD.MOV R33, RZ, RZ, -R33 ;  /* 0x000000ffff217224 */ /* 0x000fe400078e0a21 */
[----:B------:R-:W-:Y:S02]  /*12c90*/  IMAD.MOV.U32 R31, RZ, RZ, R21 ;  /* 0x000000ffff1f7224 */ /* 0x000fe400078e0015 */
[----:B------:R-:W-:Y:S02]  /*12ca0*/  IMAD R33, R3, R33, R34 ;  /* 0x0000002103217224 */ /* 0x000fe400078e0222 */
[----:B------:R-:W-:Y:S02]  /*12cb0*/  VIADD R19, R0, 0x6c ;  /* 0x0000006c00137836 */ /* 0x000fe40000000000 */
[----:B------:R-:W-:-:S02]  /*12cc0*/  @!P4 IMAD.IADD R13, R13, 0x1, -R3 ;  /* 0x000000010d0dc824 */ /* 0x000fc400078e0a03 */
[----:B------:R-:W-:Y:S01]  /*12cd0*/  @!P3 IMAD.MOV R31, RZ, RZ, -R31 ;  /* 0x000000ffff1fb224 */ /* 0x000fe200078e0a1f */
[----:B------:R-:W-:Y:S01]  /*12ce0*/  ISETP.GE.AND P3, PT, R16, RZ, PT ;  /* 0x000000ff1000720c */ /* 0x000fe20003f66270 */
[----:B------:R-:W-:Y:S01]  /*12cf0*/  @!P2 IMAD.IADD R14, R14, 0x1, -R3 ;  /* 0x000000010e0ea824 */ /* 0x000fe200078e0a03 */
[C---:B------:R-:W-:Y:S02]  /*12d00*/  ISETP.GT.U32.AND P2, PT, R3.reuse, R33, PT ;  /* 0x000000210300720c */ /* 0x040fe40003f44070 */
[----:B------:R-:W-:Y:S02]  /*12d10*/  IABS R16, R19 ;  /* 0x0000001300107213 */ /* 0x000fe40000000000 */
[----:B------:R-:W-:Y:S01]  /*12d20*/  ISETP.GT.U32.AND P4, PT, R3, R13, PT ;  /* 0x0000000d0300720c */ /* 0x000fe20003f84070 */
[----:B------:R-:W-:Y:S01]  /*12d30*/  @!P6 IMAD.MOV R14, RZ, RZ, -R14 ;  /* 0x000000ffff0ee224 */ /* 0x000fe200078e0a0e */
[----:B------:R-:W-:Y:S01]  /*12d40*/  ISETP.GE.AND P6, PT, R5, RZ, PT ;  /* 0x000000ff0500720c */ /* 0x000fe20003fc6270 */
[----:B------:R-:W-:-:S04]  /*12d50*/  IMAD.HI.U32 R5, R2, R16, RZ ;  /* 0x0000001002057227 */ /* 0x000fc800078e00ff */
[----:B------:R-:W-:Y:S02]  /*12d60*/  IMAD.MOV R5, RZ, RZ, -R5 ;  /* 0x000000ffff057224 */ /* 0x000fe400078e0a05 */
[--C-:B------:R-:W-:Y:S02]  /*12d70*/  @!P2 IMAD.IADD R33, R33, 0x1, -R3.reuse ;  /* 0x000000012121a824 */ /* 0x100fe400078e0a03 */
[----:B------:R-:W-:Y:S02]  /*12d80*/  IMAD R5, R3, R5, R16 ;  /* 0x0000000503057224 */ /* 0x000fe400078e0210 */
[----:B------:R-:W-:Y:S01]  /*12d90*/  @!P4 IMAD.IADD R13, R13, 0x1, -R3 ;  /* 0x000000010d0dc824 */ /* 0x000fe200078e0a03 */
[----:B------:R-:W-:-:S03]  /*12da0*/  ISETP.GT.U32.AND P2, PT, R3, R33, PT ;  /* 0x000000210300720c */ /* 0x000fc60003f44070 */
[----:B------:R-:W-:Y:S01]  /*12db0*/  @!P3 IMAD.MOV R13, RZ, RZ, -R13 ;  /* 0x000000ffff0db224 */ /* 0x000fe200078e0a0d */
[----:B------:R-:W-:Y:S01]  /*12dc0*/  ISETP.GT.U32.AND P3, PT, R3, R5, PT ;  /* 0x000000050300720c */ /* 0x000fe20003f64070 */
[----:B------:R-:W-:Y:S02]  /*12dd0*/  VIADD R16, R0, 0x6d ;  /* 0x0000006d00107836 */ /* 0x000fe40000000000 */
[----:B------:R-:W-:Y:S02]  /*12de0*/  IMAD.MOV.U32 R61, RZ, RZ, R85 ;  /* 0x000000ffff3d7224 */ /* 0x000fe400078e0055 */
[----:B------:R-:W-:Y:S01]  /*12df0*/  IMAD.MOV.U32 R85, RZ, RZ, R6 ;  /* 0x000000ffff557224 */ /* 0x000fe200078e0006 */
[----:B------:R-:W-:-:S03]  /*12e00*/  IABS R6, R16 ;  /* 0x0000001000067213 */ /* 0x000fc60000000000 */
[--C-:B------:R-:W-:Y:S01]  /*12e10*/  @!P2 IMAD.IADD R33, R33, 0x1, -R3.reuse ;  /* 0x000000012121a824 */ /* 0x100fe200078e0a03 */
[----:B------:R-:W-:Y:S01]  /*12e20*/  ISETP.GE.AND P2, PT, R16, RZ, PT ;  /* 0x000000ff1000720c */ /* 0x000fe20003f46270 */
[----:B------:R-:W-:Y:S02]  /*12e30*/  IMAD.MOV.U32 R16, RZ, RZ, R6 ;  /* 0x000000ffff107224 */ /* 0x000fe400078e0006 */
[----:B------:R-:W-:Y:S02]  /*12e40*/  @!P3 IMAD.IADD R5, R5, 0x1, -R3 ;  /* 0x000000010505b824 */ /* 0x000fe400078e0a03 */
[----:B------:R-:W-:-:S03]  /*12e50*/  IMAD.HI.U32 R6, R2, R16, RZ ;  /* 0x0000001002067227 */ /* 0x000fc600078e00ff */
[----:B------:R-:W-:Y:S01]  /*12e60*/  ISETP.GT.U32.AND P3, PT, R3, R5, PT ;  /* 0x000000050300720c */ /* 0x000fe20003f64070 */
[----:B------:R-:W-:Y:S02]  /*12e70*/  IMAD.MOV R6, RZ, RZ, -R6 ;  /* 0x000000ffff067224 */ /* 0x000fe400078e0a06 */
[----:B------:R-:W-:Y:S02]  /*12e80*/  VIADD R21, R0, 0x6e ;  /* 0x0000006e00157836 */ /* 0x000fe40000000000 */
[----:B------:R-:W-:Y:S01]  /*12e90*/  IMAD.MOV.U32 R50, RZ, RZ, R33 ;  /* 0x000000ffff327224 */ /* 0x000fe200078e0021 */
[----:B------:R-:W-:Y:S01]  /*12ea0*/  ISETP.GE.AND P4, PT, R19, RZ, PT ;  /* 0x000000ff1300720c */ /* 0x000fe20003f86270 */
[----:B------:R-:W-:Y:S01]  /*12eb0*/  IMAD R33, R3, R6, R16 ;  /* 0x0000000603217224 */ /* 0x000fe200078e0210 */
[----:B------:R-:W-:-:S05]  /*12ec0*/  IABS R19, R21 ;  /* 0x0000001500137213 */ /* 0x000fca0000000000 */
[----:B------:R-:W-:Y:S01]  /*12ed0*/  @!P3 IMAD.IADD R5, R5, 0x1, -R3 ;  /* 0x000000010505b824 */ /* 0x000fe200078e0a03 */
[----:B------:R-:W-:Y:S01]  /*12ee0*/  ISETP.GT.U32.AND P3, PT, R3, R33, PT ;  /* 0x000000210300720c */ /* 0x000fe20003f64070 */
[----:B------:R-:W-:-:S04]  /*12ef0*/  IMAD.HI.U32 R6, R2, R19, RZ ;  /* 0x0000001302067227 */ /* 0x000fc800078e00ff */
[----:B------:R-:W-:Y:S02]  /*12f00*/  IMAD.MOV R16, RZ, RZ, -R6 ;  /* 0x000000ffff107224 */ /* 0x000fe400078e0a06 */
[----:B------:R-:W-:Y:S02]  /*12f10*/  VIADD R39, R0, 0x6f ;  /* 0x0000006f00277836 */ /* 0x000fe40000000000 */
[----:B------:R-:W-:Y:S02]  /*12f20*/  IMAD R19, R3, R16, R19 ;  /* 0x0000001003137224 */ /* 0x000fe400078e0213 */
[----:B------:R-:W-:Y:S01]  /*12f30*/  IMAD.MOV.U32 R48, RZ, RZ, R5 ;  /* 0x000000ffff307224 */ /* 0x000fe200078e0005 */
[----:B------:R-:W-:Y:S01]  /*12f40*/  IABS R6, R39 ;  /* 0x0000002700067213 */ /* 0x000fe20000000000 */
[----:B------:R-:W-:Y:S02]  /*12f50*/  @!P3 IMAD.IADD R33, R33, 0x1, -R3 ;  /* 0x000000012121b824 */ /* 0x000fe400078e0a03 */
[----:B------:R-:W-:Y:S01]  /*12f60*/  @!P4 IMAD.MOV R48, RZ, RZ, -R48 ;  /* 0x000000ffff30c224 */ /* 0x000fe200078e0a30 */
[C---:B------:R-:W-:Y:S01]  /*12f70*/  ISETP.GT.U32.AND P4, PT, R3.reuse, R19, PT ;  /* 0x000000130300720c */ /* 0x040fe20003f84070 */
[----:B------:R-:W-:Y:S01]  /*12f80*/  IMAD.HI.U32 R5, R2, R6, RZ ;  /* 0x0000000602057227 */ /* 0x000fe200078e00ff */
[----:B------:R-:W-:-:S03]  /*12f90*/  ISETP.GT.U32.AND P3, PT, R3, R33, PT ;  /* 0x000000210300720c */ /* 0x000fc60003f64070 */
[----:B------:R-:W-:Y:S02]  /*12fa0*/  IMAD.MOV R5, RZ, RZ, -R5 ;  /* 0x000000ffff057224 */ /* 0x000fe400078e0a05 */
[----:B------:R-:W-:Y:S01]  /*12fb0*/  @!P6 IMAD.MOV R50, RZ, RZ, -R50 ;  /* 0x000000ffff32e224 */ /* 0x000fe200078e0a32 */
[----:B------:R-:W-:Y:S01]  /*12fc0*/  ISETP.GE.AND P6, PT, R21, RZ, PT ;  /* 0x000000ff1500720c */ /* 0x000fe20003fc6270 */
[----:B------:R-:W-:Y:S02]  /*12fd0*/  VIADD R16, R0, 0x70 ;  /* 0x0000007000107836 */ /* 0x000fe40000000000 */
[----:B------:R-:W-:Y:S02]  /*12fe0*/  IMAD R21, R3, R5, R6 ;  /* 0x0000000503157224 */ /* 0x000fe400078e0206 */
[----:B------:R-:W-:Y:S02]  /*12ff0*/  IMAD.MOV.U32 R86, RZ, RZ, R61 ;  /* 0x000000ffff567224 */ /* 0x000fe400078e003d */
[----:B------:R-:W-:-:S02]  /*13000*/  @!P4 IMAD.IADD R19, R19, 0x1, -R3 ;  /* 0x000000011313c824 */ /* 0x000fc400078e0a03 */
[----:B------:R-:W-:Y:S01]  /*13010*/  IMAD.MOV.U32 R61, RZ, RZ, R84 ;  /* 0x000000ffff3d7224 */ /* 0x000fe200078e0054 */
[----:B------:R-:W-:Y:S01]  /*13020*/  IABS R5, R16 ;  /* 0x0000001000057213 */ /* 0x000fe20000000000 */
[----:B------:R-:W-:Y:S02]  /*13030*/  IMAD.MOV.U32 R84, RZ, RZ, R85 ;  /* 0x000000ffff547224 */ /* 0x000fe400078e0055 */
[----:B------:R-:W-:Y:S01]  /*13040*/  IMAD.MOV.U32 R85, RZ, RZ, R82 ;  /* 0x000000ffff557224 */ /* 0x000fe200078e0052 */
[----:B------:R-:W-:Y:S01]  /*13050*/  MOV R82, R83 ;  /* 0x0000005300527202 */ /* 0x000fe20000000f00 */
[----:B------:R-:W-:Y:S01]  /*13060*/  @!P3 IMAD.IADD R33, R33, 0x1, -R3 ;  /* 0x000000012121b824 */ /* 0x000fe200078e0a03 */
[C---:B------:R-:W-:Y:S01]  /*13070*/  ISETP.GT.U32.AND P3, PT, R3.reuse, R21, PT ;  /* 0x000000150300720c */ /* 0x040fe20003f64070 */
[----:B------:R-:W-:Y:S01]  /*13080*/  IMAD.MOV.U32 R83, RZ, RZ, R75 ;  /* 0x000000ffff537224 */ /* 0x000fe200078e004b */
[----:B------:R-:W-:Y:S01]  /*13090*/  ISETP.GT.U32.AND P4, PT, R3, R19, PT ;  /* 0x000000130300720c */ /* 0x000fe20003f84070 */
[----:B------:R-:W-:-:S02]  /*130a0*/  IMAD.MOV.U32 R75, RZ, RZ, R74 ;  /* 0x000000ffff4b7224 */ /* 0x000fc400078e004a */
[----:B------:R-:W-:Y:S02]  /*130b0*/  IMAD.MOV.U32 R74, RZ, RZ, R7 ;  /* 0x000000ffff4a7224 */ /* 0x000fe400078e0007 */
[----:B------:R-:W-:Y:S02]  /*130c0*/  IMAD.MOV.U32 R7, RZ, RZ, R5 ;  /* 0x000000ffff077224 */ /* 0x000fe400078e0005 */
[----:B------:R-:W-:Y:S02]  /*130d0*/  VIADD R6, R0, 0x71 ;  /* 0x0000007100067836 */ /* 0x000fe40000000000 */
[----:B------:R-:W-:-:S04]  /*130e0*/  IMAD.HI.U32 R5, R2, R7, RZ ;  /* 0x0000000702057227 */ /* 0x000fc800078e00ff */
[----:B------:R-:W-:Y:S01]  /*130f0*/  IMAD.MOV R5, RZ, RZ, -R5 ;  /* 0x000000ffff057224 */ /* 0x000fe200078e0a05 */
[----:B------:R-:W-:Y:S01]  /*13100*/  IABS R34, R6 ;  /* 0x0000000600227213 */ /* 0x000fe20000000000 */
[--C-:B------:R-:W-:Y:S02]  /*13110*/  @!P3 IMAD.IADD R21, R21, 0x1, -R3.reuse ;  /* 0x000000011515b824 */ /* 0x100fe400078e0a03 */
[----:B------:R-:W-:Y:S01]  /*13120*/  @!P4 IMAD.IADD R19, R19, 0x1, -R3 ;  /* 0x000000011313c824 */ /* 0x000fe200078e0a03 */
[----:B------:R-:W-:Y:S01]  /*13130*/  ISETP.GE.AND P4, PT, R39, RZ, PT ;  /* 0x000000ff2700720c */ /* 0x000fe20003f86270 */
[C---:B------:R-:W-:Y:S02]  /*13140*/  IMAD R5, R3.reuse, R5, R7 ;  /* 0x0000000503057224 */ /* 0x040fe400078e0207 */
[----:B------:R-:W-:Y:S01]  /*13150*/  IMAD.MOV.U32 R39, RZ, RZ, R33 ;  /* 0x000000ffff277224 */ /* 0x000fe200078e0021 */
[----:B------:R-:W-:Y:S01]  /*13160*/  ISETP.GT.U32.AND P3, PT, R3, R21, PT ;  /* 0x000000150300720c */ /* 0x000fe20003f64070 */
[----:B------:R-:W-:-:S04]  /*13170*/  IMAD.HI.U32 R7, R2, R34, RZ ;  /* 0x0000002202077227 */ /* 0x000fc800078e00ff */
[----:B------:R-:W-:Y:S01]  /*13180*/  @!P2 IMAD.MOV R39, RZ, RZ, -R39 ;  /* 0x000000ffff27a224 */ /* 0x000fe200078e0a27 */
[----:B------:R-:W-:Y:S01]  /*13190*/  ISETP.GT.U32.AND P2, PT, R3, R5, PT ;  /* 0x000000050300720c */ /* 0x000fe20003f44070 */
[----:B------:R-:W-:-:S04]  /*131a0*/  IMAD.MOV R7, RZ, RZ, -R7 ;  /* 0x000000ffff077224 */ /* 0x000fc800078e0a07 */
[----:B------:R-:W-:Y:S02]  /*131b0*/  IMAD R7, R3, R7, R34 ;  /* 0x0000000703077224 */ /* 0x000fe400078e0222 */
[----:B------:R-:W-:Y:S02]  /*131c0*/  @!P3 IMAD.IADD R21, R21, 0x1, -R3 ;  /* 0x000000011515b824 */ /* 0x000fe400078e0a03 */
[----:B------:R-:W-:Y:S01]  /*131d0*/  IMAD.MOV.U32 R88, RZ, RZ, R84 ;  /* 0x000000ffff587224 */ /* 0x000fe200078e0054 */
[----:B------:R-:W-:Y:S01]  /*131e0*/  ISETP.GT.U32.AND P3, PT, R3, R7, PT ;  /* 0x000000070300720c */ /* 0x000fe20003f64070 */
[----:B------:R-:W-:Y:S02]  /*131f0*/  IMAD.MOV.U32 R84, RZ, RZ, R75 ;  /* 0x000000ffff547224 */ /* 0x000fe400078e004b */
[----:B------:R-:W-:Y:S02]  /*13200*/  @!P2 IMAD.IADD R5, R5, 0x1, -R3 ;  /* 0x000000010505a824 */ /* 0x000fe400078e0a03 */
[----:B------:R-:W-:-:S02]  /*13210*/  IMAD.MOV.U32 R75, RZ, RZ, R42 ;  /* 0x000000ffff4b7224 */ /* 0x000fc400078e002a */
[----:B------:R-:W-:Y:S02]  /*13220*/  IMAD.MOV.U32 R42, RZ, RZ, R19 ;  /* 0x000000ffff2a7224 */ /* 0x000fe400078e0013 */
[----:B------:R-:W-:Y:S01]  /*13230*/  VIADD R19, R0, 0x72 ;  /* 0x0000007200137836 */ /* 0x000fe20000000000 */
[----:B------:R-:W-:Y:S01]  /*13240*/  ISETP.GT.U32.AND P2, PT, R3, R5, PT ;  /* 0x000000050300720c */ /* 0x000fe20003f44070 */
[----:B------:R-:W-:Y:S02]  /*13250*/  IMAD.MOV.U32 R87, RZ, RZ, R86 ;  /* 0x000000ffff577224 */ /* 0x000fe400078e0056 */
[----:B------:R-:W-:Y:S02]  /*13260*/  IMAD.MOV.U32 R86, RZ, RZ, R61 ;  /* 0x000000ffff567224 */ /* 0x000fe400078e003d */
[----:B------:R-:W-:Y:S01]  /*13270*/  @!P6 IMAD.MOV R42, RZ, RZ, -R42 ;  /* 0x000000ffff2ae224 */ /* 0x000fe200078e0a2a */
[----:B------:R-:W-:Y:S01]  /*13280*/  ISETP.GE.AND P6, PT, R16, RZ, PT ;  /* 0x000000ff1000720c */ /* 0x000fe20003fc6270 */
[----:B------:R-:W-:Y:S01]  /*13290*/  IMAD.MOV.U32 R61, RZ, RZ, R85 ;  /* 0x000000ffff3d7224 */ /* 0x000fe200078e0055 */
[----:B------:R-:W-:Y:S01]  /*132a0*/  IABS R16, R19 ;  /* 0x0000001300107213 */ /* 0x000fe20000000000 */
[----:B------:R-:W-:-:S02]  /*132b0*/  IMAD.MOV.U32 R85, RZ, RZ, R82 ;  /* 0x000000ffff557224 */ /* 0x000fc400078e0052 */
[----:B------:R-:W-:Y:S01]  /*132c0*/  IMAD.MOV.U32 R82, RZ, RZ, R83 ;  /* 0x000000ffff527224 */ /* 0x000fe200078e0053 */
[----:B------:R-:W-:Y:S01]  /*132d0*/  @!P3 IADD3 R7, PT, PT, R7, -R3, RZ ;  /* 0x800000030707b210 */ /* 0x000fe20007ffe0ff */
[----:B------:R-:W-:Y:S01]  /*132e0*/  IMAD.MOV.U32 R83, RZ, RZ, R74 ;  /* 0x000000ffff537224 */ /* 0x000fe200078e004a */
[----:B------:R-:W-:Y:S01]  /*132f0*/  ISETP.GE.AND P3, PT, R6, RZ, PT ;  /* 0x000000ff0600720c */ /* 0x000fe20003f66270 */
[----:B------:R-:W-:Y:S02]  /*13300*/  IMAD.MOV.U32 R74, RZ, RZ, R41 ;  /* 0x000000ffff4a7224 */ /* 0x000fe400078e0029 */
[----:B------:R-:W-:Y:S02]  /*13310*/  IMAD.MOV.U32 R41, RZ, RZ, R21 ;  /* 0x000000ffff297224 */ /* 0x000fe400078e0015 */
[----:B------:R-:W-:-:S04]  /*13320*/  IMAD.HI.U32 R6, R2, R16, RZ ;  /* 0x0000001002067227 */ /* 0x000fc800078e00ff */
[----:B------:R-:W-:Y:S01]  /*13330*/  @!P4 IMAD.MOV R41, RZ, RZ, -R41 ;  /* 0x000000ffff29c224 */ /* 0x000fe200078e0a29 */
[----:B------:R-:W-:Y:S01]  /*13340*/  ISETP.GT.U32.AND P4, PT, R3, R7, PT ;  /* 0x000000070300720c */ /* 0x000fe20003f84070 */
[----:B------:R-:W-:Y:S02]  /*13350*/  IMAD.MOV R6, RZ, RZ, -R6 ;  /* 0x000000ffff067224 */ /* 0x000fe400078e0a06 */
[----:B------:R-:W-:Y:S02]  /*13360*/  @!P2 IMAD.IADD R5, R5, 0x1, -R3 ;  /* 0x000000010505a824 */ /* 0x000fe400078e0a03 */
[----:B------:R-:W-:Y:S02]  /*13370*/  IMAD R16, R3, R6, R16 ;  /* 0x0000000603107224 */ /* 0x000fe400078e0210 */
[----:B------:R-:W-:-:S04]  /*13380*/  IMAD.MOV.U32 R6, RZ, RZ, R5 ;  /* 0x000000ffff067224 */ /* 0x000fc800078e0005 */
[----:B------:R-:W-:Y:S01]  /*13390*/  @!P6 IMAD.MOV R6, RZ, RZ, -R6 ;  /* 0x000000ffff06e224 */ /* 0x000fe200078e0a06 */
[----:B------:R-:W-:Y:S01]  /*133a0*/  ISETP.GT.U32.AND P6, PT, R3, R16, PT ;  /* 0x000000100300720c */ /* 0x000fe20003fc4070 */
[C---:B------:R-:W-:Y:S02]  /*133b0*/  VIADD R5, R0.reuse, 0x73 ;  /* 0x0000007300057836 */ /* 0x040fe40000000000 */
[----:B------:R-:W-:Y:S02]  /*133c0*/  @!P4 IMAD.IADD R7, R7, 0x1, -R3 ;  /* 0x000000010707c824 */ /* 0x000fe400078e0a03 */
[----:B------:R-:W-:Y:S02]  /*133d0*/  IMAD.MOV.U32 R89, RZ, RZ, R88 ;  /* 0x000000ffff597224 */ /* 0x000fe400078e0058 */
[----:B------:R-:W-:Y:S02]  /*133e0*/  IMAD.MOV.U32 R88, RZ, RZ, R74 ;  /* 0x000000ffff587224 */ /* 0x000fe400078e004a */
[----:B------:R-:W-:Y:S01]  /*133f0*/  IMAD.MOV.U32 R74, RZ, RZ, R40 ;  /* 0x000000ffff4a7224 */ /* 0x000fe200078e0028 */
[----:B------:R-:W-:Y:S01]  /*13400*/  ISETP.GE.AND P4, PT, R5, RZ, PT ;  /* 0x000000ff0500720c */ /* 0x000fe20003f86270 */
[----:B------:R-:W-:Y:S01]  /*13410*/  IMAD.MOV.U32 R40, RZ, RZ, R7 ;  /* 0x000000ffff287224 */ /* 0x000fe200078e0007 */
[----:B------:R-:W-:Y:S01]  /*13420*/  IABS R5, R5 ;  /* 0x0000000500057213 */ /* 0x000fe20000000000 */
[----:B------:R-:W-:-:S02]  /*13430*/  VIADD R7, R0, 0x74 ;  /* 0x0000007400077836 */ /* 0x000fc40000000000 */
[----:B------:R-:W-:Y:S02]  /*13440*/  @!P3 IMAD.MOV R40, RZ, RZ, -R40 ;  /* 0x000000ffff28b224 */ /* 0x000fe400078e0a28 */
[----:B------:R-:W-:Y:S01]  /*13450*/  @!P6 IMAD.IADD R16, R16, 0x1, -R3 ;  /* 0x000000011010e824 */ /* 0x000fe200078e0a03 */
[----:B------:R-:W-:Y:S01]  /*13460*/  ISETP.GE.AND P3, PT, R7, RZ, PT ;  /* 0x000000ff0700720c */ /* 0x000fe20003f66270 */
[----:B------:R-:W-:Y:S01]  /*13470*/  IMAD.MOV.U32 R33, RZ, RZ, R5 ;  /* 0x000000ffff217224 */ /* 0x000fe200078e0005 */
[----:B------:R-:W-:Y:S02]  /*13480*/  IABS R7, R7 ;  /* 0x0000000700077213 */ /* 0x000fe40000000000 */
[----:B------:R-:W-:Y:S01]  /*13490*/  IABS R5, R52 ;  /* 0x0000003400057213 */ /* 0x000fe20000000000 */
[----:B------:R-:W-:Y:S01]  /*134a0*/  IMAD.MOV.U32 R71, RZ, RZ, R76 ;  /* 0x000000ffff477224 */ /* 0x000fe200078e004c */
[----:B------:R-:W-:Y:S01]  /*134b0*/  ISETP.GT.U32.AND P6, PT, R3, R16, PT ;  /* 0x000000100300720c */ /* 0x000fe20003fc4070 */
[----:B------:R-:W-:-:S02]  /*134c0*/  IMAD.MOV.U32 R76, RZ, RZ, R23 ;  /* 0x000000ffff4c7224 */ /* 0x000fc400078e0017 */
[----:B------:R-:W-:Y:S02]  /*134d0*/  IMAD.MOV.U32 R21, RZ, RZ, R7 ;  /* 0x000000ffff157224 */ /* 0x000fe400078e0007 */
[----:B------:R-:W-:-:S04]  /*134e0*/  IMAD.HI.U32 R23, R2, R33, RZ ;  /* 0x0000002102177227 */ /* 0x000fc800078e00ff */
[----:B------:R-:W-:Y:S02]  /*134f0*/  IMAD.MOV.U32 R7, RZ, RZ, R5 ;  /* 0x000000ffff077224 */ /* 0x000fe400078e0005 */
[----:B------:R-:W-:Y:S02]  /*13500*/  IMAD.MOV R23, RZ, RZ, -R23 ;  /* 0x000000ffff177224 */ /* 0x000fe400078e0a17 */
[----:B------:R-:W-:-:S04]  /*13510*/  IMAD.HI.U32 R5, R2, R7, RZ ;  /* 0x0000000702057227 */ /* 0x000fc800078e00ff */
[C---:B------:R-:W-:Y:S02]  /*13520*/  IMAD R23, R3.reuse, R23, R33 ;  /* 0x0000001703177224 */ /* 0x040fe400078e0221 */
[----:B------:R-:W-:Y:S02]  /*13530*/  IMAD.MOV R5, RZ, RZ, -R5 ;  /* 0x000000ffff057224 */ /* 0x000fe400078e0a05 */
[----:B------:R-:W-:Y:S02]  /*13540*/  VIADD R34, R0, 0x76 ;  /* 0x0000007600227836 */ /* 0x000fe40000000000 */
[----:B------:R-:W-:Y:S01]  /*13550*/  @!P6 IMAD.IADD R16, R16, 0x1, -R3 ;  /* 0x000000011010e824 */ /* 0x000fe200078e0a03 */
[C---:B------:R-:W-:Y:S01]  /*13560*/  ISETP.GT.U32.AND P6, PT, R3.reuse, R23, PT ;  /* 0x000000170300720c */ /* 0x040fe20003fc4070 */
[----:B------:R-:W-:Y:S01]  /*13570*/  IMAD R7, R3, R5, R7 ;  /* 0x0000000503077224 */ /* 0x000fe200078e0207 */
[----:B------:R-:W-:Y:S01]  /*13580*/  ISETP.GE.AND P2, PT, R19, RZ, PT ;  /* 0x000000ff1300720c */ /* 0x000fe20003f46270 */
[----:B------:R-:W-:Y:S01]  /*13590*/  IMAD.HI.U32 R19, R2, R21, RZ ;  /* 0x0000001502137227 */ /* 0x000fe200078e00ff */
[----:B------:R-:W-:-:S03]  /*135a0*/  IABS R5, R34 ;  /* 0x0000002200057213 */ /* 0x000fc60000000000 */
[----:B------:R-:W-:Y:S02]  /*135b0*/  IMAD.MOV.U32 R33, RZ, RZ, R16 ;  /* 0x000000ffff217224 */ /* 0x000fe400078e0010 */
[----:B------:R-:W-:Y:S02]  /*135c0*/  IMAD.MOV R19, RZ, RZ, -R19 ;  /* 0x000000ffff137224 */ /* 0x000fe400078e0a13 */
[----:B------:R-:W-:Y:S02]  /*135d0*/  IMAD.MOV.U32 R16, RZ, RZ, R5 ;  /* 0x000000ffff107224 */ /* 0x000fe400078e0005 */
[----:B------:R-:W-:Y:S02]  /*135e0*/  IMAD R21, R3, R19, R21 ;  /* 0x0000001303157224 */ /* 0x000fe400078e0215 */
[----:B------:R-:W-:-:S04]  /*135f0*/  IMAD.HI.U32 R5, R2, R16, RZ ;  /* 0x0000001002057227 */ /* 0x000fc800078e00ff */
[----:B------:R-:W-:Y:S02]  /*13600*/  @!P6 IMAD.IADD R23, R23, 0x1, -R3 ;  /* 0x000000011717e824 */ /* 0x000fe400078e0a03 */
[----:B------:R-:W-:Y:S01]  /*13610*/  @!P2 IMAD.MOV R33, RZ, RZ, -R33 ;  /* 0x000000ffff21a224 */ /* 0x000fe200078e0a21 */
[C---:B------:R-:W-:Y:S01]  /*13620*/  ISETP.GT.U32.AND P2, PT, R3.reuse, R21, PT ;  /* 0x000000150300720c */ /* 0x040fe20003f44070 */
[----:B------:R-:W-:Y:S01]  /*13630*/  IMAD.MOV R5, RZ, RZ, -R5 ;  /* 0x000000ffff057224 */ /* 0x000fe200078e0a05 */
[----:B------:R-:W-:-:S03]  /*13640*/  ISETP.GT.U32.AND P6, PT, R3, R23, PT ;  /* 0x000000170300720c */ /* 0x000fc60003fc4070 */
[----:B------:R-:W-:Y:S02]  /*13650*/  IMAD R5, R3, R5, R16 ;  /* 0x0000000503057224 */ /* 0x000fe400078e0210 */
[----:B------:R-:W-:-:S05]  /*13660*/  VIADD R16, R0, 0x77 ;  /* 0x0000007700107836 */ /* 0x000fca0000000000 */
[----:B------:R-:W-:Y:S01]  /*13670*/  IABS R19, R16 ;  /* 0x0000001000137213 */ /* 0x000fe20000000000 */
[--C-:B------:R-:W-:Y:S02]  /*13680*/  @!P2 IMAD.IADD R21, R21, 0x1, -R3.reuse ;  /* 0x000000011515a824 */ /* 0x100fe400078e0a03 */
[----:B------:R-:W-:Y:S02]  /*13690*/  @!P6 IMAD.IADD R23, R23, 0x1, -R3 ;  /* 0x000000011717e824 */ /* 0x000fe400078e0a03 */
[----:B------:R-:W-:Y:S01]  /*136a0*/  IMAD.MOV.U32 R49, RZ, RZ, R19 ;  /* 0x000000ffff317224 */ /* 0x000fe200078e0013 */
[C---:B------:R-:W-:Y:S02]  /*136b0*/  ISETP.GT.U32.AND P6, PT, R3.reuse, R7, PT ;  /* 0x000000070300720c */ /* 0x040fe40003fc4070 */
[----:B------:R-:W-:Y:S01]  /*136c0*/  ISETP.GT.U32.AND P2, PT, R3, R21, PT ;  /* 0x000000150300720c */ /* 0x000fe20003f44070 */
[----:B------:R-:W-:-:S04]  /*136d0*/  IMAD.HI.U32 R19, R2, R49, RZ ;  /* 0x0000003102137227 */ /* 0x000fc800078e00ff */
[----:B------:R-:W-:-:S04]  /*136e0*/  IMAD.MOV R19, RZ, RZ, -R19 ;  /* 0x000000ffff137224 */ /* 0x000fc800078e0a13 */
[----:B------:R-:W-:Y:S01]  /*136f0*/  IMAD R19, R3, R19, R49 ;  /* 0x0000001303137224 */ /* 0x000fe200078e0231 */
[----:B------:R-:W-:Y:S01]  /*13700*/  SEL R49, R90, R8, !P5 ;  /* 0x000000085a317207 */ /* 0x000fe20006800000 */
[--C-:B------:R-:W-:Y:S01]  /*13710*/  @!P6 IMAD.IADD R7, R7, 0x1, -R3.reuse ;  /* 0x000000010707e824 */ /* 0x100fe200078e0a03 */
[----:B------:R-:W-:Y:S01]  /*13720*/  ISETP.GE.AND P6, PT, R52, RZ, PT ;  /* 0x000000ff3400720c */ /* 0x000fe20003fc6270 */
[----:B------:R-:W-:Y:S01]  /*13730*/  @!P2 IMAD.IADD R21, R21, 0x1, -R3 ;  /* 0x000000011515a824 */ /* 0x000fe200078e0a03 */
[----:B------:R-:W2:Y:S01]  /*13740*/  LDL.LU R8, [R1+0x14f0] ;  /* 0x0014f00001087983 */ /* 0x000ea20000300800 */
[----:B0-----:R-:W-:Y:S01]  /*13750*/  IMAD R52, R49, UR8, RZ ;  /* 0x0000000831347c24 */ /* 0x001fe2000f8e02ff */
[----:B------:R-:W-:Y:S01]  /*13760*/  ISETP.GT.U32.AND P2, PT, R3, R5, PT ;  /* 0x000000050300720c */ /* 0x000fe20003f44070 */
[----:B------:R-:W-:Y:S01]  /*13770*/  @!P4 IMAD.MOV R23, RZ, RZ, -R23 ;  /* 0x000000ffff17c224 */ /* 0x000fe200078e0a17 */
[----:B------:R-:W-:Y:S01]  /*13780*/  @!P3 IADD3 R21, PT, PT, -R21, RZ, RZ ;  /* 0x000000ff1515b210 */ /* 0x000fe20007ffe1ff */
[----:B------:R-:W0:Y:S01]  /*13790*/  LDCU UR8, c[0x0][0x3b0] ;  /* 0x00007600ff0877ac */ /* 0x000e220008000800 */
[----:B------:R-:W-:-:S04]  /*137a0*/  LEA R49, P3, R52, R91, 0x1 ;  /* 0x0000005b34317211 */ /* 0x000fc800078608ff */
[----:B------:R-:W-:Y:S01]  /*137b0*/  LEA.HI.X.SX32 R52, R52, R92, 0x1, P3 ;  /* 0x0000005c34347211 */ /* 0x000fe200018f0eff */
[----:B------:R-:W-:-:S04]  /*137c0*/  @P0 IMAD.MOV.U32 R66, RZ, RZ, R49 ;  /* 0x000000ffff420224 */ /* 0x000fc800078e0031 */
[----:B------:R-:W-:-:S05]  /*137d0*/  @P0 IMAD.MOV.U32 R67, RZ, RZ, R52 ;  /* 0x000000ffff430224 */ /* 0x000fca00078e0034 */
[----:B------:R1:W3:Y:S01]  /*137e0*/  @P0 LDG.E.U16 R18, desc[UR20][R66.64] ;  /* 0x0000001442120981 */ /* 0x0002e2000c1e1500 */
[----:B------:R-:W-:Y:S01]  /*137f0*/  @!P2 IMAD.IADD R5, R5, 0x1, -R3 ;  /* 0x000000010505a824 */ /* 0x000fe200078e0a03 */
[C---:B------:R-:W-:Y:S02]  /*13800*/  ISETP.GT.U32.AND P2, PT, R3.reuse, R7, PT ;  /* 0x000000070300720c */ /* 0x040fe40003f44070 */
[C---:B------:R-:W-:Y:S02]  /*13810*/  ISETP.GT.U32.AND P3, PT, R3.reuse, R19, PT ;  /* 0x000000130300720c */ /* 0x040fe40003f64070 */
[----:B------:R-:W-:-:S09]  /*13820*/  ISETP.GT.U32.AND P4, PT, R3, R5, PT ;  /* 0x000000050300720c */ /* 0x000fd20003f84070 */
[--C-:B------:R-:W-:Y:S01]  /*13830*/  @!P2 IMAD.IADD R7, R7, 0x1, -R3.reuse ;  /* 0x000000010707a824 */ /* 0x100fe200078e0a03 */
[----:B------:R-:W-:Y:S01]  /*13840*/  ISETP.GE.AND P2, PT, R34, RZ, PT ;  /* 0x000000ff2200720c */ /* 0x000fe20003f46270 */
[--C-:B------:R-:W-:Y:S02]  /*13850*/  @!P3 IMAD.IADD R19, R19, 0x1, -R3.reuse ;  /* 0x000000011313b824 */ /* 0x100fe400078e0a03 */
[----:B------:R-:W-:Y:S01]  /*13860*/  @!P4 IMAD.IADD R5, R5, 0x1, -R3 ;  /* 0x000000010505c824 */ /* 0x000fe200078e0a03 */
[----:B------:R-:W-:Y:S01]  /*13870*/  ISETP.GE.AND P4, PT, R16, RZ, PT ;  /* 0x000000ff1000720c */ /* 0x000fe20003f86270 */
[----:B------:R-:W-:Y:S02]  /*13880*/  IMAD.MOV.U32 R34, RZ, RZ, R7 ;  /* 0x000000ffff227224 */ /* 0x000fe400078e0007 */
[C---:B------:R-:W-:Y:S02]  /*13890*/  VIADD R16, R0.reuse, 0x78 ;  /* 0x0000007800107836 */ /* 0x040fe40000000000 */
[----:B------:R-:W-:-:S02]  /*138a0*/  VIADD R7, R0, 0x79 ;  /* 0x0000007900077836 */ /* 0x000fc40000000000 */
[----:B------:R-:W-:Y:S01]  /*138b0*/  @!P6 IMAD.MOV R34, RZ, RZ, -R34 ;  /* 0x000000ffff22e224 */ /* 0x000fe200078e0a22 */
[----:B------:R-:W-:Y:S01]  /*138c0*/  ISETP.GE.AND P3, PT, R16, RZ, PT ;  /* 0x000000ff1000720c */ /* 0x000fe20003f66270 */
[----:B------:R-:W-:Y:S01]  /*138d0*/  @!P2 IMAD.MOV R5, RZ, RZ, -R5 ;  /* 0x000000ffff05a224 */ /* 0x000fe200078e0a05 */
[----:B------:R-:W-:Y:S02]  /*138e0*/  ISETP.GT.U32.AND P6, PT, R3, R19, PT ;  /* 0x000000130300720c */ /* 0x000fe40003fc4070 */
[----:B------:R-:W-:Y:S02]  /*138f0*/  IABS R16, R16 ;  /* 0x0000001000107213 */ /* 0x000fe40000000000 */
[----:B------:R-:W-:Y:S02]  /*13900*/  ISETP.GE.AND P2, PT, R7, RZ, PT ;  /* 0x000000ff0700720c */ /* 0x000fe40003f46270 */
[----:B------:R-:W-:Y:S01]  /*13910*/  IABS R7, R7 ;  /* 0x0000000700077213 */ /* 0x000fe20000000000 */
[----:B------:R-:W-:Y:S04]  /*13920*/  STL [R1+0xdd0], R49 ;  /* 0x000dd03101007387 */ /* 0x000fe80000100800 */
[----:B------:R4:W-:Y:S02]  /*13930*/  STL [R1+0xdcc], R52 ;  /* 0x000dcc3401007387 */ /* 0x0009e40000100800 */
[----:B------:R-:W-:-:S02]  /*13940*/  @!P6 IMAD.IADD R19, R19, 0x1, -R3 ;  /* 0x000000011313e824 */ /* 0x000fc400078e0a03 */
[----:B----4-:R-:W-:Y:S02]  /*13950*/  IMAD.MOV.U32 R52, RZ, RZ, R16 ;  /* 0x000000ffff347224 */ /* 0x010fe400078e0010 */
[----:B------:R-:W-:-:S04]  /*13960*/  IMAD.MOV.U32 R16, RZ, RZ, R7 ;  /* 0x000000ffff107224 */ /* 0x000fc800078e0007 */
[----:B------:R-:W-:-:S04]  /*13970*/  IMAD.HI.U32 R7, R2, R16, RZ ;  /* 0x0000001002077227 */ /* 0x000fc800078e00ff */
[----:B------:R-:W-:Y:S02]  /*13980*/  IMAD.MOV R7, RZ, RZ, -R7 ;  /* 0x000000ffff077224 */ /* 0x000fe400078e0a07 */
[----:B------:R-:W-:Y:S02]  /*13990*/  IMAD.MOV.U32 R49, RZ, RZ, R89 ;  /* 0x000000ffff317224 */ /* 0x000fe400078e0059 */
[----:B------:R-:W-:Y:S02]  /*139a0*/  IMAD R7, R3, R7, R16 ;  /* 0x0000000703077224 */ /* 0x000fe400078e0210 */
[----:B------:R-:W-:Y:S02]  /*139b0*/  IMAD.MOV.U32 R89, RZ, RZ, R61 ;  /* 0x000000ffff597224 */ /* 0x000fe400078e003d */
[----:B------:R-:W-:Y:S02]  /*139c0*/  IMAD.MOV.U32 R61, RZ, RZ, R84 ;  /* 0x000000ffff3d7224 */ /* 0x000fe400078e0054 */
[----:B------:R-:W-:-:S02]  /*139d0*/  IMAD.MOV.U32 R68, RZ, RZ, R49 ;  /* 0x000000ffff447224 */ /* 0x000fc400078e0031 */
[----:B------:R-:W-:Y:S02]  /*139e0*/  IMAD.MOV.U32 R49, RZ, RZ, R89 ;  /* 0x000000ffff317224 */ /* 0x000fe400078e0059 */
[----:B-1----:R-:W-:Y:S02]  /*139f0*/  VIADD R66, R0, 0x7b ;  /* 0x0000007b00427836 */ /* 0x002fe40000000000 */
[----:B------:R-:W-:Y:S02]  /*13a00*/  IMAD.MOV.U32 R89, RZ, RZ, R61 ;  /* 0x000000ffff597224 */ /* 0x000fe400078e003d */
[----:B------:R-:W-:Y:S02]  /*13a10*/  IMAD.MOV.U32 R61, RZ, RZ, R25 ;  /* 0x000000ffff3d7224 */ /* 0x000fe400078e0019 */
[----:B------:R-:W-:Y:S02]  /*13a20*/  IMAD.MOV.U32 R25, RZ, RZ, R19 ;  /* 0x000000ffff197224 */ /* 0x000fe400078e0013 */
[----:B------:R-:W-:-:S02]  /*13a30*/  IMAD.MOV.U32 R63, RZ, RZ, R68 ;  /* 0x000000ffff3f7224 */ /* 0x000fc400078e0044 */
[----:B------:R-:W-:Y:S01]  /*13a40*/  IMAD.MOV.U32 R68, RZ, RZ, R89 ;  /* 0x000000ffff447224 */ /* 0x000fe200078e0059 */
[----:B------:R-:W-:Y:S01]  /*13a50*/  MOV R89, R61 ;  /* 0x0000003d00597202 */ /* 0x000fe20000000f00 */
[----:B------:R-:W-:Y:S01]  /*13a60*/  IMAD.MOV.U32 R61, RZ, RZ, R75 ;  /* 0x000000ffff3d7224 */ /* 0x000fe200078e004b */
[----:B---3--:R1:W-:Y:S02]  /*13a70*/  STL [R1+0x1400], R18 ;  /* 0x0014001201007387 */ /* 0x0083e40000100800 */
[----:B-1----:R-:W-:-:S05]  /*13a80*/  VIADD R18, R0, 0x7a ;  /* 0x0000007a00127836 */ /* 0x002fca0000000000 */
[----:B------:R-:W-:Y:S02]  /*13a90*/  ISETP.GE.AND P6, PT, R18, RZ, PT ;  /* 0x000000ff1200720c */ /* 0x000fe40003fc6270 */
[----:B------:R-:W-:-:S05]  /*13aa0*/  IABS R18, R18 ;  /* 0x0000001200127213 */ /* 0x000fca0000000000 */
[----:B------:R-:W-:-:S04]  /*13ab0*/  IMAD.HI.U32 R16, R2, R18, RZ ;  /* 0x0000001202107227 */ /* 0x000fc800078e00ff */
[----:B------:R-:W-:-:S04]  /*13ac0*/  IMAD.MOV R16, RZ, RZ, -R16 ;  /* 0x000000ffff107224 */ /* 0x000fc800078e0a10 */
[----:B------:R-:W-:Y:S01]  /*13ad0*/  IMAD R19, R3, R16, R18 ;  /* 0x0000001003137224 */ /* 0x000fe200078e0212 */
[----:B------:R-:W-:Y:S01]  /*13ae0*/  IABS R16, R66 ;  /* 0x0000004200107213 */ /* 0x000fe20000000000 */
[----:B--2---:R-:W-:-:S04]  /*13af0*/  IMAD.MOV.U32 R75, RZ, RZ, R8 ;  /* 0x000000ffff4b7224 */ /* 0x004fc800078e0008 */
[----:B------:R-:W-:-:S04]  /*13b00*/  IMAD.MOV.U32 R69, RZ, RZ, R16 ;  /* 0x000000ffff457224 */ /* 0x000fc800078e0010 */
[----:B------:R-:W-:-:S04]  /*13b10*/  IMAD.HI.U32 R8, R2, R69, RZ ;  /* 0x0000004502087227 */ /* 0x000fc800078e00ff */
[----:B------:R-:W-:-:S04]  /*13b20*/  IMAD.MOV R8, RZ, RZ, -R8 ;  /* 0x000000ffff087224 */ /* 0x000fc800078e0a08 */
[----:B------:R-:W-:Y:S02]  /*13b30*/  IMAD R8, R3, R8, R69 ;  /* 0x0000000803087224 */ /* 0x000fe400078e0245 */
[----:B------:R-:W2:Y:S01]  /*13b40*/  LDL.LU R69, [R1+0x7b0] ;  /* 0x0007b00001457983 */ /* 0x000ea20000300800 */
[----:B------:R-:W-:Y:S02]  /*13b50*/  IMAD.MOV.U32 R84, RZ, RZ, R24 ;  /* 0x000000ffff547224 */ /* 0x000fe400078e0018 */
[----:B------:R-:W-:-:S04]  /*13b60*/  IMAD.HI.U32 R24, R2, R52, RZ ;  /* 0x0000003402187227 */ /* 0x000fc800078e00ff */
[----:B------:R-:W-:-:S04]  /*13b70*/  IMAD.MOV R24, RZ, RZ, -R24 ;  /* 0x000000ffff187224 */ /* 0x000fc800078e0a18 */
[----:B------:R-:W-:Y:S02]  /*13b80*/  IMAD R24, R3, R24, R52 ;  /* 0x0000001803187224 */ /* 0x000fe400078e0234 */
[----:B------:R-:W-:-:S03]  /*13b90*/  @!P4 IMAD.MOV R25, RZ, RZ, -R25 ;  /* 0x000000ffff19c224 */ /* 0x000fc600078e0a19 */
[----:B------:R-:W-:Y:S02]  /*13ba0*/  ISETP.GT.U32.AND P4, PT, R3, R24, PT ;  /* 0x000000180300720c */ /* 0x000fe40003f84070 */
[----:B------:R-:W-:Y:S02]  /*13bb0*/  IABS R18, R64 ;  /* 0x0000004000127213 */ /* 0x000fe40000000000 */
[----:B------:R-:W-:-:S09]  /*13bc0*/  IABS R16, R54 ;  /* 0x0000003600107213 */ /* 0x000fd20000000000 */
[----:B------:R-:W-:-:S05]  /*13bd0*/  @!P4 IMAD.IADD R24, R24, 0x1, -R3 ;  /* 0x000000011818c824 */ /* 0x000fca00078e0a03 */
[----:B------:R-:W-:Y:S01]  /*13be0*/  ISETP.GT.U32.AND P4, PT, R3, R24, PT ;  /* 0x000000180300720c */ /* 0x000fe20003f84070 */
[----:B------:R-:W-:Y:S02]  /*13bf0*/  IMAD.MOV.U32 R67, RZ, RZ, R18 ;  /* 0x000000ffff437224 */ /* 0x000fe400078e0012 */
[----:B------:R-:W-:-:S04]  /*13c00*/  IMAD.MOV.U32 R18, RZ, RZ, R16 ;  /* 0x000000ffff127224 */ /* 0x000fc800078e0010 */
[----:B------:R-:W-:-:S06]  /*13c10*/  IMAD.HI.U32 R16, R2, R18, RZ ;  /* 0x0000001202107227 */ /* 0x000fcc00078e00ff */
[----:B------:R-:W-:Y:S02]  /*13c20*/  @!P4 IMAD.IADD R24, R24, 0x1, -R3 ;  /* 0x000000011818c824 */ /* 0x000fe400078e0a03 */
[----:B------:R-:W-:Y:S02]  /*13c30*/  IMAD.MOV R16, RZ, RZ, -R16 ;  /* 0x000000ffff107224 */ /* 0x000fe400078e0a10 */
[----:B------:R-:W-:Y:S01]  /*13c40*/  @!P3 IMAD.MOV R24, RZ, RZ, -R24 ;  /* 0x000000ffff18b224 */ /* 0x000fe200078e0a18 */
[C---:B------:R-:W-:Y:S01]  /*13c50*/  ISETP.GT.U32.AND P3, PT, R3.reuse, R19, PT ;  /* 0x000000130300720c */ /* 0x040fe20003f64070 */
[----:B------:R-:W-:Y:S02]  /*13c60*/  IMAD R18, R3, R16, R18 ;  /* 0x0000001003127224 */ /* 0x000fe400078e0212 */
[----:B------:R-:W-:-:S05]  /*13c70*/  VIADD R16, R0, 0x7e ;  /* 0x0000007e00107836 */ /* 0x000fca0000000000 */
[----:B------:R-:W-:Y:S01]  /*13c80*/  IABS R0, R16 ;  /* 0x0000001000007213 */ /* 0x000fe20000000000 */
[----:B------:R-:W-:-:S04]  /*13c90*/  IMAD.HI.U32 R52, R2, R67, RZ ;  /* 0x0000004302347227 */ /* 0x000fc800078e00ff */
[----:B------:R-:W-:-:S04]  /*13ca0*/  IMAD.HI.U32 R2, R2, R0, RZ ;  /* 0x0000000002027227 */ /* 0x000fc800078e00ff */
[----:B------:R-:W-:Y:S02]  /*13cb0*/  @!P3 IMAD.IADD R19, R19, 0x1, -R3 ;  /* 0x000000011313b824 */ /* 0x000fe400078e0a03 */
[----:B------:R-:W-:-:S03]  /*13cc0*/  IMAD.MOV R2, RZ, RZ, -R2 ;  /* 0x000000ffff027224 */ /* 0x000fc600078e0a02 */
[C---:B------:R-:W-:Y:S01]  /*13cd0*/  ISETP.GT.U32.AND P3, PT, R3.reuse, R19, PT ;  /* 0x000000130300720c */ /* 0x040fe20003f64070 */
[----:B------:R-:W-:Y:S02]  /*13ce0*/  IMAD R0, R3, R2, R0 ;  /* 0x0000000203007224 */ /* 0x000fe400078e0200 */
[----:B------:R-:W-:-:S04]  /*13cf0*/  IMAD.MOV R52, RZ, RZ, -R52 ;  /* 0x000000ffff347224 */ /* 0x000fc800078e0a34 */
[----:B------:R-:W-:-:S06]  /*13d00*/  IMAD R52, R3, R52, R67 ;  /* 0x0000003403347224 */ /* 0x000fcc00078e0243 */
[----:B------:R-:W-:Y:S01]  /*13d10*/  @!P3 IMAD.IADD R19, R19, 0x1, -R3 ;  /* 0x000000011313b824 */ /* 0x000fe200078e0a03 */
[----:B--2---:R-:W-:-:S05]  /*13d20*/  SEL R2, R90, R69, !P5 ;  /* 0x000000455a027207 */ /* 0x004fca0006800000 */
[----:B0-----:R-:W-:Y:S01]  /*13d30*/  IMAD R2, R2, UR8, RZ ;  /* 0x0000000802027c24 */ /* 0x001fe2000f8e02ff */
[----:B------:R-:W-:Y:S01]  /*13d40*/  ISETP.GT.U32.AND P4, PT, R3, R7, PT ;  /* 0x000000070300720c */ /* 0x000fe20003f84070 */
[----:B------:R-:W-:Y:S01]  /*13d50*/  @!P6 IMAD.MOV R19, RZ, RZ, -R19 ;  /* 0x000000ffff13e224 */ /* 0x000fe200078e0a13 */
[C---:B------:R-:W-:Y:S02]  /*13d60*/  SEL R61, R90.reuse, R61, !P5 ;  /* 0x0000003d5a3d7207 */ /* 0x040fe40006800000 */
[C---:B------:R-:W-:Y:S02]  /*13d70*/  SEL R37, R90.reuse, R37, !P5 ;  /* 0x000000255a257207 */ /* 0x040fe40006800000 */
[C---:B------:R-:W-:Y:S02]  /*13d80*/  SEL R35, R90.reuse, R35, !P5 ;  /* 0x000000235a237207 */ /* 0x040fe40006800000 */
[C---:B------:R-:W-:Y:S02]  /*13d90*/  SEL R38, R90.reuse, R38, !P5 ;  /* 0x000000265a267207 */ /* 0x040fe40006800000 */
[----:B------:R-:W-:-:S02]  /*13da0*/  SEL R56, R90, R56, !P5 ;  /* 0x000000385a387207 */ /* 0x000fc40006800000 */
[C---:B------:R-:W-:Y:S02]  /*13db0*/  SEL R27, R90.reuse, R27, !P5 ;  /* 0x0000001b5a1b7207 */ /* 0x040fe40006800000 */
        /* <DEDUP_REMOVED lines=28> */
[----:B------:R-:W-:Y:S01]  /*13f80*/  SEL R42, R90, R42, !P5 ;  /* 0x0000002a5a2a7207 */ /* 0x000fe20006800000 */
[----:B------:R0:W-:Y:S01]  /*13f90*/  STS.U16 [R47+UR4+0x1300], R83 ;  /* 0x001300532f007988 */ /* 0x0001e20008000404 */
[C---:B------:R-:W-:Y:S01]  /*13fa0*/  LEA R67, P3, R2.reuse, R91, 0x1 ;  /* 0x0000005b02437211 */ /* 0x040fe200078608ff */
[----:B------:R-:W1:Y:S03]  /*13fb0*/  LDCU UR8, c[0x0][0x3b0] ;  /* 0x00007600ff0877ac */ /* 0x000e660008000800 */
[----:B------:R-:W-:Y:S01]  /*13fc0*/  LEA.HI.X.SX32 R69, R2, R92, 0x1, P3 ;  /* 0x0000005c02457211 */ /* 0x000fe200018f0eff */
[----:B------:R-:W-:-:S04]  /*13fd0*/  @P0 IMAD.MOV.U32 R78, RZ, RZ, R67 ;  /* 0x000000ffff4e0224 */ /* 0x000fc800078e0043 */
[----:B------:R-:W-:-:S05]  /*13fe0*/  @P0 IMAD.MOV.U32 R79, RZ, RZ, R69 ;  /* 0x000000ffff4f0224 */ /* 0x000fca00078e0045 */
[----:B------:R-:W2:Y:S01]  /*13ff0*/  @P0 LDG.E.U16 R65, desc[UR20][R78.64] ;  /* 0x000000144e410981 */ /* 0x000ea2000c1e1500 */
[----:B------:R-:W-:-:S13]  /*14000*/  ISETP.GT.U32.AND P3, PT, R3, R0, PT ;  /* 0x000000000300720c */ /* 0x000fda0003f64070 */
[----:B------:R-:W-:-:S05]  /*14010*/  @!P3 IMAD.IADD R0, R0, 0x1, -R3 ;  /* 0x000000010000b824 */ /* 0x000fca00078e0a03 */
[----:B------:R-:W-:Y:S01]  /*14020*/  ISETP.GT.U32.AND P3, PT, R3, R0, PT ;  /* 0x000000000300720c */ /* 0x000fe20003f64070 */
[----:B------:R-:W-:Y:S04]  /*14030*/  STL [R1+0xbb8], R67 ;  /* 0x000bb84301007387 */ /* 0x000fe80000100800 */
[----:B------:R-:W-:Y:S08]  /*14040*/  STL [R1+0xbb4], R69 ;  /* 0x000bb44501007387 */ /* 0x000ff00000100800 */
[--C-:B------:R-:W-:Y:S01]  /*14050*/  @!P3 IMAD.IADD R0, R0, 0x1, -R3.reuse ;  /* 0x000000010000b824 */ /* 0x100fe200078e0a03 */
[----:B------:R-:W-:Y:S01]  /*14060*/  ISETP.GE.AND P3, PT, R16, RZ, PT ;  /* 0x000000ff1000720c */ /* 0x000fe20003f66270 */
[----:B------:R-:W-:-:S05]  /*14070*/  @!P4 IMAD.IADD R7, R7, 0x1, -R3 ;  /* 0x000000010707c824 */ /* 0x000fca00078e0a03 */
[----:B------:R-:W-:-:S13]  /*14080*/  ISETP.GT.U32.AND P4, PT, R3, R7, PT ;  /* 0x000000070300720c */ /* 0x000fda0003f84070 */
[----:B------:R-:W-:Y:S01]  /*14090*/  @!P4 IMAD.IADD R7, R7, 0x1, -R3 ;  /* 0x000000010707c824 */ /* 0x000fe200078e0a03 */
[C---:B------:R-:W-:Y:S01]  /*140a0*/  ISETP.GT.U32.AND P4, PT, R3.reuse, R8, PT ;  /* 0x000000080300720c */ /* 0x040fe20003f84070 */
[----:B--2---:R-:W-:Y:S04]  /*140b0*/  STL [R1+0x1408], R65 ;  /* 0x0014084101007387 */ /* 0x004fe80000100800 */
[----:B------:R-:W2:Y:S01]  /*140c0*/  LDL.LU R16, [R1+0x8a4] ;  /* 0x0008a40001107983 */ /* 0x000ea20000300800 */
[----:B------:R-:W-:Y:S01]  /*140d0*/  @!P2 IMAD.MOV R7, RZ, RZ, -R7 ;  /* 0x000000ffff07a224 */ /* 0x000fe200078e0a07 */
[----:B------:R-:W-:-:S06]  /*140e0*/  ISETP.GT.U32.AND P2, PT, R3, R52, PT ;  /* 0x000000340300720c */ /* 0x000fcc0003f44070 */
[----:B------:R-:W-:Y:S01]  /*140f0*/  @!P4 IMAD.IADD R8, R8, 0x1, -R3 ;  /* 0x000000010808c824 */ /* 0x000fe200078e0a03 */
[----:B------:R-:W-:-:S06]  /*14100*/  ISETP.GT.U32.AND P4, PT, R3, R18, PT ;  /* 0x000000120300720c */ /* 0x000fcc0003f84070 */
[----:B------:R-:W-:-:S07]  /*14110*/  @!P2 IMAD.IADD R52, R52, 0x1, -R3 ;  /* 0x000000013434a824 */ /* 0x000fce00078e0a03 */
[----:B------:R-:W-:Y:S01]  /*14120*/  @!P4 IMAD.IADD R18, R18, 0x1, -R3 ;  /* 0x000000011212c824 */ /* 0x000fe200078e0a03 */
[C---:B------:R-:W-:Y:S02]  /*14130*/  ISETP.GT.U32.AND P2, PT, R3.reuse, R8, PT ;  /* 0x000000080300720c */ /* 0x040fe40003f44070 */
[C---:B------:R-:W-:Y:S02]  /*14140*/  ISETP.GT.U32.AND P4, PT, R3.reuse, R52, PT ;  /* 0x000000340300720c */ /* 0x040fe40003f84070 */
[----:B------:R-:W-:-:S09]  /*14150*/  ISETP.GT.U32.AND P6, PT, R3, R18, PT ;  /* 0x000000120300720c */ /* 0x000fd20003fc4070 */
[--C-:B------:R-:W-:Y:S01]  /*14160*/  @!P2 IMAD.IADD R8, R8, 0x1, -R3.reuse ;  /* 0x000000010808a824 */ /* 0x100fe200078e0a03 */
[----:B------:R-:W-:Y:S01]  /*14170*/  ISETP.GE.AND P2, PT, R66, RZ, PT ;  /* 0x000000ff4200720c */ /* 0x000fe20003f46270 */
[--C-:B------:R-:W-:Y:S01]  /*14180*/  @!P4 IMAD.IADD R52, R52, 0x1, -R3.reuse ;  /* 0x000000013434c824 */ /* 0x100fe200078e0a03 */
[----:B------:R-:W-:Y:S01]  /*14190*/  ISETP.GE.AND P4, PT, R64, RZ, PT ;  /* 0x000000ff4000720c */ /* 0x000fe20003f86270 */
[----:B------:R-:W-:Y:S01]  /*141a0*/  @!P6 IMAD.IADD R18, R18, 0x1, -R3 ;  /* 0x000000011212e824 */ /* 0x000fe200078e0a03 */
[----:B------:R-:W-:Y:S01]  /*141b0*/  ISETP.GE.AND P6, PT, R54, RZ, PT ;  /* 0x000000ff3600720c */ /* 0x000fe20003fc6270 */
[----:B------:R-:W-:Y:S02]  /*141c0*/  IMAD.MOV.U32 R3, RZ, RZ, R52 ;  /* 0x000000ffff037224 */ /* 0x000fe400078e0034 */
[----:B------:R-:W-:Y:S01]  /*141d0*/  IMAD.MOV.U32 R2, RZ, RZ, R18 ;  /* 0x000000ffff027224 */ /* 0x000fe200078e0012 */
[----:B------:R-:W-:Y:S01]  /*141e0*/  SEL R18, R90, R62, !P5 ;  /* 0x0000003e5a127207 */ /* 0x000fe20006800000 */
[----:B------:R-:W-:-:S02]  /*141f0*/  @!P3 IMAD.MOV R0, RZ, RZ, -R0 ;  /* 0x000000ffff00b224 */ /* 0x000fc400078e0a00 */
[----:B------:R-:W-:Y:S02]  /*14200*/  IMAD.MOV.U32 R62, RZ, RZ, R71 ;  /* 0x000000ffff3e7224 */ /* 0x000fe400078e0047 */
[----:B------:R-:W-:Y:S02]  /*14210*/  @!P2 IMAD.MOV R8, RZ, RZ, -R8 ;  /* 0x000000ffff08a224 */ /* 0x000fe400078e0a08 */
[----:B------:R-:W-:Y:S02]  /*14220*/  @!P4 IMAD.MOV R3, RZ, RZ, -R3 ;  /* 0x000000ffff03c224 */ /* 0x000fe400078e0a03 */
[----:B------:R-:W-:Y:S02]  /*14230*/  @!P6 IMAD.MOV R2, RZ, RZ, -R2 ;  /* 0x000000ffff02e224 */ /* 0x000fe400078e0a02 */
[----:B------:R-:W-:Y:S02]  /*14240*/  IMAD.MOV.U32 R71, RZ, RZ, R89 ;  /* 0x000000ffff477224 */ /* 0x000fe400078e0059 */
[----:B------:R-:W-:-:S02]  /*14250*/  IMAD.MOV.U32 R89, RZ, RZ, R88 ;  /* 0x000000ffff597224 */ /* 0x000fc400078e0058 */
[----:B------:R-:W-:Y:S01]  /*14260*/  IMAD.MOV.U32 R88, RZ, RZ, R87 ;  /* 0x000000ffff587224 */ /* 0x000fe200078e0057 */
[C---:B------:R-:W-:Y:S01]  /*14270*/  SEL R54, R90.reuse, R63, !P5 ;  /* 0x0000003f5a367207 */ /* 0x040fe20006800000 */
[----:B------:R-:W-:Y:S01]  /*14280*/  IMAD.MOV.U32 R87, RZ, RZ, R84 ;  /* 0x000000ffff577224 */ /* 0x000fe200078e0054 */
        /* <DEDUP_REMOVED lines=18> */
[----:B------:R-:W-:Y:S01]  /*143b0*/  MOV R84, R85 ;  /* 0x0000005500547202 */ /* 0x000fe20000000f00 */
[----:B------:R-:W-:Y:S01]  /*143c0*/  IMAD.MOV.U32 R85, RZ, RZ, R82 ;  /* 0x000000ffff557224 */ /* 0x000fe200078e0052 */
[----:B------:R3:W-:Y:S04]  /*143d0*/  STS.U16 [R47+UR4+0x9300], R77 ;  /* 0x0093004d2f007988 */ /* 0x0007e80008000404 */
[----:B------:R4:W-:Y:S04]  /*143e0*/  STS.U16 [R47+UR4+0x1700], R76 ;  /* 0x0017004c2f007988 */ /* 0x0009e80008000404 */
[----:B------:R0:W-:Y:S04]  /*143f0*/  STS.U16 [R47+UR4+0x9700], R75 ;  /* 0x0097004b2f007988 */ /* 0x0001e80008000404 */
[----:B------:R0:W-:Y:S01]  /*14400*/  STS.U16 [R47+UR4+0x1b00], R74 ;  /* 0x001b004a2f007988 */ /* 0x0001e20008000404 */
[----:B--2---:R-:W-:-:S03]  /*14410*/  SEL R16, R90, R16, !P5 ;  /* 0x000000105a107207 */ /* 0x004fc60006800000 */
[----:B------:R-:W2:Y:S04]  /*14420*/  LDL.LU R90, [R1+0x14ec] ;  /* 0x0014ec00015a7983 */ /* 0x000ea80000300800 */
[----:B------:R-:W2:Y:S04]  /*14430*/  LDL.LU R82, [R1+0x8c8] ;  /* 0x0008c80001527983 */ /* 0x000ea80000300800 */
[----:B0-----:R-:W2:Y:S04]  /*14440*/  LDL.LU R83, [R1+0x8a0] ;  /* 0x0008a00001537983 */ /* 0x001ea80000300800 */
[----:B---3--:R-:W3:Y:S04]  /*14450*/  LDL.LU R77, [R1+0x89c] ;  /* 0x00089c00014d7983 */ /* 0x008ee80000300800 */
[----:B----4-:R-:W4:Y:S04]  /*14460*/  LDL.LU R76, [R1+0x890] ;  /* 0x00089000014c7983 */ /* 0x010f280000300800 */
[----:B------:R-:W4:Y:S04]  /*14470*/  LDL.LU R75, [R1+0x88c] ;  /* 0x00088c00014b7983 */ /* 0x000f280000300800 */
        /* <DEDUP_REMOVED lines=9> */
[----:B--2---:R-:W-:Y:S04]  /*14510*/  STS.U16 [R47+UR4+0xab00], R82 ;  /* 0x00ab00522f007988 */ /* 0x004fe80008000404 */
[----:B------:R0:W-:Y:S04]  /*14520*/  STS.U16 [R47+UR4+0x2f00], R83 ;  /* 0x002f00532f007988 */ /* 0x0001e80008000404 */
[----:B---3--:R2:W-:Y:S04]  /*14530*/  STS.U16 [R47+UR4+0xaf00], R77 ;  /* 0x00af004d2f007988 */ /* 0x0085e80008000404 */
[----:B----4-:R3:W-:Y:S04]  /*14540*/  STS.U16 [R47+UR4+0x3300], R76 ;  /* 0x0033004c2f007988 */ /* 0x0107e80008000404 */
[----:B0-----:R-:W4:Y:S04]  /*14550*/  LDL.LU R83, [R1+0x9b0] ;  /* 0x0009b00001537983 */ /* 0x001f280000300800 */
[----:B--2---:R-:W2:Y:S04]  /*14560*/  LDL.LU R77, [R1+0x9ac] ;  /* 0x0009ac00014d7983 */ /* 0x004ea80000300800 */
[----:B------:R0:W-:Y:S04]  /*14570*/  STS.U16 [R47+UR4+0xb300], R75 ;  /* 0x00b3004b2f007988 */ /* 0x0001e80008000404 */
[----:B---3--:R-:W3:Y:S04]  /*14580*/  LDL.LU R76, [R1+0x9a8] ;  /* 0x0009a800014c7983 */ /* 0x008ee80000300800 */
[----:B------:R-:W-:Y:S04]  /*14590*/  STS.U16 [R47+UR4+0x3700], R74 ;  /* 0x0037004a2f007988 */ /* 0x000fe80008000404 */
[----:B0-----:R-:W2:Y:S04]  /*145a0*/  LDL.LU R75, [R1+0x9a4] ;  /* 0x0009a400014b7983 */ /* 0x001ea80000300800 */
[----:B------:R0:W-:Y:S04]  /*145b0*/  STS.U16 [R47+UR4+0xb700], R90 ;  /* 0x00b7005a2f007988 */ /* 0x0001e80008000404 */
[----:B0-----:R-:W2:Y:S04]  /*145c0*/  LDL.LU R90, [R1+0x14e8] ;  /* 0x0014e800015a7983 */ /* 0x001ea80000300800 */
[----:B------:R-:W3:Y:S04]  /*145d0*/  LDL.LU R74, [R1+0x9a0] ;  /* 0x0009a000014a7983 */ /* 0x000ee80000300800 */
[----:B------:R-:W-:Y:S04]  /*145e0*/  STS.U16 [R47+UR4+0x3b00], R93 ;  /* 0x003b005d2f007988 */ /* 0x000fe80008000404 */
[----:B------:R0:W-:Y:S04]  /*145f0*/  STS.U16 [R47+UR4+0xbb00], R73 ;  /* 0x00bb00492f007988 */ /* 0x0001e80008000404 */
[----:B------:R1:W-:Y:S04]  /*14600*/  STS.U16 [R47+UR4+0x3f00], R72 ;  /* 0x003f00482f007988 */ /* 0x0003e80008000404 */
[----:B0-----:R-:W3:Y:S04]  /*14610*/  LDL.LU R73, [R1+0x99c] ;  /* 0x00099c0001497983 */ /* 0x001ee80000300800 */
[----:B-1----:R-:W3:Y:S04]  /*14620*/  LDL.LU R72, [R1+0x998] ;  /* 0x0009980001487983 */ /* 0x002ee80000300800 */
[----:B------:R0:W-:Y:S04]  /*14630*/  STS.U16 [R47+UR4+0xbf00], R70 ;  /* 0x00bf00462f007988 */ /* 0x0001e80008000404 */
[----:B0-----:R-:W3:Y:S04]  /*14640*/  LDL.LU R70, [R1+0x994] ;  /* 0x0009940001467983 */ /* 0x001ee80000300800 */
[----:B------:R-:W-:Y:S04]  /*14650*/  STL [R1+0x1410], R47 ;  /* 0x0014102f01007387 */ /* 0x000fe80000100800 */
[----:B--2---:R-:W-:Y:S04]  /*14660*/  STL [R1+0x14cc], R90 ;  /* 0x0014cc5a01007387 */ /* 0x004fe80000100800 */
        /* <DEDUP_REMOVED lines=8> */
[----:B------:R-:W2:Y:S01]  /*146f0*/  LDL.LU R82, [R1+0x93c] ;  /* 0x00093c0001527983 */ /* 0x000ea20000300800 */
[----:B------:R-:W-:-:S05]  /*14700*/  LOP3.LUT R93, R90, 0x70, RZ, 0x3c, !PT ;  /* 0x000000705a5d7812 */ /* 0x000fca00078e3cff */
[----:B----4-:R0:W-:Y:S04]  /*14710*/  STS.U16 [R93+UR4+0x380], R83 ;  /* 0x000380535d007988 */ /* 0x0101e80008000404 */
[----:B0-----:R-:W4:Y:S04]  /*14720*/  LDL.LU R83, [R1+0x938] ;  /* 0x0009380001537983 */ /* 0x001f280000300800 */
[----:B------:R0:W-:Y:S04]  /*14730*/  STS.U16 [R93+UR4+0x8380], R77 ;  /* 0x0083804d5d007988 */ /* 0x0001e80008000404 */
[----:B---3--:R1:W-:Y:S04]  /*14740*/  STS.U16 [R93+UR4+0x780], R76 ;  /* 0x0007804c5d007988 */ /* 0x0083e80008000404 */
[----:B------:R3:W-:Y:S04]  /*14750*/  STS.U16 [R93+UR4+0x8780], R75 ;  /* 0x0087804b5d007988 */ /* 0x0007e80008000404 */
[----:B0-----:R-:W4:Y:S04]  /*14760*/  LDL.LU R77, [R1+0x8fc] ;  /* 0x0008fc00014d7983 */ /* 0x001f280000300800 */
[----:B-1----:R-:W4:Y:S04]  /*14770*/  LDL.LU R76, [R1+0x8f0] ;  /* 0x0008f000014c7983 */ /* 0x002f280000300800 */
[----:B------:R0:W-:Y:S04]  /*14780*/  STS.U16 [R93+UR4+0xb80], R74 ;  /* 0x000b804a5d007988 */ /* 0x0001e80008000404 */
[----:B---3--:R-:W3:Y:S04]  /*14790*/  LDL.LU R75, [R1+0x8ac] ;  /* 0x0008ac00014b7983 */ /* 0x008ee80000300800 */
[----:B0-----:R-:W3:Y:S04]  /*147a0*/  LDL.LU R74, [R1+0x8a8] ;  /* 0x0008a800014a7983 */ /* 0x001ee80000300800 */
[----:B------:R0:W-:Y:S04]  /*147b0*/  STS.U16 [R93+UR4+0x8b80], R73 ;  /* 0x008b80495d007988 */ /* 0x0001e80008000404 */
[----:B------:R1:W-:Y:S04]  /*147c0*/  STS.U16 [R93+UR4+0xf80], R72 ;  /* 0x000f80485d007988 */ /* 0x0003e80008000404 */
[----:B0-----:R-:W3:Y:S04]  /*147d0*/  LDL.LU R73, [R1+0x898] ;  /* 0x0008980001497983 */ /* 0x001ee80000300800 */
[----:B-1----:R-:W3:Y:S04]  /*147e0*/  LDL.LU R72, [R1+0x894] ;  /* 0x0008940001487983 */ /* 0x002ee80000300800 */
[----:B------:R0:W-:Y:S04]  /*147f0*/  STS.U16 [R93+UR4+0x8f80], R70 ;  /* 0x008f80465d007988 */ /* 0x0001e80008000404 */
[----:B0-----:R-:W3:Y:S01]  /*14800*/  LDL.LU R70, [R1+0x854] ;  /* 0x0008540001467983 */ /* 0x001ee20000300800 */
[----:B------:R-:W-:-:S02]  /*14810*/  IMAD R63, R16, UR69, RZ ;  /* 0x00000045103f7c24 */ /* 0x000fc4000f8e02ff */
[----:B------:R-:W-:Y:S02]  /*14820*/  IMAD R54, R54, UR9, RZ ;  /* 0x0000000936367c24 */ /* 0x000fe4000f8e02ff */
[----:B------:R-:W-:Y:S02]  /*14830*/  IMAD R52, R52, UR10, RZ ;  /* 0x0000000a34347c24 */ /* 0x000fe4000f8e02ff */
[----:B------:R-:W-:Y:S02]  /*14840*/  IMAD R16, R8, UR65, RZ ;  /* 0x0000004108107c24 */ /* 0x000fe4000f8e02ff */
[----:B------:R-:W-:Y:S02]  /*14850*/  IMAD R47, R41, UR53, RZ ;  /* 0x00000035292f7c24 */ /* 0x000fe4000f8e02ff */
[----:B------:R-:W-:Y:S01]  /*14860*/  IMAD R41, R25, UR61, RZ ;  /* 0x0000003d19297c24 */ /* 0x000fe2000f8e02ff */
[----:B------:R-:W-:Y:S01]  /*14870*/  LEA R25, P3, R54, R91, 0x1 ;  /* 0x0000005b36197211 */ /* 0x000fe200078608ff */
[----:B------:R-:W-:-:S02]  /*14880*/  IMAD R49, R49, UR12, RZ ;  /* 0x0000000c31317c24 */ /* 0x000fc4000f8e02ff */
[----:B------:R-:W-:Y:S01]  /*14890*/  IMAD R57, R57, UR11, RZ ;  /* 0x0000000b39397c24 */ /* 0x000fe2000f8e02ff */
[----:B------:R-:W-:Y:S01]  /*148a0*/  LEA.HI.X.SX32 R54, R54, R92, 0x1, P3 ;  /* 0x0000005c36367211 */ /* 0x000fe200018f0eff */
[----:B------:R-:W-:Y:S02]  /*148b0*/  IMAD R9, R9, UR13, RZ ;  /* 0x0000000d09097c24 */ /* 0x000fe4000f8e02ff */
[----:B------:R-:W-:Y:S02]  /*148c0*/  IMAD R43, R43, UR14, RZ ;  /* 0x0000000e2b2b7c24 */ /* 0x000fe4000f8e02ff */
[----:B------:R-:W-:Y:S02]  /*148d0*/  IMAD R26, R26, UR15, RZ ;  /* 0x0000000f1a1a7c24 */ /* 0x000fe4000f8e02ff */
[----:B------:R-:W-:Y:S02]  /*148e0*/  IMAD R18, R18, UR16, RZ ;  /* 0x0000001012127c24 */ /* 0x000fe4000f8e02ff */
[----:B------:R-:W-:-:S02]  /*148f0*/  IMAD R37, R37, UR17, RZ ;  /* 0x0000001125257c24 */ /* 0x000fc4000f8e02ff */
[----:B------:R-:W-:Y:S02]  /*14900*/  IMAD R35, R35, UR18, RZ ;  /* 0x0000001223237c24 */ /* 0x000fe4000f8e02ff */
        /* <DEDUP_REMOVED lines=22> */
[----:B------:R-:W-:Y:S01]  /*14a70*/  IMAD R13, R13, UR48, RZ ;  /* 0x000000300d0d7c24 */ /* 0x000fe2000f8e02ff */
[----:B--2---:R0:W-:Y:S04]  /*14a80*/  STS.U16 [R93+UR4+0x1380], R62 ;  /* 0x0013803e5d007988 */ /* 0x0041e80008000404 */
[----:B------:R-:W-:Y:S04]  /*14a90*/  STS.U16 [R93+UR4+0x9380], R71 ;  /* 0x009380475d007988 */ /* 0x000fe80008000404 */
[----:B------:R-:W-:Y:S04]  /*14aa0*/  STS.U16 [R93+UR4+0x1780], R89 ;  /* 0x001780595d007988 */ /* 0x000fe80008000404 */
[----:B------:R-:W-:Y:S01]  /*14ab0*/  STS.U16 [R93+UR4+0x9780], R88 ;  /* 0x009780585d007988 */ /* 0x000fe20008000404 */
[----:B0-----:R-:W-:-:S03]  /*14ac0*/  IMAD R62, R61, UR8, RZ ;  /* 0x000000083d3e7c24 */ /* 0x001fc6000f8e02ff */
[----:B------:R-:W-:Y:S04]  /*14ad0*/  STS.U16 [R93+UR4+0x1b80], R87 ;  /* 0x001b80575d007988 */ /* 0x000fe80008000404 */
[----:B------:R-:W-:Y:S01]  /*14ae0*/  STS.U16 [R93+UR4+0x9b80], R86 ;  /* 0x009b80565d007988 */ /* 0x000fe20008000404 */
[----:B------:R-:W-:-:S03]  /*14af0*/  IMAD R61, R60, UR37, RZ ;  /* 0x000000253c3d7c24 */ /* 0x000fc6000f8e02ff */
[----:B------:R-:W-:Y:S01]  /*14b00*/  STS.U16 [R93+UR4+0x1f80], R84 ;  /* 0x001f80545d007988 */ /* 0x000fe20008000404 */
[----:B------:R-:W-:-:S03]  /*14b10*/  IMAD R60, R59, UR38, RZ ;  /* 0x000000263b3c7c24 */ /* 0x000fc6000f8e02ff */
[----:B------:R-:W-:Y:S01]  /*14b20*/  STS.U16 [R93+UR4+0x9f80], R85 ;  /* 0x009f80555d007988 */ /* 0x000fe20008000404 */
[----:B------:R-:W-:-:S03]  /*14b30*/  IMAD R59, R55, UR40, RZ ;  /* 0x00000028373b7c24 */ /* 0x000fc6000f8e02ff */
[----:B------:R0:W-:Y:S01]  /*14b40*/  STS.U16 [R93+UR4+0x2380], R82 ;  /* 0x002380525d007988 */ /* 0x0001e20008000404 */
[-C--:B------:R-:W-:Y:S01]  /*14b50*/  LEA R8, P2, R62, R91.reuse, 0x1 ;  /* 0x0000005b3e087211 */ /* 0x080fe200078408ff */
[----:B------:R-:W-:Y:S02]  /*14b60*/  IMAD R55, R53, UR45, RZ ;  /* 0x0000002d35377c24 */ /* 0x000fe4000f8e02ff */
[----:B------:R-:W-:Y:S01]  /*14b70*/  IMAD R53, R50, UR49, RZ ;  /* 0x0000003132357c24 */ /* 0x000fe2000f8e02ff */
[-C--:B0-----:R-:W-:Y:S01]  /*14b80*/  LEA R82, P5, R63, R91.reuse, 0x1 ;  /* 0x0000005b3f527211 */ /* 0x081fe200078a08ff */
[----:B------:R-:W-:Y:S01]  /*14b90*/  IMAD R50, R42, UR52, RZ ;  /* 0x000000342a327c24 */ /* 0x000fe2000f8e02ff */
[----:B------:R-:W-:-:S03]  /*14ba0*/  LEA R42, P4, R52, R91, 0x1 ;  /* 0x0000005b342a7211 */ /* 0x000fc600078808ff */
[----:B------:R-:W-:Y:S01]  /*14bb0*/  STL [R1+0xbb0], R82 ;  /* 0x000bb05201007387 */ /* 0x000fe20000100800 */
[----:B------:R-:W-:-:S03]  /*14bc0*/  LEA.HI.X.SX32 R65, R62, R92, 0x1, P2 ;  /* 0x0000005c3e417211 */ /* 0x000fc600010f0eff */
[----:B------:R-:W-:Y:S04]  /*14bd0*/  STL [R1+0x1418], R82 ;  /* 0x0014185201007387 */ /* 0x000fe80000100800 */
[----:B------:R-:W-:Y:S04]  /*14be0*/  STL [R1+0x9f0], R8 ;  /* 0x0009f00801007387 */ /* 0x000fe80000100800 */
[----:B------:R-:W-:Y:S04]  /*14bf0*/  STL [R1+0x1420], R8 ;  /* 0x0014200801007387 */ /* 0x000fe80000100800 */
[----:B----4-:R0:W-:Y:S04]  /*14c00*/  STS.U16 [R93+UR4+0xa380], R83 ;  /* 0x00a380535d007988 */ /* 0x0101e80008000404 */
[----:B------:R-:W-:Y:S04]  /*14c10*/  STL [R1+0x9f8], R25 ;  /* 0x0009f81901007387 */ /* 0x000fe80000100800 */
[----:B------:R1:W-:Y:S01]  /*14c20*/  STL [R1+0x1428], R25 ;  /* 0x0014281901007387 */ /* 0x0003e20000100800 */
[----:B0-----:R-:W-:-:S03]  /*14c30*/  LEA.HI.X.SX32 R83, R63, R92, 0x1, P5 ;  /* 0x0000005c3f537211 */ /* 0x001fc600028f0eff */
[----:B------:R-:W-:Y:S01]  /*14c40*/  STL [R1+0xa00], R42 ;  /* 0x000a002a01007387 */ /* 0x000fe20000100800 */
[----:B------:R-:W-:-:S03]  /*14c50*/  LEA.HI.X.SX32 R80, R52, R92, 0x1, P4 ;  /* 0x0000005c34507211 */ /* 0x000fc600020f0eff */
[----:B------:R-:W-:Y:S01]  /*14c60*/  STL [R1+0x1430], R42 ;  /* 0x0014302a01007387 */ /* 0x000fe20000100800 */
[----:B------:R-:W-:-:S03]  /*14c70*/  LEA R8, P3, R49, R91, 0x1 ;  /* 0x0000005b31087211 */ /* 0x000fc600078608ff */
[----:B------:R-:W-:Y:S01]  /*14c80*/  STL [R1+0x9ec], R65 ;  /* 0x0009ec4101007387 */ /* 0x000fe20000100800 */
[----:B------:R-:W-:-:S03]  /*14c90*/  LEA R62, P2, R57, R91, 0x1 ;  /* 0x0000005b393e7211 */ /* 0x000fc600078408ff */
[----:B------:R-:W-:Y:S04]  /*14ca0*/  STL [R1+0x1438], R65 ;  /* 0x0014384101007387 */ /* 0x000fe80000100800 */
[----:B------:R-:W-:Y:S01]  /*14cb0*/  STL [R1+0xbac], R83 ;  /* 0x000bac5301007387 */ /* 0x000fe20000100800 */
[----:B------:R-:W-:-:S03]  /*14cc0*/  LEA R52, P4, R9, R91, 0x1 ;  /* 0x0000005b09347211 */ /* 0x000fc600078808ff */
[----:B------:R-:W-:Y:S04]  /*14cd0*/  STL [R1+0x1440], R83 ;  /* 0x0014405301007387 */ /* 0x000fe80000100800 */
[----:B------:R-:W-:Y:S01]  /*14ce0*/  STL [R1+0x9f4], R54 ;  /* 0x0009f43601007387 */ /* 0x000fe20000100800 */
[----:B------:R-:W-:-:S03]  /*14cf0*/  LEA.HI.X.SX32 R68, R57, R92, 0x1, P2 ;  /* 0x0000005c39447211 */ /* 0x000fc600010f0eff */
[----:B------:R-:W-:Y:S01]  /*14d00*/  STL [R1+0x1448], R54 ;  /* 0x0014483601007387 */ /* 0x000fe20000100800 */
[----:B-1----:R-:W-:-:S03]  /*14d10*/  LEA.HI.X.SX32 R25, R49, R92, 0x1, P3 ;  /* 0x0000005c31197211 */ /* 0x002fc600018f0eff */
[----:B------:R-:W-:Y:S04]  /*14d20*/  STL [R1+0x9fc], R80 ;  /* 0x0009fc5001007387 */ /* 0x000fe80000100800 */
[----:B------:R-:W-:Y:S04]  /*14d30*/  STL [R1+0x1450], R80 ;  /* 0x0014505001007387 */ /* 0x000fe80000100800 */
[----:B------:R0:W-:Y:S04]  /*14d40*/  STL [R1+0xa10], R8 ;  /* 0x000a100801007387 */ /* 0x0001e80000100800 */
[----:B------:R-:W-:Y:S01]  /*14d50*/  STL [R1+0xa08], R62 ;  /* 0x000a083e01007387 */ /* 0x000fe20000100800 */
[----:B------:R-:W-:-:S03]  /*14d60*/  LEA R69, P2, R43, R91, 0x1 ;  /* 0x0000005b2b457211 */ /* 0x000fc600078408ff */
[----:B------:R-:W-:Y:S01]  /*14d70*/  STL [R1+0x1454], R62 ;  /* 0x0014543e01007387 */ /* 0x000fe20000100800 */
[----:B0-----:R-:W-:-:S03]  /*14d80*/  LEA.HI.X.SX32 R8, R9, R92, 0x1, P4 ;  /* 0x0000005c09087211 */ /* 0x001fc600020f0eff */
[----:B------:R-:W-:Y:S04]  /*14d90*/  STL [R1+0xa18], R52 ;  /* 0x000a183401007387 */ /* 0x000fe80000100800 */
[----:B------:R-:W-:Y:S04]  /*14da0*/  STL [R1+0x14c4], R52 ;  /* 0x0014c43401007387 */ /* 0x000fe80000100800 */
[----:B------:R-:W-:Y:S04]  /*14db0*/  STL [R1+0xa04], R68 ;  /* 0x000a044401007387 */ /* 0x000fe80000100800 */
[----:B------:R-:W-:Y:S04]  /*14dc0*/  STS.U16 [R93+UR4+0x2780], R77 ;  /* 0x0027804d5d007988 */ /* 0x000fe80008000404 */
[----:B------:R-:W-:Y:S04]  /*14dd0*/  STL [R1+0xa0c], R25 ;  /* 0x000a0c1901007387 */ /* 0x000fe80000100800 */
[----:B------:R-:W-:Y:S04]  /*14de0*/  STS.U16 [R93+UR4+0xa780], R76 ;  /* 0x00a7804c5d007988 */ /* 0x000fe80008000404 */
[----:B------:R-:W-:Y:S04]  /*14df0*/  STL [R1+0x1458], R68 ;  /* 0x0014584401007387 */ /* 0x000fe80000100800 */
[----:B---3--:R-:W-:Y:S04]  /*14e00*/  STS.U16 [R93+UR4+0x2b80], R75 ;  /* 0x002b804b5d007988 */ /* 0x008fe80008000404 */
[----:B------:R0:W-:Y:S04]  /*14e10*/  STL [R1+0xa14], R8 ;  /* 0x000a140801007387 */ /* 0x0001e80000100800 */
[----:B------:R1:W-:Y:S01]  /*14e20*/  STS.U16 [R93+UR4+0xab80], R74 ;  /* 0x00ab804a5d007988 */ /* 0x0003e20008000404 */
[----:B------:R-:W-:-:S02]  /*14e30*/  LEA R9, P4, R18, R91, 0x1 ;  /* 0x0000005b12097211 */ /* 0x000fc400078808ff */
[----:B0-----:R-:W-:Y:S01]  /*14e40*/  LEA.HI.X.SX32 R8, R43, R92, 0x1, P2 ;  /* 0x0000005c2b087211 */ /* 0x001fe200010f0eff */
[----:B------:R-:W-:Y:S01]  /*14e50*/  STL [R1+0xa20], R69 ;  /* 0x000a204501007387 */ /* 0x000fe20000100800 */
[----:B-1----:R-:W-:-:S03]  /*14e60*/  LEA R74, P3, R26, R91, 0x1 ;  /* 0x0000005b1a4a7211 */ /* 0x002fc600078608ff */
[----:B------:R-:W-:Y:S01]  /*14e70*/  STL [R1+0x1494], R69 ;  /* 0x0014944501007387 */ /* 0x000fe20000100800 */
[-C--:B------:R-:W-:Y:S02]  /*14e80*/  LEA.HI.X.SX32 R18, R18, R92.reuse, 0x1, P4 ;  /* 0x0000005c12127211 */ /* 0x080fe400020f0eff */
[----:B------:R-:W-:Y:S01]  /*14e90*/  LEA.HI.X.SX32 R83, R26, R92, 0x1, P3 ;  /* 0x0000005c1a537211 */ /* 0x000fe200018f0eff */
[----:B------:R0:W-:Y:S04]  /*14ea0*/  STL [R1+0xa1c], R8 ;  /* 0x000a1c0801007387 */ /* 0x0001e80000100800 */
[----:B------:R-:W-:Y:S04]  /*14eb0*/  STL [R1+0xa28], R74 ;  /* 0x000a284a01007387 */ /* 0x000fe80000100800 */
[----:B------:R-:W-:Y:S01]  /*14ec0*/  STL [R1+0x145c], R74 ;  /* 0x00145c4a01007387 */ /* 0x000fe20000100800 */
[----:B------:R-:W-:-:S03]  /*14ed0*/  LEA R26, P2, R37, R91, 0x1 ;  /* 0x0000005b251a7211 */ /* 0x000fc600078408ff */
[----:B------:R1:W-:Y:S04]  /*14ee0*/  STL [R1+0x14dc], R74 ;  /* 0x0014dc4a01007387 */ /* 0x0003e80000100800 */
[----:B------:R-:W-:Y:S01]  /*14ef0*/  STL [R1+0xa30], R9 ;  /* 0x000a300901007387 */ /* 0x000fe20000100800 */
[----:B------:R-:W-:-:S03]  /*14f00*/  LEA R43, P3, R35, R91, 0x1 ;  /* 0x0000005b232b7211 */ /* 0x000fc600078608ff */
[----:B------:R-:W-:Y:S04]  /*14f10*/  STL [R1+0x1460], R9 ;  /* 0x0014600901007387 */ /* 0x000fe80000100800 */
[----:B------:R-:W-:Y:S04]  /*14f20*/  STL [R1+0xa24], R83 ;  /* 0x000a245301007387 */ /* 0x000fe80000100800 */
[----:B------:R-:W-:Y:S01]  /*14f30*/  STL [R1+0x1464], R83 ;  /* 0x0014645301007387 */ /* 0x000fe20000100800 */
[----:B------:R-:W-:-:S03]  /*14f40*/  LEA.HI.X.SX32 R37, R37, R92, 0x1, P2 ;  /* 0x0000005c25257211 */ /* 0x000fc600010f0eff */
[----:B------:R-:W-:Y:S04]  /*14f50*/  STL [R1+0xa2c], R18 ;  /* 0x000a2c1201007387 */ /* 0x000fe80000100800 */
[----:B------:R-:W-:Y:S01]  /*14f60*/  STL [R1+0x1468], R18 ;  /* 0x0014681201007387 */ /* 0x000fe20000100800 */
[----:B------:R-:W-:-:S03]  /*14f70*/  LEA R89, P4, R38, R91, 0x1 ;  /* 0x0000005b26597211 */ /* 0x000fc600078808ff */
[----:B------:R-:W-:Y:S04]  /*14f80*/  STL [R1+0x14e0], R18 ;  /* 0x0014e01201007387 */ /* 0x000fe80000100800 */
[----:B------:R-:W-:Y:S01]  /*14f90*/  STL [R1+0xa38], R26 ;  /* 0x000a381a01007387 */ /* 0x000fe20000100800 */
[----:B------:R-:W-:-:S03]  /*14fa0*/  LEA.HI.X.SX32 R35, R35, R92, 0x1, P3 ;  /* 0x0000005c23237211 */ /* 0x000fc600018f0eff */
[----:B------:R-:W-:Y:S04]  /*14fb0*/  STL [R1+0x1470], R26 ;  /* 0x0014701a01007387 */ /* 0x000fe80000100800 */
[----:B------:R-:W-:Y:S01]  /*14fc0*/  STL [R1+0xa40], R43 ;  /* 0x000a402b01007387 */ /* 0x000fe20000100800 */
[----:B------:R-:W-:-:S03]  /*14fd0*/  LEA.HI.X.SX32 R49, R38, R92, 0x1, P4 ;  /* 0x0000005c26317211 */ /* 0x000fc600020f0eff */
[----:B------:R-:W-:Y:S01]  /*14fe0*/  STL [R1+0x1474], R43 ;  /* 0x0014742b01007387 */ /* 0x000fe20000100800 */
[----:B0-----:R-:W-:-:S03]  /*14ff0*/  LEA R8, P2, R56, R91, 0x1 ;  /* 0x0000005b38087211 */ /* 0x001fc600078408ff */
[----:B------:R-:W-:Y:S04]  /*15000*/  STL [R1+0x14e4], R43 ;  /* 0x0014e42b01007387 */ /* 0x000fe80000100800 */
[----:B------:R-:W-:Y:S01]  /*15010*/  STL [R1+0xa34], R37 ;  /* 0x000a342501007387 */ /* 0x000fe20000100800 */
[----:B------:R-:W-:-:S03]  /*15020*/  LEA R38, P3, R27, R91, 0x1 ;  /* 0x0000005b1b267211 */ /* 0x000fc600078608ff */
[----:B------:R0:W-:Y:S04]  /*15030*/  STL [R1+0x147c], R37 ;  /* 0x00147c2501007387 */ /* 0x0001e80000100800 */
[----:B------:R-:W-:Y:S04]  /*15040*/  STL [R1+0xa48], R89 ;  /* 0x000a485901007387 */ /* 0x000fe80000100800 */
[----:B------:R-:W-:Y:S01]  /*15050*/  STL [R1+0x1480], R89 ;  /* 0x0014805901007387 */ /* 0x000fe20000100800 */
[----:B------:R-:W-:-:S03]  /*15060*/  LEA R57, P4, R10, R91, 0x1 ;  /* 0x0000005b0a397211 */ /* 0x000fc600078808ff */
[----:B------:R-:W-:Y:S04]  /*15070*/  STL [R1+0xa3c], R35 ;  /* 0x000a3c2301007387 */ /* 0x000fe80000100800 */
[----:B------:R-:W-:Y:S01]  /*15080*/  STL [R1+0x148c], R35 ;  /* 0x00148c2301007387 */ /* 0x000fe20000100800 */
[----:B-1----:R-:W-:-:S03]  /*15090*/  LEA.HI.X.SX32 R74, R56, R92, 0x1, P2 ;  /* 0x0000005c384a7211 */ /* 0x002fc600010f0eff */
[----:B------:R-:W-:Y:S04]  /*150a0*/  STL [R1+0xa44], R49 ;  /* 0x000a443101007387 */ /* 0x000fe80000100800 */
[----:B------:R1:W-:Y:S01]  /*150b0*/  STL [R1+0xa50], R8 ;  /* 0x000a500801007387 */ /* 0x0003e20000100800 */
[----:B0-----:R-:W-:-:S03]  /*150c0*/  LEA.HI.X.SX32 R37, R10, R92, 0x1, P4 ;  /* 0x0000005c0a257211 */ /* 0x001fc600020f0eff */
[----:B------:R-:W-:Y:S01]  /*150d0*/  STL [R1+0x149c], R49 ;  /* 0x00149c3101007387 */ /* 0x000fe20000100800 */
[----:B------:R-:W-:-:S03]  /*150e0*/  LEA R75, P2, R44, R91, 0x1 ;  /* 0x0000005b2c4b7211 */ /* 0x000fc600078408ff */
[----:B------:R-:W-:Y:S01]  /*150f0*/  STL [R1+0xa58], R38 ;  /* 0x000a582601007387 */ /* 0x000fe20000100800 */
[----:B-1----:R-:W-:-:S03]  /*15100*/  LEA.HI.X.SX32 R8, R27, R92, 0x1, P3 ;  /* 0x0000005c1b087211 */ /* 0x002fc600018f0eff */
[----:B------:R-:W-:Y:S01]  /*15110*/  STL [R1+0x14bc], R38 ;  /* 0x0014bc2601007387 */ /* 0x000fe20000100800 */
[----:B------:R-:W-:-:S03]  /*15120*/  LEA R10, P3, R20, R91, 0x1 ;  /* 0x0000005b140a7211 */ /* 0x000fc600078608ff */
[----:B------:R-:W-:Y:S04]  /*15130*/  STL [R1+0xa60], R57 ;  /* 0x000a603901007387 */ /* 0x000fe80000100800 */
[----:B------:R0:W-:Y:S01]  /*15140*/  STL [R1+0xa54], R8 ;  /* 0x000a540801007387 */ /* 0x0001e20000100800 */
[----:B------:R-:W-:-:S03]  /*15150*/  LEA R27, P4, R15, R91, 0x1 ;  /* 0x0000005b0f1b7211 */ /* 0x000fc600078808ff */
[----:B------:R-:W-:Y:S01]  /*15160*/  STL [R1+0xa4c], R74 ;  /* 0x000a4c4a01007387 */ /* 0x000fe20000100800 */
[----:B------:R-:W-:-:S03]  /*15170*/  LEA.HI.X.SX32 R65, R44, R92, 0x1, P2 ;  /* 0x0000005c2c417211 */ /* 0x000fc600010f0eff */
[----:B------:R-:W-:Y:S04]  /*15180*/  STL [R1+0x14a4], R57 ;  /* 0x0014a43901007387 */ /* 0x000fe80000100800 */
[----:B------:R-:W-:Y:S01]  /*15190*/  STL [R1+0xa5c], R37 ;  /* 0x000a5c2501007387 */ /* 0x000fe20000100800 */
[----:B------:R-:W-:-:S03]  /*151a0*/  LEA.HI.X.SX32 R56, R20, R92, 0x1, P3 ;  /* 0x0000005c14387211 */ /* 0x000fc600018f0eff */
[----:B------:R-:W-:Y:S01]  /*151b0*/  STL [R1+0x14ac], R37 ;  /* 0x0014ac2501007387 */ /* 0x000fe20000100800 */
[----:B------:R-:W-:-:S03]  /*151c0*/  LEA.HI.X.SX32 R20, R15, R92, 0x1, P4 ;  /* 0x0000005c0f147211 */ /* 0x000fc600020f0eff */
[----:B------:R-:W-:Y:S01]  /*151d0*/  STL [R1+0xa68], R75 ;  /* 0x000a684b01007387 */ /* 0x000fe20000100800 */
[----:B------:R-:W-:-:S03]  /*151e0*/  LEA R44, P2, R58, R91, 0x1 ;  /* 0x0000005b3a2c7211 */ /* 0x000fc600078408ff */
[----:B------:R-:W-:Y:S01]  /*151f0*/  STL [R1+0x14c8], R75 ;  /* 0x0014c84b01007387 */ /* 0x000fe20000100800 */
[----:B0-----:R-:W-:-:S03]  /*15200*/  LEA R8, P4, R4, R91, 0x1 ;  /* 0x0000005b04087211 */ /* 0x001fc600078808ff */
[----:B------:R-:W-:Y:S01]  /*15210*/  STL [R1+0xa70], R10 ;  /* 0x000a700a01007387 */ /* 0x000fe20000100800 */
[----:B------:R-:W-:-:S03]  /*15220*/  LEA R15, P3, R32, R91, 0x1 ;  /* 0x0000005b200f7211 */ /* 0x000fc600078608ff */
[----:B------:R-:W-:Y:S04]  /*15230*/  STL [R1+0x14d0], R10 ;  /* 0x0014d00a01007387 */ /* 0x000fe80000100800 */
[----:B------:R-:W-:Y:S01]  /*15240*/  STL [R1+0xa64], R65 ;  /* 0x000a644101007387 */ /* 0x000fe20000100800 */
[----:B------:R-:W-:-:S03]  /*15250*/  LEA.HI.X.SX32 R66, R58, R92, 0x1, P2 ;  /* 0x0000005c3a427211 */ /* 0x000fc600010f0eff */
[----:B------:R-:W-:Y:S01]  /*15260*/  STL [R1+0x14d4], R65 ;  /* 0x0014d44101007387 */ /* 0x000fe20000100800 */
[----:B------:R-:W-:-:S03]  /*15270*/  LEA.HI.X.SX32 R32, R32, R92, 0x1, P3 ;  /* 0x0000005c20207211 */ /* 0x000fc600018f0eff */
[----:B------:R-:W-:Y:S04]  /*15280*/  STL [R1+0xa78], R27 ;  /* 0x000a781b01007387 */ /* 0x000fe80000100800 */
[----:B------:R0:W-:Y:S01]  /*15290*/  STL [R1+0x14d8], R27 ;  /* 0x0014d81b01007387 */ /* 0x0001e20000100800 */
[----:B------:R-:W-:-:S03]  /*152a0*/  LEA R58, P3, R28, R91, 0x1 ;  /* 0x0000005b1c3a7211 */ /* 0x000fc600078608ff */
[----:B------:R-:W-:Y:S04]  /*152b0*/  STS.U16 [R93+UR4+0x2f80], R73 ;  /* 0x002f80495d007988 */ /* 0x000fe80008000404 */
[----:B------:R-:W-:Y:S01]  /*152c0*/  STL [R1+0xa6c], R56 ;  /* 0x000a6c3801007387 */ /* 0x000fe20000100800 */
[----:B0-----:R-:W-:-:S03]  /*152d0*/  LEA.HI.X.SX32 R27, R4, R92, 0x1, P4 ;  /* 0x0000005c041b7211 */ /* 0x001fc600020f0eff */
[----:B------:R0:W-:Y:S01]  /*152e0*/  STS.U16 [R93+UR4+0xaf80], R72 ;  /* 0x00af80485d007988 */ /* 0x0001e20008000404 */
[----:B------:R-:W-:-:S03]  /*152f0*/  LEA R4, P2, R45, R91, 0x1 ;  /* 0x0000005b2d047211 */ /* 0x000fc600078408ff */
[----:B------:R-:W-:Y:S01]  /*15300*/  STL [R1+0xa74], R20 ;  /* 0x000a741401007387 */ /* 0x000fe20000100800 */
[----:B------:R-:W-:-:S03]  /*15310*/  LEA.HI.X.SX32 R37, R45, R92, 0x1, P2 ;  /* 0x0000005c2d257211 */ /* 0x000fc600010f0eff */
[----:B------:R-:W-:Y:S01]  /*15320*/  STL [R1+0xa80], R44 ;  /* 0x000a802c01007387 */ /* 0x000fe20000100800 */
[----:B0-----:R-:W-:-:S03]  /*15330*/  LEA R72, P4, R11, R91, 0x1 ;  /* 0x0000005b0b487211 */ /* 0x001fc600078808ff */
[----:B------:R-:W-:Y:S01]  /*15340*/  STL [R1+0xa90], R8 ;  /* 0x000a900801007387 */ /* 0x000fe20000100800 */
[----:B------:R-:W-:-:S03]  /*15350*/  LEA.HI.X.SX32 R26, R28, R92, 0x1, P3 ;  /* 0x0000005c1c1a7211 */ /* 0x000fc600018f0eff */
[----:B------:R-:W-:Y:S01]  /*15360*/  STL [R1+0xa88], R15 ;  /* 0x000a880f01007387 */ /* 0x000fe20000100800 */
[----:B------:R-:W-:-:S03]  /*15370*/  LEA.HI.X.SX32 R42, R11, R92, 0x1, P4 ;  /* 0x0000005c0b2a7211 */ /* 0x000fc600020f0eff */
[----:B------:R-:W-:Y:S01]  /*15380*/  STL [R1+0xa7c], R66 ;  /* 0x000a7c4201007387 */ /* 0x000fe20000100800 */
[----:B------:R-:W-:-:S03]  /*15390*/  LEA R11, P2, R22, R91, 0x1 ;  /* 0x0000005b160b7211 */ /* 0x000fc600078408ff */
[----:B------:R-:W-:Y:S01]  /*153a0*/  STL [R1+0xa84], R32 ;  /* 0x000a842001007387 */ /* 0x000fe20000100800 */
[----:B------:R-:W-:-:S03]  /*153b0*/  LEA R28, P3, R30, R91, 0x1 ;  /* 0x0000005b1e1c7211 */ /* 0x000fc600078608ff */
[----:B------:R-:W-:Y:S01]  /*153c0*/  STL [R1+0xa8c], R27 ;  /* 0x000a8c1b01007387 */ /* 0x000fe20000100800 */
[----:B------:R-:W-:-:S03]  /*153d0*/  LEA R45, P4, R51, R91, 0x1 ;  /* 0x0000005b332d7211 */ /* 0x000fc600078808ff */
[----:B------:R-:W-:Y:S01]  /*153e0*/  STL [R1+0xa98], R4 ;  /* 0x000a980401007387 */ /* 0x000fe20000100800 */
[----:B------:R-:W-:-:S03]  /*153f0*/  LEA.HI.X.SX32 R22, R22, R92, 0x1, P2 ;  /* 0x0000005c16167211 */ /* 0x000fc600010f0eff */
        /* <DEDUP_REMOVED lines=33> */
[----:B------:R-:W-:Y:S01]  /*15610*/  LEA R87, P4, R55, R91, 0x1 ;  /* 0x0000005b37577211 */ /* 0x000fe200078808ff */
[----:B------:R-:W-:Y:S02]  /*15620*/  IMAD R14, R14, UR47, RZ ;  /* 0x0000002f0e0e7c24 */ /* 0x000fe4000f8e02ff */
        /* <DEDUP_REMOVED lines=11> */
[----:B------:R-:W-:-:S03]  /*156e0*/  IMAD R48, R48, UR50, RZ ;  /* 0x0000003230307c24 */ /* 0x000fc6000f8e02ff */
[----:B------:R0:W-:Y:S01]  /*156f0*/  STS.U16 [R93+UR4+0x3380], R70 ;  /* 0x003380465d007988 */ /* 0x0001e20008000404 */
[----:B------:R-:W-:-:S03]  /*15700*/  IMAD R39, R39, UR51, RZ ;  /* 0x0000003327277c24 */ /* 0x000fc6000f8e02ff */
[----:B------:R-:W-:Y:S01]  /*15710*/  STL [R1+0xaf8], R29 ;  /* 0x000af81d01007387 */ /* 0x000fe20000100800 */
[----:B------:R-:W-:-:S03]  /*15720*/  LEA.HI.X.SX32 R90, R31, R92, 0x1, P2 ;  /* 0x0000005c1f5a7211 */ /* 0x000fc600010f0eff */
[----:B------:R-:W-:Y:S01]  /*15730*/  STL [R1+0xb00], R46 ;  /* 0x000b002e01007387 */ /* 0x000fe20000100800 */
[----:B0-----:R-:W-:-:S03]  /*15740*/  LEA R70, P3, R14, R91, 0x1 ;  /* 0x0000005b0e467211 */ /* 0x001fc600078608ff */
[----:B------:R-:W-:Y:S01]  /*15750*/  STL [R1+0xaf4], R36 ;  /* 0x000af42401007387 */ /* 0x000fe20000100800 */
[----:B------:R-:W-:-:S03]  /*15760*/  LEA.HI.X.SX32 R68, R13, R92, 0x1, P4 ;  /* 0x0000005c0d447211 */ /* 0x000fc600020f0eff */
[----:B------:R-:W-:Y:S01]  /*15770*/  STL [R1+0xb08], R87 ;  /* 0x000b085701007387 */ /* 0x000fe20000100800 */
[----:B------:R-:W-:Y:S02]  /*15780*/  LEA.HI.X.SX32 R49, R14, R92, 0x1, P3 ;  /* 0x0000005c0e317211 */ /* 0x000fe400018f0eff */
[-C--:B------:R-:W-:Y:S01]  /*15790*/  LEA R13, P2, R53, R91.reuse, 0x1 ;  /* 0x0000005b350d7211 */ /* 0x080fe200078408ff */
[----:B------:R-:W-:Y:S01]  /*157a0*/  STL [R1+0xafc], R17 ;  /* 0x000afc1101007387 */ /* 0x000fe20000100800 */
[----:B------:R-:W-:-:S03]  /*157b0*/  LEA R14, P3, R48, R91, 0x1 ;  /* 0x0000005b300e7211 */ /* 0x000fc600078608ff */
[----:B------:R-:W-:Y:S01]  /*157c0*/  STL [R1+0xb04], R86 ;  /* 0x000b045601007387 */ /* 0x000fe20000100800 */
[----:B------:R-:W-:Y:S01]  /*157d0*/  IMAD R6, R6, UR54, RZ ;  /* 0x0000003606067c24 */ /* 0x000fe2000f8e02ff */
[----:B------:R-:W-:Y:S02]  /*157e0*/  LEA R31, P4, R39, R91, 0x1 ;  /* 0x0000005b271f7211 */ /* 0x000fe400078808ff */
[----:B------:R-:W-:Y:S01]  /*157f0*/  STL [R1+0xb10], R75 ;  /* 0x000b104b01007387 */ /* 0x000fe20000100800 */
[----:B------:R-:W-:-:S03]  /*15800*/  LEA.HI.X.SX32 R8, R53, R92, 0x1, P2 ;  /* 0x0000005c35087211 */ /* 0x000fc600010f0eff */
[----:B------:R-:W-:Y:S01]  /*15810*/  STL [R1+0xb18], R70 ;  /* 0x000b184601007387 */ /* 0x000fe20000100800 */
[----:B------:R-:W-:-:S03]  /*15820*/  LEA.HI.X.SX32 R55, R48, R92, 0x1, P3 ;  /* 0x0000005c30377211 */ /* 0x000fc600018f0eff */
[----:B------:R-:W-:Y:S01]  /*15830*/  STL [R1+0xb0c], R90 ;  /* 0x000b0c5a01007387 */ /* 0x000fe20000100800 */
[----:B------:R-:W-:-:S03]  /*15840*/  IMAD R40, R40, UR55, RZ ;  /* 0x0000003728287c24 */ /* 0x000fc6000f8e02ff */
[----:B------:R-:W-:Y:S01]  /*15850*/  STL [R1+0xb20], R62 ;  /* 0x000b203e01007387 */ /* 0x000fe20000100800 */
[----:B------:R-:W-:-:S03]  /*15860*/  LEA.HI.X.SX32 R81, R39, R92, 0x1, P4 ;  /* 0x0000005c27517211 */ /* 0x000fc600020f0eff */
[----:B------:R-:W-:Y:S01]  /*15870*/  STL [R1+0xb14], R49 ;  /* 0x000b143101007387 */ /* 0x000fe20000100800 */
[-C--:B------:R-:W-:Y:S01]  /*15880*/  LEA R48, P2, R50, R91.reuse, 0x1 ;  /* 0x0000005b32307211 */ /* 0x080fe200078408ff */
[----:B------:R-:W-:Y:S02]  /*15890*/  IMAD R23, R23, UR57, RZ ;  /* 0x0000003917177c24 */ /* 0x000fe4000f8e02ff */
[----:B------:R-:W-:Y:S01]  /*158a0*/  STL [R1+0xb1c], R68 ;  /* 0x000b1c4401007387 */ /* 0x000fe20000100800 */
[-C--:B------:R-:W-:Y:S01]  /*158b0*/  LEA R60, P3, R47, R91.reuse, 0x1 ;  /* 0x0000005b2f3c7211 */ /* 0x080fe200078608ff */
[----:B------:R-:W-:Y:S01]  /*158c0*/  IMAD R33, R33, UR56, RZ ;  /* 0x0000003821217c24 */ /* 0x000fe2000f8e02ff */
[----:B------:R-:W-:Y:S01]  /*158d0*/  LEA R39, P4, R6, R91, 0x1 ;  /* 0x0000005b06277211 */ /* 0x000fe200078808ff */
[----:B------:R-:W-:Y:S01]  /*158e0*/  STL [R1+0xb28], R13 ;  /* 0x000b280d01007387 */ /* 0x000fe20000100800 */
[----:B------:R-:W-:-:S03]  /*158f0*/  LEA.HI.X.SX32 R63, R50, R92, 0x1, P2 ;  /* 0x0000005c323f7211 */ /* 0x000fc600010f0eff */
[----:B------:R-:W-:Y:S01]  /*15900*/  STL [R1+0xb30], R14 ;  /* 0x000b300e01007387 */ /* 0x000fe20000100800 */
[----:B------:R-:W-:-:S03]  /*15910*/  LEA.HI.X.SX32 R61, R47, R92, 0x1, P3 ;  /* 0x0000005c2f3d7211 */ /* 0x000fc600018f0eff */
[----:B------:R-:W-:Y:S01]  /*15920*/  STL [R1+0xb24], R8 ;  /* 0x000b240801007387 */ /* 0x000fe20000100800 */
[----:B------:R-:W-:-:S03]  /*15930*/  LEA.HI.X.SX32 R52, R6, R92, 0x1, P4 ;  /* 0x0000005c06347211 */ /* 0x000fc600020f0eff */
[----:B------:R-:W-:Y:S01]  /*15940*/  STL [R1+0xb38], R31 ;  /* 0x000b381f01007387 */ /* 0x000fe20000100800 */
[-C--:B------:R-:W-:Y:S01]  /*15950*/  LEA R64, P2, R40, R91.reuse, 0x1 ;  /* 0x0000005b28407211 */ /* 0x080fe200078408ff */
[----:B------:R-:W-:Y:S02]  /*15960*/  IMAD R21, R21, UR58, RZ ;  /* 0x0000003a15157c24 */ /* 0x000fe4000f8e02ff */
[----:B------:R-:W-:Y:S01]  /*15970*/  STL [R1+0xb2c], R55 ;  /* 0x000b2c3701007387 */ /* 0x000fe20000100800 */
[----:B------:R-:W-:-:S03]  /*15980*/  LEA R6, P4, R23, R91, 0x1 ;  /* 0x0000005b17067211 */ /* 0x000fc600078808ff */
[----:B------:R-:W-:Y:S01]  /*15990*/  STL [R1+0xb34], R81 ;  /* 0x000b345101007387 */ /* 0x000fe20000100800 */
[----:B------:R-:W-:-:S03]  /*159a0*/  LEA R76, P3, R33, R91, 0x1 ;  /* 0x0000005b214c7211 */ /* 0x000fc600078608ff */
[----:B------:R-:W-:Y:S01]  /*159b0*/  STL [R1+0xb40], R48 ;  /* 0x000b403001007387 */ /* 0x000fe20000100800 */
[----:B------:R-:W-:Y:S01]  /*159c0*/  IMAD R34, R34, UR59, RZ ;  /* 0x0000003b22227c24 */ /* 0x000fe2000f8e02ff */
[-C--:B------:R-:W-:Y:S02]  /*159d0*/  LEA.HI.X.SX32 R69, R40, R92.reuse, 0x1, P2 ;  /* 0x0000005c28457211 */ /* 0x080fe400010f0eff */
[----:B------:R-:W-:Y:S01]  /*159e0*/  STL [R1+0xb50], R39 ;  /* 0x000b502701007387 */ /* 0x000fe20000100800 */
[----:B------:R-:W-:-:S03]  /*159f0*/  LEA.HI.X.SX32 R82, R23, R92, 0x1, P4 ;  /* 0x0000005c17527211 */ /* 0x000fc600020f0eff */
[----:B------:R-:W-:Y:S01]  /*15a00*/  STL [R1+0xb48], R60 ;  /* 0x000b483c01007387 */ /* 0x000fe20000100800 */
[----:B------:R-:W-:Y:S01]  /*15a10*/  IMAD R5, R5, UR60, RZ ;  /* 0x0000003c05057c24 */ /* 0x000fe2000f8e02ff */
[----:B------:R-:W-:Y:S02]  /*15a20*/  LEA.HI.X.SX32 R80, R33, R92, 0x1, P3 ;  /* 0x0000005c21507211 */ /* 0x000fe400018f0eff */
[----:B------:R-:W-:Y:S01]  /*15a30*/  STL [R1+0xb3c], R63 ;  /* 0x000b3c3f01007387 */ /* 0x000fe20000100800 */
[----:B------:R-:W-:-:S03]  /*15a40*/  LEA R23, P2, R21, R91, 0x1 ;  /* 0x0000005b15177211 */ /* 0x000fc600078408ff */
[----:B------:R-:W-:Y:S01]  /*15a50*/  STL [R1+0xb44], R61 ;  /* 0x000b443d01007387 */ /* 0x000fe20000100800 */
[----:B------:R-:W-:-:S03]  /*15a60*/  LEA R40, P3, R34, R91, 0x1 ;  /* 0x0000005b22287211 */ /* 0x000fc600078608ff */
[----:B------:R-:W-:Y:S01]  /*15a70*/  STL [R1+0xb4c], R52 ;  /* 0x000b4c3401007387 */ /* 0x000fe20000100800 */
[----:B------:R-:W-:-:S03]  /*15a80*/  LEA.HI.X.SX32 R21, R21, R92, 0x1, P2 ;  /* 0x0000005c15157211 */ /* 0x000fc600010f0eff */
[----:B------:R-:W-:Y:S01]  /*15a90*/  STL [R1+0xb58], R64 ;  /* 0x000b584001007387 */ /* 0x000fe20000100800 */
[----:B------:R-:W-:-:S03]  /*15aa0*/  IMAD R24, R24, UR62, RZ ;  /* 0x0000003e18187c24 */ /* 0x000fc6000f8e02ff */
[----:B------:R-:W-:Y:S01]  /*15ab0*/  STL [R1+0xb60], R76 ;  /* 0x000b604c01007387 */ /* 0x000fe20000100800 */
[----:B------:R-:W-:-:S03]  /*15ac0*/  LEA R33, P4, R5, R91, 0x1 ;  /* 0x0000005b05217211 */ /* 0x000fc600078808ff */
[----:B------:R-:W-:Y:S01]  /*15ad0*/  STL [R1+0xb54], R69 ;  /* 0x000b544501007387 */ /* 0x000fe20000100800 */
[----:B------:R-:W-:-:S03]  /*15ae0*/  IMAD R7, R7, UR63, RZ ;  /* 0x0000003f07077c24 */ /* 0x000fc6000f8e02ff */
        /* <DEDUP_REMOVED lines=9> */
[----:B------:R-:W-:Y:S01]  /*15b80*/  IMAD R19, R19, UR64, RZ ;  /* 0x0000004013137c24 */ /* 0x000fe2000f8e02ff */
[----:B------:R-:W-:Y:S02]  /*15b90*/  LEA R34, P4, R7, R91, 0x1 ;  /* 0x0000005b07227211 */ /* 0x000fe400078808ff */
[----:B------:R-:W-:Y:S01]  /*15ba0*/  STL [R1+0xb6c], R21 ;  /* 0x000b6c1501007387 */ /* 0x000fe20000100800 */
[----:B------:R-:W-:-:S03]  /*15bb0*/  IMAD R3, R3, UR66, RZ ;  /* 0x0000004203037c24 */ /* 0x000fc6000f8e02ff */
[----:B------:R-:W2:Y:S01]  /*15bc0*/  LDL.LU R43, [R1+0x958] ;  /* 0x00095800012b7983 */ /* 0x000ea20000300800 */
[----:B------:R-:W-:-:S03]  /*15bd0*/  LEA.HI.X.SX32 R85, R41, R92, 0x1, P2 ;  /* 0x0000005c29557211 */ /* 0x000fc600010f0eff */
[----:B------:R-:W3:Y:S01]  /*15be0*/  LDL.LU R18, [R1+0x940] ;  /* 0x0009400001127983 */ /* 0x000ee20000300800 */
[----:B------:R-:W-:Y:S01]  /*15bf0*/  IMAD R2, R2, UR67, RZ ;  /* 0x0000004302027c24 */ /* 0x000fe2000f8e02ff */
[-C--:B------:R-:W-:Y:S02]  /*15c00*/  LEA.HI.X.SX32 R38, R24, R92.reuse, 0x1, P3 ;  /* 0x0000005c18267211 */ /* 0x080fe400018f0eff */
[----:B------:R-:W-:Y:S01]  /*15c10*/  STL [R1+0xb80], R33 ;  /* 0x000b802101007387 */ /* 0x000fe20000100800 */
[----:B------:R-:W-:-:S03]  /*15c20*/  LEA.HI.X.SX32 R35, R7, R92, 0x1, P4 ;  /* 0x0000005c07237211 */ /* 0x000fc600020f0eff */
[----:B------:R-:W-:Y:S01]  /*15c30*/  STL [R1+0xb74], R53 ;  /* 0x000b743501007387 */ /* 0x000fe20000100800 */
[----:B------:R-:W-:-:S03]  /*15c40*/  LEA R77, P2, R19, R91, 0x1 ;  /* 0x0000005b134d7211 */ /* 0x000fc600078408ff */
[----:B------:R-:W-:Y:S01]  /*15c50*/  STL [R1+0xb7c], R50 ;  /* 0x000b7c3201007387 */ /* 0x000fe20000100800 */
[----:B------:R-:W-:Y:S01]  /*15c60*/  IMAD R0, R0, UR68, RZ ;  /* 0x0000004400007c24 */ /* 0x000fe2000f8e02ff */
[-C--:B------:R-:W-:Y:S02]  /*15c70*/  LEA R7, P3, R16, R91.reuse, 0x1 ;  /* 0x0000005b10077211 */ /* 0x080fe400078608ff */
[----:B------:R-:W-:Y:S01]  /*15c80*/  STL [R1+0xb90], R5 ;  /* 0x000b900501007387 */ /* 0x000fe20000100800 */
[----:B------:R-:W-:-:S03]  /*15c90*/  LEA R24, P4, R3, R91, 0x1 ;  /* 0x0000005b03187211 */ /* 0x000fc600078808ff */
[----:B------:R-:W-:Y:S01]  /*15ca0*/  STL [R1+0xb88], R84 ;  /* 0x000b885401007387 */ /* 0x000fe20000100800 */
[----:B------:R-:W-:-:S03]  /*15cb0*/  LEA R41, P5, R2, R91, 0x1 ;  /* 0x0000005b02297211 */ /* 0x000fc600078a08ff */
[----:B------:R-:W-:Y:S01]  /*15cc0*/  STL [R1+0xb98], R34 ;  /* 0x000b982201007387 */ /* 0x000fe20000100800 */
[----:B------:R-:W-:-:S03]  /*15cd0*/  LEA.HI.X.SX32 R54, R19, R92, 0x1, P2 ;  /* 0x0000005c13367211 */ /* 0x000fc600010f0eff */
[----:B------:R-:W-:Y:S01]  /*15ce0*/  STL [R1+0xb84], R85 ;  /* 0x000b845501007387 */ /* 0x000fe20000100800 */
[----:B------:R-:W-:-:S03]  /*15cf0*/  LEA R59, P6, R0, R91, 0x1 ;  /* 0x0000005b003b7211 */ /* 0x000fc600078c08ff */
[----:B------:R-:W-:Y:S01]  /*15d00*/  STL [R1+0xb8c], R38 ;  /* 0x000b8c2601007387 */ /* 0x000fe20000100800 */
[----:B------:R-:W-:-:S03]  /*15d10*/  LEA.HI.X.SX32 R47, R16, R92, 0x1, P3 ;  /* 0x0000005c102f7211 */ /* 0x000fc600018f0eff */
[----:B------:R-:W-:Y:S04]  /*15d20*/  STL [R1+0xb94], R35 ;  /* 0x000b942301007387 */ /* 0x000fe80000100800 */
[----:B------:R-:W-:Y:S01]  /*15d30*/  STL [R1+0xb9c], R77 ;  /* 0x000b9c4d01007387 */ /* 0x000fe20000100800 */
[----:B------:R-:W-:-:S03]  /*15d40*/  LEA.HI.X.SX32 R78, R3, R92, 0x1, P4 ;  /* 0x0000005c034e7211 */ /* 0x000fc600020f0eff */
[----:B------:R-:W-:Y:S04]  /*15d50*/  STL [R1+0xba0], R7 ;  /* 0x000ba00701007387 */ /* 0x000fe80000100800 */
[----:B------:R-:W-:Y:S04]  /*15d60*/  STL [R1+0xba4], R24 ;  /* 0x000ba41801007387 */ /* 0x000fe80000100800 */
[----:B------:R-:W-:Y:S01]  /*15d70*/  STL [R1+0xba8], R41 ;  /* 0x000ba82901007387 */ /* 0x000fe20000100800 */
[----:B------:R-:W-:-:S03]  /*15d80*/  LEA.HI.X.SX32 R19, R2, R92, 0x1, P5 ;  /* 0x0000005c02137211 */ /* 0x000fc600028f0eff */
[----:B------:R-:W-:Y:S04]  /*15d90*/  STL [R1+0x9d8], R54 ;  /* 0x0009d83601007387 */ /* 0x000fe80000100800 */
[----:B------:R-:W4:Y:S04]  /*15da0*/  LDL R3, [R1+0xa10] ;  /* 0x000a100001037983 */ /* 0x000f280000100800 */
[----:B------:R-:W-:Y:S04]  /*15db0*/  STL [R1+0x9e8], R59 ;  /* 0x0009e83b01007387 */ /* 0x000fe80000100800 */
[----:B------:R-:W-:Y:S04]  /*15dc0*/  STL [R1+0x9dc], R47 ;  /* 0x0009dc2f01007387 */ /* 0x000fe80000100800 */
[----:B------:R-:W4:Y:S01]  /*15dd0*/  LDL R2, [R1+0xa0c] ;  /* 0x000a0c0001027983 */ /* 0x000f220000100800 */
[----:B------:R-:W-:-:S02]  /*15de0*/  PRMT R89, RZ, 0x7610, R89 ;  /* 0x00007610ff597816 */ /* 0x000fc40000000059 */
[----:B------:R-:W-:Y:S01]  /*15df0*/  LEA.HI.X.SX32 R16, R0, R92, 0x1, P6 ;  /* 0x0000005c00107211 */ /* 0x000fe200030f0eff */
[----:B------:R-:W-:Y:S04]  /*15e00*/  STL [R1+0x9e0], R78 ;  /* 0x0009e04e01007387 */ /* 0x000fe80000100800 */
[----:B--2---:R0:W-:Y:S04]  /*15e10*/  STS.U16 [R93+UR4+0xb380], R43 ;  /* 0x00b3802b5d007988 */ /* 0x0041e80008000404 */
[----:B---3--:R1:W-:Y:S04]  /*15e20*/  STS.U16 [R93+UR4+0x3780], R18 ;  /* 0x003780125d007988 */ /* 0x0083e80008000404 */
[----:B0-----:R-:W2:Y:S04]  /*15e30*/  LDL.LU R43, [R1+0x14e4] ;  /* 0x0014e400012b7983 */ /* 0x001ea80000300800 */
[----:B-1----:R-:W3:Y:S04]  /*15e40*/  LDL.LU R18, [R1+0x14e0] ;  /* 0x0014e00001127983 */ /* 0x002ee80000300800 */
[----:B------:R-:W-:Y:S04]  /*15e50*/  STL [R1+0x9e4], R19 ;  /* 0x0009e41301007387 */ /* 0x000fe80000100800 */
[----:B------:R-:W-:Y:S01]  /*15e60*/  STL [R1+0x9d4], R16 ;  /* 0x0009d41001007387 */ /* 0x000fe20000100800 */
[----:B----4-:R-:W-:-:S04]  /*15e70*/  @P0 LOP3.LUT R3, R3, R2, RZ, 0x3c, !PT ;  /* 0x0000000203030212 */ /* 0x010fc800078e3cff */
[----:B------:R-:W-:-:S04]  /*15e80*/  @P0 LOP3.LUT R2, R3, R2, RZ, 0x3c, !PT ;  /* 0x0000000203020212 */ /* 0x000fc800078e3cff */
[----:B------:R-:W-:-:S05]  /*15e90*/  @P0 LOP3.LUT R3, R3, R2, RZ, 0x3c, !PT ;  /* 0x0000000203030212 */ /* 0x000fca00078e3cff */
[----:B------:R0:W4:Y:S04]  /*15ea0*/  @P0 LDG.E.U16 R89, desc[UR20][R2.64] ;  /* 0x0000001402590981 */ /* 0x000128000c1e1500 */
[----:B------:R-:W3:Y:S04]  /*15eb0*/  LDL.LU R2, [R1+0x944] ;  /* 0x0009440001027983 */ /* 0x000ee80000300800 */
[----:B------:R-:W0:Y:S01]  /*15ec0*/  LDL R3, [R1+0xa50] ;  /* 0x000a500001037983 */ /* 0x000e220000100800 */
[----:B--2---:R-:W-:-:S03]  /*15ed0*/  PRMT R43, RZ, 0x7610, R43 ;  /* 0x00007610ff2b7816 */ /* 0x004fc6000000002b */
[----:B---3--:R0:W-:Y:S02]  /*15ee0*/  STS.U16 [R93+UR4+0xb780], R2 ;  /* 0x00b780025d007988 */ /* 0x0081e40008000404 */
[----:B0-----:R-:W-:Y:S02]  /*15ef0*/  @P0 IMAD.MOV.U32 R2, RZ, RZ, R3 ;  /* 0x000000ffff020224 */ /* 0x001fe400078e0003 */
[----:B------:R-:W-:Y:S02]  /*15f00*/  @P0 IMAD.MOV.U32 R3, RZ, RZ, R74 ;  /* 0x000000ffff030224 */ /* 0x000fe400078e004a */
[----:B------:R-:W2:Y:S04]  /*15f10*/  LDL.LU R74, [R1+0x14dc] ;  /* 0x0014dc00014a7983 */ /* 0x000ea80000300800 */
[----:B------:R0:W3:Y:S04]  /*15f20*/  @P0 LDG.E.U16 R43, desc[UR20][R2.64] ;  /* 0x00000014022b0981 */ /* 0x0000e8000c1e1500 */
[----:B------:R-:W2:Y:S04]  /*15f30*/  LDL.LU R2, [R1+0x8dc] ;  /* 0x0008dc0001027983 */ /* 0x000ea80000300800 */
[----:B------:R-:W0:Y:S01]  /*15f40*/  LDL R3, [R1+0xa90] ;  /* 0x000a900001037983 */ /* 0x000e220000100800 */
[----:B------:R-:W-:-:S03]  /*15f50*/  PRMT R18, RZ, 0x7610, R18 ;  /* 0x00007610ff127816 */ /* 0x000fc60000000012 */
[----:B--2---:R0:W-:Y:S02]  /*15f60*/  STS.U16 [R93+UR4+0x3b80], R2 ;  /* 0x003b80025d007988 */ /* 0x0041e40008000404 */
[----:B0-----:R-:W-:Y:S02]  /*15f70*/  @P0 IMAD.MOV.U32 R2, RZ, RZ, R3 ;  /* 0x000000ffff020224 */ /* 0x001fe400078e0003 */
[----:B------:R-:W-:Y:S02]  /*15f80*/  @P0 IMAD.MOV.U32 R3, RZ, RZ, R27 ;  /* 0x000000ffff030224 */ /* 0x000fe400078e001b */
[----:B------:R-:W2:Y:S04]  /*15f90*/  LDL.LU R27, [R1+0x14d8] ;  /* 0x0014d800011b7983 */ /* 0x000ea80000300800 */
[----:B------:R0:W2:Y:S04]  /*15fa0*/  @P0 LDG.E.U16 R18, desc[UR20][R2.64] ;  /* 0x0000001402120981 */ /* 0x0000a8000c1e1500 */
[----:B------:R-:W2:Y:S01]  /*15fb0*/  LDL.LU R3, [R1+0x8e4] ;  /* 0x0008e40001037983 */ /* 0x000ea20000300800 */
[----:B------:R-:W-:Y:S01]  /*15fc0*/  PRMT R74, RZ, 0x7610, R74 ;  /* 0x00007610ff4a7816 */ /* 0x000fe2000000004a */
[----:B0-----:R-:W-:-:S02]  /*15fd0*/  @P0 IMAD.MOV.U32 R2, RZ, RZ, R10 ;  /* 0x000000ffff020224 */ /* 0x001fc400078e000a */
[----:B--2---:R0:W-:Y:S02]  /*15fe0*/  STS.U16 [R93+UR4+0xbb80], R3 ;  /* 0x00bb80035d007988 */ /* 0x0041e40008000404 */
[----:B0-----:R-:W-:Y:S02]  /*15ff0*/  @P0 IMAD.MOV.U32 R3, RZ, RZ, R65 ;  /* 0x000000ffff030224 */ /* 0x001fe400078e0041 */
[----:B------:R-:W2:Y:S04]  /*16000*/  LDL.LU R65, [R1+0x14d4] ;  /* 0x0014d40001417983 */ /* 0x000ea80000300800 */
        /* <DEDUP_REMOVED lines=26> */
[----:B------:R-:W2:Y:S04]  /*161b0*/  LDL.LU R2, [R1+0x814] ;  /* 0x0008140001027983 */ /* 0x000ea80000300800 */
[----:B------:R-:W3:Y:S01]  /*161c0*/  LDL R3, [R1+0xa14] ;  /* 0x000a140001037983 */ /* 0x000ee20000100800 */
[----:B------:R-:W-:-:S03]  /*161d0*/  PRMT R39, RZ, 0x7610, R39 ;  /* 0x00007610ff277816 */ /* 0x000fc60000000027 */
[----:B--2---:R0:W-:Y:S02]  /*161e0*/  STS.U16 [R90+UR4+0x20400], R2 ;  /* 0x020400025a007988 */ /* 0x0041e40008000404 */
[----:B0-----:R-:W-:Y:S02]  /*161f0*/  @P0 IMAD.MOV.U32 R2, RZ, RZ, R52 ;  /* 0x000000ffff020224 */ /* 0x001fe400078e0034 */
[----:B------:R-:W2:Y:S04]  /*16200*/  LDL.LU R52, [R1+0x14b4] ;  /* 0x0014b40001347983 */ /* 0x000ea80000300800 */
[----:B---3--:R0:W3:Y:S04]  /*16210*/  @P0 LDG.E.U16 R39, desc[UR20][R2.64] ;  /* 0x0000001402270981 */ /* 0x0080e8000c1e1500 */
[----:B------:R-:W2:Y:S04]  /*16220*/  LDL.LU R2, [R1+0x80c] ;  /* 0x00080c0001027983 */ /* 0x000ea80000300800 */
[----:B------:R-:W3:Y:S01]  /*16230*/  LDL R3, [R1+0xa54] ;  /* 0x000a540001037983 */ /* 0x000ee20000100800 */
[----:B------:R-:W-:-:S03]  /*16240*/  PRMT R5, RZ, 0x7610, R5 ;  /* 0x00007610ff057816 */ /* 0x000fc60000000005 */
[----:B--2---:R0:W-:Y:S02]  /*16250*/  STS.U16 [R90+UR4+0x20800], R2 ;  /* 0x020800025a007988 */ /* 0x0041e40008000404 */
[----:B0-----:R-:W-:Y:S02]  /*16260*/  @P0 IMAD.MOV.U32 R2, RZ, RZ, R38 ;  /* 0x000000ffff020224 */ /* 0x001fe400078e0026 */
[----:B------:R-:W2:Y:S04]  /*16270*/  LDL.LU R38, [R1+0x14b0] ;  /* 0x0014b00001267983 */ /* 0x000ea80000300800 */
[----:B---3--:R0:W3:Y:S04]  /*16280*/  @P0 LDG.E.U16 R5, desc[UR20][R2.64] ;  /* 0x0000001402050981 */ /* 0x0080e8000c1e1500 */
        /* <DEDUP_REMOVED lines=39> */
[----:B------:R0:W3:Y:S04]  /*16500*/  @P0 LDG.E.U16 R70, desc[UR20][R2.64] ;  /* 0x0000001402460981 */ /* 0x0000e8000c1e1500 */
[----:B------:R-:W3:Y:S04]  /*16510*/  LDL.LU R2, [R1+0x7c8] ;  /* 0x0007c80001027983 */ /* 0x000ee80000300800 */
[----:B------:R-:W3:Y:S01]  /*16520*/  LDL R3, [R1+0xa1c] ;  /* 0x000a1c0001037983 */ /* 0x000ee20000100800 */
[----:B------:R-:W-:-:S03]  /*16530*/  PRMT R64, RZ, 0x7610, R64 ;  /* 0x00007610ff407816 */ /* 0x000fc60000000040 */
[----:B----4-:R-:W-:Y:S04]  /*16540*/  STS.U16 [R90+UR4+0x22400], R89 ;  /* 0x022400595a007988 */ /* 0x010fe80008000404 */
[----:B------:R-:W-:Y:S01]  /*16550*/  STS.U16 [R90+UR4+0x22800], R43 ;  /* 0x0228002b5a007988 */ /* 0x000fe20008000404 */
[----:B--2---:R-:W-:-:S03]  /*16560*/  PRMT R34, RZ, 0x7610, R34 ;  /* 0x00007610ff227816 */ /* 0x004fc60000000022 */
[----:B---3--:R0:W-:Y:S02]  /*16570*/  STS.U16 [R90+UR4+0x22000], R2 ;  /* 0x022000025a007988 */ /* 0x0081e40008000404 */
[----:B0-----:R-:W-:Y:S02]  /*16580*/  @P0 IMAD.MOV.U32 R2, RZ, RZ, R69 ;  /* 0x000000ffff020224 */ /* 0x001fe400078e0045 */
[----:B------:R-:W2:Y:S04]  /*16590*/  LDL.LU R69, [R1+0x1484] ;  /* 0x0014840001457983 */ /* 0x000ea80000300800 */
[----:B------:R0:W3:Y:S04]  /*165a0*/  @P0 LDG.E.U16 R64, desc[UR20][R2.64] ;  /* 0x0000001402400981 */ /* 0x0000e8000c1e1500 */
[----:B------:R-:W4:Y:S01]  /*165b0*/  LDL.LU R89, [R1+0x1480] ;  /* 0x0014800001597983 */ /* 0x000f220000300800 */
[----:B0-----:R-:W-:-:S02]  /*165c0*/  @P0 IMAD.MOV.U32 R2, RZ, RZ, R57 ;  /* 0x000000ffff020224 */ /* 0x001fc400078e0039 */
[----:B------:R-:W-:Y:S02]  /*165d0*/  @P0 IMAD.MOV.U32 R3, RZ, RZ, R37 ;  /* 0x000000ffff030224 */ /* 0x000fe400078e0025 */
[----:B------:R-:W3:Y:S04]  /*165e0*/  LDL.LU R37, [R1+0x147c] ;  /* 0x00147c0001257983 */ /* 0x000ee80000300800 */
[----:B------:R-:W3:Y:S04]  /*165f0*/  LDL.LU R57, [R1+0x1478] ;  /* 0x0014780001397983 */ /* 0x000ee80000300800 */
[----:B------:R0:W4:Y:S04]  /*16600*/  @P0 LDG.E.U16 R34, desc[UR20][R2.64] ;  /* 0x0000001402220981 */ /* 0x000128000c1e1500 */
[----:B------:R-:W4:Y:S01]  /*16610*/  LDL.LU R43, [R1+0x1474] ;  /* 0x00147400012b7983 */ /* 0x000f220000300800 */
[----:B0-----:R-:W-:-:S02]  /*16620*/  @P0 IMAD.MOV.U32 R3, RZ, RZ, R26 ;  /* 0x000000ffff030224 */ /* 0x001fc400078e001a */
[----:B------:R-:W-:Y:S01]  /*16630*/  @P0 IMAD.MOV.U32 R2, RZ, RZ, R58 ;  /* 0x000000ffff020224 */ /* 0x000fe200078e003a */
[----:B------:R-:W4:Y:S04]  /*16640*/  LDL.LU R26, [R1+0x1470] ;  /* 0x00147000011a7983 */ /* 0x000f280000300800 */
[----:B------:R-:W4:Y:S04]  /*16650*/  LDL.LU R58, [R1+0x146c] ;  /* 0x00146c00013a7983 */ /* 0x000f280000300800 */
[----:B------:R0:W-:Y:S04]  /*16660*/  STS.U16 [R90+UR4+0x22c00], R18 ;  /* 0x022c00125a007988 */ /* 0x0001e80008000404 */
[----:B------:R1:W-:Y:S04]  /*16670*/  STS.U16 [R90+UR4+0x23000], R74 ;  /* 0x0230004a5a007988 */ /* 0x0003e80008000404 */
[----:B0-----:R-:W4:Y:S01]  /*16680*/  LDL.LU R18, [R1+0x1468] ;  /* 0x0014680001127983 */ /* 0x001f220000300800 */
[----:B--2---:R-:W-:-:S06]  /*16690*/  PRMT R69, RZ, 0x7610, R69 ;  /* 0x00007610ff457816 */ /* 0x004fcc0000000045 */
[----:B------:R0:W2:Y:S02]  /*166a0*/  @P0 LDG.E.U16 R69, desc[UR20][R2.64] ;  /* 0x0000001402450981 */ /* 0x0000a4000c1e1500 */
[----:B0-----:R-:W-:Y:S02]  /*166b0*/  @P0 IMAD.MOV.U32 R2, RZ, RZ, R9 ;  /* 0x000000ffff020224 */ /* 0x001fe400078e0009 */
[----:B------:R-:W-:Y:S02]  /*166c0*/  @P0 IMAD.MOV.U32 R3, RZ, RZ, R83 ;  /* 0x000000ffff030224 */ /* 0x000fe400078e0053 */
[----:B------:R-:W2:Y:S01]  /*166d0*/  LDL.LU R83, [R1+0x1464] ;  /* 0x0014640001537983 */ /* 0x000ea20000300800 */
[----:B---3--:R-:W-:-:S03]  /*166e0*/  PRMT R57, RZ, 0x7610, R57 ;  /* 0x00007610ff397816 */ /* 0x008fc60000000039 */
[----:B------:R-:W3:Y:S04]  /*166f0*/  LDL.LU R9, [R1+0x1460] ;  /* 0x0014600001097983 */ /* 0x000ee80000300800 */
[----:B------:R0:W3:Y:S04]  /*16700*/  @P0 LDG.E.U16 R57, desc[UR20][R2.64] ;  /* 0x0000001402390981 */ /* 0x0000e8000c1e1500 */
[----:B-1----:R-:W3:Y:S01]  /*16710*/  LDL.LU R74, [R1+0x145c] ;  /* 0x00145c00014a7983 */ /* 0x002ee20000300800 */
[----:B0-----:R-:W-:Y:S02]  /*16720*/  @P0 IMAD.MOV.U32 R2, RZ, RZ, R62 ;  /* 0x000000ffff020224 */ /* 0x001fe400078e003e */
[----:B------:R-:W-:-:S02]  /*16730*/  @P0 IMAD.MOV.U32 R3, RZ, RZ, R68 ;  /* 0x000000ffff030224 */ /* 0x000fc400078e0044 */
[----:B------:R-:W3:Y:S01]  /*16740*/  LDL.LU R68, [R1+0x1458] ;  /* 0x0014580001447983 */ /* 0x000ee20000300800 */
[----:B----4-:R-:W-:-:S03]  /*16750*/  PRMT R58, RZ, 0x7610, R58 ;  /* 0x00007610ff3a7816 */ /* 0x010fc6000000003a */
[----:B------:R-:W4:Y:S04]  /*16760*/  LDL.LU R62, [R1+0x1454] ;  /* 0x00145400013e7983 */ /* 0x000f280000300800 */
[----:B------:R0:W4:Y:S02]  /*16770*/  @P0 LDG.E.U16 R58, desc[UR20][R2.64] ;  /* 0x00000014023a0981 */ /* 0x000124000c1e1500 */
[----:B0-----:R-:W-:Y:S02]  /*16780*/  @P0 IMAD.MOV.U32 R3, RZ, RZ, R80 ;  /* 0x000000ffff030224 */ /* 0x001fe400078e0050 */
[----:B------:R-:W-:Y:S01]  /*16790*/  @P0 IMAD.MOV.U32 R2, RZ, RZ, R76 ;  /* 0x000000ffff020224 */ /* 0x000fe200078e004c */
[----:B------:R-:W4:Y:S04]  /*167a0*/  LDL.LU R80, [R1+0x1450] ;  /* 0x0014500001507983 */ /* 0x000f280000300800 */
[----:B------:R-:W4:Y:S04]  /*167b0*/  LDL.LU R76, [R1+0x144c] ;  /* 0x00144c00014c7983 */ /* 0x000f280000300800 */
[----:B------:R0:W-:Y:S04]  /*167c0*/  STS.U16 [R90+UR4+0x23400], R92 ;  /* 0x0234005c5a007988 */ /* 0x0001e80008000404 */
[----:B------:R1:W-:Y:S01]  /*167d0*/  STS.U16 [R90+UR4+0x23800], R91 ;  /* 0x0238005b5a007988 */ /* 0x0003e20008000404 */
[----:B0-----:R-:W-:-:S02]  /*167e0*/  PRMT R92, RZ, 0x7610, R92 ;  /* 0x00007610ff5c7816 */ /* 0x001fc4000000005c */
[----:B-1----:R-:W-:-:S04]  /*167f0*/  PRMT R91, RZ, 0x7610, R91 ;  /* 0x00007610ff5b7816 */ /* 0x002fc8000000005b */
[----:B------:R0:W4:Y:S02]  /*16800*/  @P0 LDG.E.U16 R92, desc[UR20][R2.64] ;  /* 0x00000014025c0981 */ /* 0x000124000c1e1500 */
[----:B0-----:R-:W-:Y:S01]  /*16810*/  @P0 MOV R2, R77 ;  /* 0x0000004d00020202 */ /* 0x001fe20000000f00 */
[----:B------:R-:W-:Y:S02]  /*16820*/  @P0 IMAD.MOV.U32 R3, RZ, RZ, R54 ;  /* 0x000000ffff030224 */ /* 0x000fe400078e0036 */
[----:B------:R-:W4:Y:S04]  /*16830*/  LDL.LU R54, [R1+0x1448] ;  /* 0x0014480001367983 */ /* 0x000f280000300800 */
[----:B------:R0:W4:Y:S04]  /*16840*/  @P0 LDG.E.U16 R91, desc[UR20][R2.64] ;  /* 0x00000014025b0981 */ /* 0x000128000c1e1500 */
[----:B------:R-:W4:Y:S01]  /*16850*/  LDL.LU R77, [R1+0x1444] ;  /* 0x00144400014d7983 */ /* 0x000f220000300800 */
[----:B0-----:R-:W0:Y:S01]  /*16860*/  S2R R3, SR_TID.X ;  /* 0x0000000000037919 */ /* 0x001e220000002100 */
[----:B------:R-:W1:Y:S01]  /*16870*/  S2R R2, SR_CgaCtaId ;  /* 0x0000000000027919 */ /* 0x000e620000008800 */
[----:B0-----:R-:W-:-:S04]  /*16880*/  SHF.R.U32.HI R3, RZ, 0x5, R3 ;  /* 0x00000005ff037819 */ /* 0x001fc80000011603 */
[----:B-1----:R-:W-:Y:S01]  /*16890*/  LOP3.LUT P2, RZ, R3, R2, RZ, 0xfc, !PT ;  /* 0x0000000203ff7212 */ /* 0x002fe2000784fcff */
[----:B--2---:R-:W-:Y:S02]  /*168a0*/  @P0 IMAD.MOV.U32 R3, RZ, RZ, R83 ;  /* 0x000000ffff030224 */ /* 0x004fe400078e0053 */
[----:B------:R-:W2:Y:S01]  /*168b0*/  LDL.LU R83, [R1+0x1440] ;  /* 0x0014400001537983 */ /* 0x000ea20000300800 */
[----:B---3--:R-:W-:-:S03]  /*168c0*/  @P0 IMAD.MOV.U32 R2, RZ, RZ, R74 ;  /* 0x000000ffff020224 */ /* 0x008fc600078e004a */
[----:B------:R-:W3:Y:S01]  /*168d0*/  LDL.LU R74, [R1+0x143c] ;  /* 0x00143c00014a7983 */ /* 0x000ee20000300800 */
[----:B----4-:R-:W-:-:S06]  /*168e0*/  PRMT R76, RZ, 0x7610, R76 ;  /* 0x00007610ff4c7816 */ /* 0x010fcc000000004c */
[----:B------:R0:W4:Y:S04]  /*168f0*/  @P0 LDG.E.U16 R76, desc[UR20][R2.64] ;  /* 0x00000014024c0981 */ /* 0x000128000c1e1500 */
[----:B------:R-:W2:Y:S01]  /*16900*/  LDL.LU R3, [R1+0x870] ;  /* 0x0008700001037983 */ /* 0x000ea20000300800 */
[----:B0-----:R-:W-:-:S03]  /*16910*/  LOP3.LUT R2, R90, 0x10, RZ, 0x3c, !PT ;  /* 0x000000105a027812 */ /* 0x001fc600078e3cff */
[----:B------:R-:W-:Y:S01]  /*16920*/  STS.U16 [R90+UR4+0x23c00], R0 ;  /* 0x023c00005a007988 */ /* 0x000fe20008000404 */
[----:B------:R-:W-:-:S03]  /*16930*/  PRMT R77, RZ, 0x7610, R77 ;  /* 0x00007610ff4d7816 */ /* 0x000fc6000000004d */
[----:B--2---:R0:W-:Y:S02]  /*16940*/  STS.U16 [R2+UR4+0x20080], R3 ;  /* 0x0200800302007988 */ /* 0x0041e40008000404 */
[----:B0-----:R-:W-:Y:S02]  /*16950*/  @P0 IMAD.MOV.U32 R2, RZ, RZ, R75 ;  /* 0x000000ffff020224 */ /* 0x001fe400078e004b */
[----:B------:R-:W-:Y:S02]  /*16960*/  @P0 IMAD.MOV.U32 R3, RZ, RZ, R65 ;  /* 0x000000ffff030224 */ /* 0x000fe400078e0041 */
[----:B------:R-:W2:Y:S04]  /*16970*/  LDL.LU R65, [R1+0x1438] ;  /* 0x0014380001417983 */ /* 0x000ea80000300800 */
[----:B------:R-:W2:Y:S04]  /*16980*/  LDL.LU R75, [R1+0x1434] ;  /* 0x00143400014b7983 */ /* 0x000ea80000300800 */
[----:B------:R0:W2:Y:S04]  /*16990*/  @P0 LDG.E.U16 R77, desc[UR20][R2.64] ;  /* 0x00000014024d0981 */ /* 0x0000a8000c1e1500 */
[----:B------:R-:W2:Y:S01]  /*169a0*/  LDL.LU R3, [R1+0x864] ;  /* 0x0008640001037983 */ /* 0x000ea20000300800 */
[----:B0-----:R-:W-:-:S02]  /*169b0*/  LOP3.LUT R2, R90, 0x10, RZ, 0x3c, !PT ;  /* 0x000000105a027812 */ /* 0x001fc400078e3cff */
[----:B---3--:R-:W-:-:S03]  /*169c0*/  PRMT R74, RZ, 0x7610, R74 ;  /* 0x00007610ff4a7816 */ /* 0x008fc6000000004a */
[----:B--2---:R0:W-:Y:S02]  /*169d0*/  STS.U16 [R2+UR4+0x20480], R3 ;  /* 0x0204800302007988 */ /* 0x0041e40008000404 */
[----:B0-----:R-:W-:Y:S02]  /*169e0*/  @P0 IMAD.MOV.U32 R2, RZ, RZ, R72 ;  /* 0x000000ffff020224 */ /* 0x001fe400078e0048 */
[----:B------:R-:W-:Y:S02]  /*169f0*/  @P0 IMAD.MOV.U32 R3, RZ, RZ, R42 ;  /* 0x000000ffff030224 */ /* 0x000fe400078e002a */
[----:B------:R-:W2:Y:S04]  /*16a00*/  LDL.LU R42, [R1+0x1430] ;  /* 0x00143000012a7983 */ /* 0x000ea80000300800 */
[----:B------:R-:W3:Y:S04]  /*16a10*/  LDL.LU R72, [R1+0x142c] ;  /* 0x00142c0001487983 */ /* 0x000ee80000300800 */
[----:B------:R0:W2:Y:S04]  /*16a20*/  @P0 LDG.E.U16 R74, desc[UR20][R2.64] ;  /* 0x00000014024a0981 */ /* 0x0000a8000c1e1500 */
[----:B------:R-:W2:Y:S01]  /*16a30*/  LDL.LU R3, [R1+0x850] ;  /* 0x0008500001037983 */ /* 0x000ea20000300800 */
[----:B0-----:R-:W-:-:S02]  /*16a40*/  LOP3.LUT R2, R90, 0x10, RZ, 0x3c, !PT ;  /* 0x000000105a027812 */ /* 0x001fc400078e3cff */
        /* <DEDUP_REMOVED lines=54> */
[----:B------:R-:W-:Y:S02]  /*16db0*/  PRMT R8, RZ, 0x7610, R8 ;  /* 0x00007610ff087816 */ /* 0x000fe40000000008 */
[----:B---3--:R-:W-:Y:S01]  /*16dc0*/  PRMT R9, RZ, 0x7610, R9 ;  /* 0x00007610ff097816 */ /* 0x008fe20000000009 */
[----:B--2---:R0:W-:Y:S02]  /*16dd0*/  STS.U16 [R2+UR4+0x22080], R3 ;  /* 0x0220800302007988 */ /* 0x0041e40008000404 */
[----:B0-----:R-:W-:Y:S02]  /*16de0*/  @P0 IMAD.MOV.U32 R2, RZ, RZ, R10 ;  /* 0x000000ffff020224 */ /* 0x001fe400078e000a */
[----:B------:R-:W-:Y:S02]  /*16df0*/  @P0 IMAD.MOV.U32 R3, RZ, RZ, R56 ;  /* 0x000000ffff030224 */ /* 0x000fe400078e0038 */
[----:B------:R-:W2:Y:S04]  /*16e00*/  LDL.LU R56, [R1+0x13f8] ;  /* 0x0013f80001387983 */ /* 0x000ea80000300800 */
[----:B------:R-:W3:Y:S04]  /*16e10*/  LDL.LU R10, [R1+0x13f4] ;  /* 0x0013f400010a7983 */ /* 0x000ee80000300800 */
[----:B------:R0:W2:Y:S02]  /*16e20*/  @P0 LDG.E.U16 R8, desc[UR20][R2.64] ;  /* 0x0000001402080981 */ /* 0x0000a4000c1e1500 */
[----:B0-----:R-:W-:Y:S01]  /*16e30*/  LOP3.LUT R3, R90, 0x10, RZ, 0x3c, !PT ;  /* 0x000000105a037812 */ /* 0x001fe200078e3cff */
[----:B------:R-:W-:-:S04]  /*16e40*/  @P0 IMAD.MOV.U32 R2, RZ, RZ, R11 ;  /* 0x000000ffff020224 */ /* 0x000fc800078e000b */
[----:B------:R0:W-:Y:S04]  /*16e50*/  STS.U16 [R3+UR4+0x22480], R39 ;  /* 0x0224802703007988 */ /* 0x0001e80008000404 */
[----:B0-----:R-:W2:Y:S01]  /*16e60*/  LDL.LU R39, [R1+0x13f0] ;  /* 0x0013f00001277983 */ /* 0x001ea20000300800 */
[----:B------:R-:W-:-:S03]  /*16e70*/  @P0 IMAD.MOV.U32 R3, RZ, RZ, R22 ;  /* 0x000000ffff030224 */ /* 0x000fc600078e0016 */
[----:B------:R-:W2:Y:S04]  /*16e80*/  LDL.LU R22, [R1+0x13ec] ;  /* 0x0013ec0001167983 */ /* 0x000ea80000300800 */
[----:B------:R-:W2:Y:S04]  /*16e90*/  LDL.LU R11, [R1+0x13e8] ;  /* 0x0013e800010b7983 */ /* 0x000ea80000300800 */
[----:B------:R0:W4:Y:S02]  /*16ea0*/  @P0 LDG.E.U16 R9, desc[UR20][R2.64] ;  /* 0x0000001402090981 */ /* 0x000124000c1e1500 */
[----:B0-----:R-:W-:Y:S01]  /*16eb0*/  LOP3.LUT R3, R90, 0x10, RZ, 0x3c, !PT ;  /* 0x000000105a037812 */ /* 0x001fe200078e3cff */
[----:B------:R-:W-:-:S04]  /*16ec0*/  @P0 IMAD.MOV.U32 R2, RZ, RZ, R12 ;  /* 0x000000ffff020224 */ /* 0x000fc800078e000c */
[----:B------:R0:W-:Y:S04]  /*16ed0*/  STS.U16 [R3+UR4+0x22880], R5 ;  /* 0x0228800503007988 */ /* 0x0001e80008000404 */
[----:B0-----:R-:W4:Y:S01]  /*16ee0*/  LDL.LU R5, [R1+0x13e4] ;  /* 0x0013e40001057983 */ /* 0x001f220000300800 */
[----:B------:R-:W-:-:S03]  /*16ef0*/  @P0 IMAD.MOV.U32 R3, RZ, RZ, R79 ;  /* 0x000000ffff030224 */ /* 0x000fc600078e004f */
[----:B------:R-:W4:Y:S04]  /*16f00*/  LDL.LU R79, [R1+0x13e0] ;  /* 0x0013e000014f7983 */ /* 0x000f280000300800 */
[----:B------:R-:W4:Y:S01]  /*16f10*/  LDL.LU R12, [R1+0x13dc] ;  /* 0x0013dc00010c7983 */ /* 0x000f220000300800 */
[----:B---3--:R-:W-:-:S06]  /*16f20*/  PRMT R10, RZ, 0x7610, R10 ;  /* 0x00007610ff0a7816 */ /* 0x008fcc000000000a */
[----:B------:R0:W3:Y:S02]  /*16f30*/  @P0 LDG.E.U16 R10, desc[UR20][R2.64] ;  /* 0x00000014020a0981 */ /* 0x0000e4000c1e1500 */
[----:B0-----:R-:W-:Y:S01]  /*16f40*/  LOP3.LUT R3, R90, 0x10, RZ, 0x3c, !PT ;  /* 0x000000105a037812 */ /* 0x001fe200078e3cff */
[----:B------:R-:W-:-:S04]  /*16f50*/  @P0 IMAD.MOV.U32 R2, RZ, RZ, R14 ;  /* 0x000000ffff020224 */ /* 0x000fc800078e000e */
[----:B------:R0:W-:Y:S04]  /*16f60*/  STS.U16 [R3+UR4+0x22c80], R52 ;  /* 0x022c803403007988 */ /* 0x0001e80008000404 */
[----:B0-----:R-:W3:Y:S01]  /*16f70*/  LDL.LU R52, [R1+0x13d8] ;  /* 0x0013d80001347983 */ /* 0x001ee20000300800 */
[----:B------:R-:W-:-:S03]  /*16f80*/  @P0 IMAD.MOV.U32 R3, RZ, RZ, R55 ;  /* 0x000000ffff030224 */ /* 0x000fc600078e0037 */
[----:B------:R-:W3:Y:S01]  /*16f90*/  LDL.LU R55, [R1+0x13d4] ;  /* 0x0013d40001377983 */ /* 0x000ee20000300800 */
[----:B--2---:R-:W-:-:S03]  /*16fa0*/  PRMT R11, RZ, 0x7610, R11 ;  /* 0x00007610ff0b7816 */ /* 0x004fc6000000000b */
[----:B------:R-:W2:Y:S04]  /*16fb0*/  LDL.LU R14, [R1+0x13d0] ;  /* 0x0013d000010e7983 */ /* 0x000ea80000300800 */
[----:B------:R0:W3:Y:S02]  /*16fc0*/  @P0 LDG.E.U16 R11, desc[UR20][R2.64] ;  /* 0x00000014020b0981 */ /* 0x0000e4000c1e1500 */
[----:B0-----:R-:W-:Y:S01]  /*16fd0*/  LOP3.LUT R3, R90, 0x10, RZ, 0x3c, !PT ;  /* 0x000000105a037812 */ /* 0x001fe200078e3cff */
[----:B------:R-:W-:-:S04]  /*16fe0*/  @P0 IMAD.MOV.U32 R2, RZ, RZ, R23 ;  /* 0x000000ffff020224 */ /* 0x000fc800078e0017 */
[----:B------:R0:W-:Y:S04]  /*16ff0*/  STS.U16 [R3+UR4+0x23080], R38 ;  /* 0x0230802603007988 */ /* 0x0001e80008000404 */
[----:B0-----:R-:W3:Y:S01]  /*17000*/  LDL.LU R38, [R1+0x13cc] ;  /* 0x0013cc0001267983 */ /* 0x001ee20000300800 */
[----:B------:R-:W-:-:S03]  /*17010*/  @P0 IMAD.MOV.U32 R3, RZ, RZ, R21 ;  /* 0x000000ffff030224 */ /* 0x000fc600078e0015 */
[----:B------:R-:W3:Y:S01]  /*17020*/  LDL.LU R21, [R1+0x13c8] ;  /* 0x0013c80001157983 */ /* 0x000ee20000300800 */
[----:B----4-:R-:W-:-:S03]  /*17030*/  PRMT R12, RZ, 0x7610, R12 ;  /* 0x00007610ff0c7816 */ /* 0x010fc6000000000c */
[----:B------:R-:W4:Y:S04]  /*17040*/  LDL.LU R23, [R1+0x13c4] ;  /* 0x0013c40001177983 */ /* 0x000f280000300800 */
[----:B------:R0:W3:Y:S02]  /*17050*/  @P0 LDG.E.U16 R12, desc[UR20][R2.64] ;  /* 0x00000014020c0981 */ /* 0x0000e4000c1e1500 */
[----:B0-----:R-:W-:Y:S01]  /*17060*/  LOP3.LUT R3, R90, 0x10, RZ, 0x3c, !PT ;  /* 0x000000105a037812 */ /* 0x001fe200078e3cff */
[----:B------:R-:W-:-:S04]  /*17070*/  @P0 IMAD.MOV.U32 R2, RZ, RZ, R24 ;  /* 0x000000ffff020224 */ /* 0x000fc800078e0018 */
[----:B------:R0:W-:Y:S04]  /*17080*/  STS.U16 [R3+UR4+0x23480], R4 ;  /* 0x0234800403007988 */ /* 0x0001e80008000404 */
[----:B0-----:R-:W3:Y:S01]  /*17090*/  LDL.LU R4, [R1+0x13c0] ;  /* 0x0013c00001047983 */ /* 0x001ee20000300800 */
[----:B------:R-:W-:-:S03]  /*170a0*/  @P0 IMAD.MOV.U32 R3, RZ, RZ, R78 ;  /* 0x000000ffff030224 */ /* 0x000fc600078e004e */
[----:B------:R-:W3:Y:S04]  /*170b0*/  LDL.LU R78, [R1+0x13bc] ;  /* 0x0013bc00014e7983 */ /* 0x000ee80000300800 */
[----:B------:R-:W3:Y:S01]  /*170c0*/  LDL.LU R24, [R1+0x13b8] ;  /* 0x0013b80001187983 */ /* 0x000ee20000300800 */
[----:B--2---:R-:W-:-:S06]  /*170d0*/  PRMT R14, RZ, 0x7610, R14 ;  /* 0x00007610ff0e7816 */ /* 0x004fcc000000000e */
[----:B------:R0:W2:Y:S02]  /*170e0*/  @P0 LDG.E.U16 R14, desc[UR20][R2.64] ;  /* 0x00000014020e0981 */ /* 0x0000a4000c1e1500 */
[----:B0-----:R-:W-:Y:S01]  /*170f0*/  LOP3.LUT R3, R90, 0x10, RZ, 0x3c, !PT ;  /* 0x000000105a037812 */ /* 0x001fe200078e3cff */
[----:B------:R-:W-:-:S04]  /*17100*/  @P0 IMAD.MOV.U32 R2, RZ, RZ, R25 ;  /* 0x000000ffff020224 */ /* 0x000fc800078e0019 */
[----:B------:R0:W-:Y:S02]  /*17110*/  STS.U16 [R3+UR4+0x23880], R67 ;  /* 0x0238804303007988 */ /* 0x0001e40008000404 */
[----:B0-----:R-:W-:Y:S02]  /*17120*/  @P0 IMAD.MOV.U32 R3, RZ, RZ, R54 ;  /* 0x000000ffff030224 */ /* 0x001fe400078e0036 */
[----:B------:R-:W2:Y:S04]  /*17130*/  LDL.LU R67, [R1+0x13b4] ;  /* 0x0013b40001437983 */ /* 0x000ea80000300800 */
[----:B------:R-:W2:Y:S01]  /*17140*/  LDL.LU R54, [R1+0x13b0] ;  /* 0x0013b00001367983 */ /* 0x000ea20000300800 */
[----:B----4-:R-:W-:-:S03]  /*17150*/  PRMT R23, RZ, 0x7610, R23 ;  /* 0x00007610ff177816 */ /* 0x010fc60000000017 */
[----:B------:R-:W4:Y:S04]  /*17160*/  LDL.LU R25, [R1+0x13ac] ;  /* 0x0013ac0001197983 */ /* 0x000f280000300800 */
[----:B------:R0:W2:Y:S02]  /*17170*/  @P0 LDG.E.U16 R23, desc[UR20][R2.64] ;  /* 0x0000001402170981 */ /* 0x0000a4000c1e1500 */
[----:B0-----:R-:W-:Y:S01]  /*17180*/  LOP3.LUT R3, R90, 0x10, RZ, 0x3c, !PT ;  /* 0x000000105a037812 */ /* 0x001fe200078e3cff */
[----:B------:R-:W-:-:S04]  /*17190*/  @P0 IMAD.MOV.U32 R2, RZ, RZ, R26 ;  /* 0x000000ffff020224 */ /* 0x000fc800078e001a */
[----:B------:R0:W-:Y:S02]  /*171a0*/  STS.U16 [R3+UR4+0x23c80], R70 ;  /* 0x023c804603007988 */ /* 0x0001e40008000404 */
[----:B0-----:R-:W-:Y:S02]  /*171b0*/  @P0 IMAD.MOV.U32 R3, RZ, RZ, R37 ;  /* 0x000000ffff030224 */ /* 0x001fe400078e0025 */
[----:B------:R-:W2:Y:S01]  /*171c0*/  LDL.LU R37, [R1+0x13a8] ;  /* 0x0013a80001257983 */ /* 0x000ea20000300800 */
[----:B---3--:R-:W-:-:S03]  /*171d0*/  PRMT R24, RZ, 0x7610, R24 ;  /* 0x00007610ff187816 */ /* 0x008fc60000000018 */
[----:B------:R-:W3:Y:S04]  /*171e0*/  LDL.LU R26, [R1+0x13a4] ;  /* 0x0013a400011a7983 */ /* 0x000ee80000300800 */
[----:B------:R0:W2:Y:S04]  /*171f0*/  @P0 LDG.E.U16 R24, desc[UR20][R2.64] ;  /* 0x0000001402180981 */ /* 0x0000a8000c1e1500 */
[----:B------:R-:W2:Y:S01]  /*17200*/  LDL.LU R3, [R1+0x8bc] ;  /* 0x0008bc0001037983 */ /* 0x000ea20000300800 */
[----:B------:R-:W-:Y:S01]  /*17210*/  LOP3.LUT R70, R90, 0x20, RZ, 0x3c, !PT ;  /* 0x000000205a467812 */ /* 0x000fe200078e3cff */
[----:B0-----:R-:W-:Y:S01]  /*17220*/  @P0 IMAD.MOV.U32 R2, RZ, RZ, R27 ;  /* 0x000000ffff020224 */ /* 0x001fe200078e001b */
[----:B----4-:R-:W-:-:S03]  /*17230*/  PRMT R25, RZ, 0x7610, R25 ;  /* 0x00007610ff197816 */ /* 0x010fc60000000019 */
[----:B--2---:R0:W-:Y:S02]  /*17240*/  STS.U16 [R70+UR4+0x20100], R3 ;  /* 0x0201000346007988 */ /* 0x0041e40008000404 */
[----:B0-----:R-:W-:Y:S02]  /*17250*/  @P0 MOV R3, R20 ;  /* 0x0000001400030202 */ /* 0x001fe40000000f00 */
[----:B------:R-:W2:Y:S04]  /*17260*/  LDL.LU R20, [R1+0x13a0] ;  /* 0x0013a00001147983 */ /* 0x000ea80000300800 */
[----:B------:R-:W4:Y:S04]  /*17270*/  LDL.LU R27, [R1+0x139c] ;  /* 0x00139c00011b7983 */ /* 0x000f280000300800 */
[----:B------:R0:W2:Y:S04]  /*17280*/  @P0 LDG.E.U16 R25, desc[UR20][R2.64] ;  /* 0x0000001402190981 */ /* 0x0000a8000c1e1500 */
[----:B------:R-:W2:Y:S01]  /*17290*/  LDL.LU R3, [R1+0x8b4] ;  /* 0x0008b40001037983 */ /* 0x000ea20000300800 */
[----:B---3--:R-:W-:Y:S01]  /*172a0*/  PRMT R26, RZ, 0x7610, R26 ;  /* 0x00007610ff1a7816 */ /* 0x008fe2000000001a */
[----:B0-----:R-:W-:-:S02]  /*172b0*/  @P0 IMAD.MOV.U32 R2, RZ, RZ, R28 ;  /* 0x000000ffff020224 */ /* 0x001fc400078e001c */
[----:B--2---:R0:W-:Y:S02]  /*172c0*/  STS.U16 [R70+UR4+0x20500], R3 ;  /* 0x0205000346007988 */ /* 0x0041e40008000404 */
[----:B0-----:R-:W-:Y:S02]  /*172d0*/  @P0 IMAD.MOV.U32 R3, RZ, RZ, R30 ;  /* 0x000000ffff030224 */ /* 0x001fe400078e001e */
[----:B------:R-:W2:Y:S04]  /*172e0*/  LDL.LU R30, [R1+0x1398] ;  /* 0x00139800011e7983 */ /* 0x000ea80000300800 */
[----:B------:R-:W3:Y:S04]  /*172f0*/  LDL.LU R28, [R1+0x1394] ;  /* 0x00139400011c7983 */ /* 0x000ee80000300800 */
[----:B------:R0:W2:Y:S04]  /*17300*/  @P0 LDG.E.U16 R26, desc[UR20][R2.64] ;  /* 0x00000014021a0981 */ /* 0x0000a8000c1e1500 */
[----:B------:R-:W2:Y:S01]  /*17310*/  LDL.LU R3, [R1+0x884] ;  /* 0x0008840001037983 */ /* 0x000ea20000300800 */
[----:B----4-:R-:W-:Y:S01]  /*17320*/  PRMT R27, RZ, 0x7610, R27 ;  /* 0x00007610ff1b7816 */ /* 0x010fe2000000001b */
[----:B0-----:R-:W-:-:S02]  /*17330*/  @P0 IMAD.MOV.U32 R2, RZ, RZ, R29 ;  /* 0x000000ffff020224 */ /* 0x001fc400078e001d */
[----:B--2---:R0:W-:Y:S02]  /*17340*/  STS.U16 [R70+UR4+0x20900], R3 ;  /* 0x0209000346007988 */ /* 0x0041e40008000404 */
[----:B0-----:R-:W-:Y:S02]  /*17350*/  @P0 IMAD.MOV.U32 R3, RZ, RZ, R36 ;  /* 0x000000ffff030224 */ /* 0x001fe400078e0024 */
        /* <DEDUP_REMOVED lines=12> */
[----:B0-----:R-:W-:Y:S01]  /*17420*/  @P0 IMAD.MOV.U32 R2, RZ, RZ, R40 ;  /* 0x000000ffff020224 */ /* 0x001fe200078e0028 */
[----:B----4-:R-:W-:-:S02]  /*17430*/  PRMT R29, RZ, 0x7610, R29 ;  /* 0x00007610ff1d7816 */ /* 0x010fc4000000001d */
[----:B--2---:R0:W-:Y:S02]  /*17440*/  STS.U16 [R70+UR4+0x21100], R3 ;  /* 0x0211000346007988 */ /* 0x0041e40008000404 */
[----:B0-----:R-:W-:Y:S02]  /*17450*/  @P0 IMAD.MOV.U32 R3, RZ, RZ, R53 ;  /* 0x000000ffff030224 */ /* 0x001fe400078e0035 */
[----:B------:R-:W2:Y:S04]  /*17460*/  LDL.LU R53, [R1+0x1380] ;  /* 0x0013800001357983 */ /* 0x000ea80000300800 */
[----:B------:R-:W4:Y:S04]  /*17470*/  LDL.LU R40, [R1+0x137c] ;  /* 0x00137c0001287983 */ /* 0x000f280000300800 */
[----:B------:R0:W2:Y:S04]  /*17480*/  @P0 LDG.E.U16 R29, desc[UR20][R2.64] ;  /* 0x00000014021d0981 */ /* 0x0000a8000c1e1500 */
[----:B------:R1:W-:Y:S01]  /*17490*/  STS.U16 [R70+UR4+0x21500], R36 ;  /* 0x0215002446007988 */ /* 0x0003e20008000404 */
[----:B0-----:R-:W-:-:S02]  /*174a0*/  @P0 IMAD.MOV.U32 R3, RZ, RZ, R19 ;  /* 0x000000ffff030224 */ /* 0x001fc400078e0013 */
[----:B------:R-:W-:Y:S01]  /*174b0*/  @P0 IMAD.MOV.U32 R2, RZ, RZ, R41 ;  /* 0x000000ffff020224 */ /* 0x000fe200078e0029 */
[----:B-1----:R-:W2:Y:S04]  /*174c0*/  LDL.LU R36, [R1+0x1378] ;  /* 0x0013780001247983 */ /* 0x002ea80000300800 */
[----:B------:R-:W2:Y:S04]  /*174d0*/  LDL.LU R19, [R1+0x1374] ;  /* 0x0013740001137983 */ /* 0x000ea80000300800 */
[----:B------:R-:W2:Y:S01]  /*174e0*/  LDL.LU R41, [R1+0x1370] ;  /* 0x0013700001297983 */ /* 0x000ea20000300800 */
[----:B---3--:R-:W-:-:S03]  /*174f0*/  PRMT R31, RZ, 0x7610, R31 ;  /* 0x00007610ff1f7816 */ /* 0x008fc6000000001f */
[----:B------:R0:W-:Y:S04]  /*17500*/  STS.U16 [R70+UR4+0x21900], R67 ;  /* 0x0219004346007988 */ /* 0x0001e80008000404 */
[----:B------:R1:W3:Y:S04]  /*17510*/  @P0 LDG.E.U16 R31, desc[UR20][R2.64] ;  /* 0x00000014021f0981 */ /* 0x0002e8000c1e1500 */
[----:B0-----:R-:W3:Y:S01]  /*17520*/  LDL.LU R67, [R1+0x136c] ;  /* 0x00136c0001437983 */ /* 0x001ee20000300800 */
[----:B-1----:R-:W-:Y:S02]  /*17530*/  @P0 IMAD.MOV.U32 R3, RZ, RZ, R80 ;  /* 0x000000ffff030224 */ /* 0x002fe400078e0050 */
[----:B------:R-:W-:Y:S01]  /*17540*/  @P0 IMAD.MOV.U32 R2, RZ, RZ, R42 ;  /* 0x000000ffff020224 */ /* 0x000fe200078e002a */
[----:B------:R-:W3:Y:S04]  /*17550*/  LDL.LU R80, [R1+0x1368] ;  /* 0x0013680001507983 */ /* 0x000ee80000300800 */
[----:B------:R-:W3:Y:S04]  /*17560*/  LDL.LU R42, [R1+0x1364] ;  /* 0x00136400012a7983 */ /* 0x000ee80000300800 */
[----:B------:R0:W-:Y:S04]  /*17570*/  STS.U16 [R70+UR4+0x21d00], R52 ;  /* 0x021d003446007988 */ /* 0x0001e80008000404 */
[----:B0-----:R-:W3:Y:S04]  /*17580*/  LDL.LU R52, [R1+0x1360] ;  /* 0x0013600001347983 */ /* 0x001ee80000300800 */
[----:B------:R0:W-:Y:S01]  /*17590*/  STS.U16 [R70+UR4+0x22100], R18 ;  /* 0x0221001246007988 */ /* 0x0001e20008000404 */
[----:B----4-:R-:W-:-:S06]  /*175a0*/  PRMT R40, RZ, 0x7610, R40 ;  /* 0x00007610ff287816 */ /* 0x010fcc0000000028 */
[----:B------:R1:W4:Y:S02]  /*175b0*/  @P0 LDG.E.U16 R40, desc[UR20][R2.64] ;  /* 0x0000001402280981 */ /* 0x000324000c1e1500 */
[----:B-1----:R-:W-:Y:S02]  /*175c0*/  @P0 IMAD.MOV.U32 R3, RZ, RZ, R35 ;  /* 0x000000ffff030224 */ /* 0x002fe400078e0023 */
[----:B------:R-:W-:Y:S01]  /*175d0*/  @P0 IMAD.MOV.U32 R2, RZ, RZ, R43 ;  /* 0x000000ffff020224 */ /* 0x000fe200078e002b */
[----:B------:R-:W4:Y:S04]  /*175e0*/  LDL.LU R35, [R1+0x135c] ;  /* 0x00135c0001237983 */ /* 0x000f280000300800 */
[----:B------:R-:W4:Y:S01]  /*175f0*/  LDL.LU R43, [R1+0x1358] ;  /* 0x00135800012b7983 */ /* 0x000f220000300800 */
[----:B--2---:R-:W-:-:S03]  /*17600*/  PRMT R41, RZ, 0x7610, R41 ;  /* 0x00007610ff297816 */ /* 0x004fc60000000029 */
[----:B0-----:R-:W2:Y:S04]  /*17610*/  LDL.LU R18, [R1+0x1354] ;  /* 0x0013540001127983 */ /* 0x001ea80000300800 */
[----:B------:R0:W2:Y:S02]  /*17620*/  @P0 LDG.E.U16 R41, desc[UR20][R2.64] ;  /* 0x0000001402290981 */ /* 0x0000a4000c1e1500 */
[----:B0-----:R-:W-:Y:S02]  /*17630*/  @P0 IMAD.MOV.U32 R3, RZ, RZ, R66 ;  /* 0x000000ffff030224 */ /* 0x001fe400078e0042 */
[----:B------:R-:W-:Y:S01]  /*17640*/  @P0 IMAD.MOV.U32 R2, RZ, RZ, R44 ;  /* 0x000000ffff020224 */ /* 0x000fe200078e002c */
        /* <DEDUP_REMOVED lines=12> */
[----:B------:R0:W-:Y:S04]  /*17710*/  STS.U16 [R70+UR4+0x22d00], R69 ;  /* 0x022d004546007988 */ /* 0x0001e80008000404 */
[----:B------:R1:W-:Y:S01]  /*17720*/  STS.U16 [R70+UR4+0x23100], R57 ;  /* 0x0231003946007988 */ /* 0x0003e20008000404 */
[----:B----4-:R-:W-:-:S06]  /*17730*/  PRMT R43, RZ, 0x7610, R43 ;  /* 0x00007610ff2b7816 */ /* 0x010fcc000000002b */
[----:B------:R4:W3:Y:S02]  /*17740*/  @P0 LDG.E.U16 R43, desc[UR20][R2.64] ;  /* 0x00000014022b0981 */ /* 0x0008e4000c1e1500 */
[----:B----4-:R-:W-:Y:S02]  /*17750*/  @P0 IMAD.MOV.U32 R3, RZ, RZ, R17 ;  /* 0x000000ffff030224 */ /* 0x010fe400078e0011 */
        /* <DEDUP_REMOVED lines=9> */
[----:B------:R-:W2:Y:S04]  /*177f0*/  LDL.LU R48, [R1+0x1328] ;  /* 0x0013280001307983 */ /* 0x000ea80000300800 */
[----:B-1----:R-:W2:Y:S01]  /*17800*/  LDL.LU R57, [R1+0x1324] ;  /* 0x0013240001397983 */ /* 0x002ea20000300800 */
[----:B---3--:R-:W-:-:S03]  /*17810*/  PRMT R45, RZ, 0x7610, R45 ;  /* 0x00007610ff2d7816 */ /* 0x008fc6000000002d */
[----:B------:R0:W-:Y:S04]  /*17820*/  STS.U16 [R70+UR4+0x23500], R58 ;  /* 0x0235003a46007988 */ /* 0x0001e80008000404 */
[----:B------:R1:W3:Y:S02]  /*17830*/  @P0 LDG.E.U16 R45, desc[UR20][R2.64] ;  /* 0x00000014022d0981 */ /* 0x0002e4000c1e1500 */
[----:B-1----:R-:W-:Y:S02]  /*17840*/  @P0 IMAD.MOV.U32 R3, RZ, RZ, R50 ;  /* 0x000000ffff030224 */ /* 0x002fe400078e0032 */
[----:B------:R-:W-:Y:S01]  /*17850*/  @P0 IMAD.MOV.U32 R2, RZ, RZ, R33 ;  /* 0x000000ffff020224 */ /* 0x000fe200078e0021 */
[----:B------:R-:W3:Y:S04]  /*17860*/  LDL.LU R50, [R1+0x1320] ;  /* 0x0013200001327983 */ /* 0x000ee80000300800 */
[----:B------:R-:W3:Y:S04]  /*17870*/  LDL.LU R33, [R1+0x131c] ;  /* 0x00131c0001217983 */ /* 0x000ee80000300800 */
[----:B0-----:R-:W3:Y:S01]  /*17880*/  LDL.LU R58, [R1+0x1318] ;  /* 0x00131800013a7983 */ /* 0x001ee20000300800 */
[----:B----4-:R-:W-:-:S06]  /*17890*/  PRMT R46, RZ, 0x7610, R46 ;  /* 0x00007610ff2e7816 */ /* 0x010fcc000000002e */
[----:B------:R0:W4:Y:S02]  /*178a0*/  @P0 LDG.E.U16 R46, desc[UR20][R2.64] ;  /* 0x00000014022e0981 */ /* 0x000124000c1e1500 */
[----:B0-----:R-:W-:Y:S02]  /*178b0*/  @P0 IMAD.MOV.U32 R3, RZ, RZ, R16 ;  /* 0x000000ffff030224 */ /* 0x001fe400078e0010 */
[----:B------:R-:W-:Y:S01]  /*178c0*/  @P0 IMAD.MOV.U32 R2, RZ, RZ, R59 ;  /* 0x000000ffff020224 */ /* 0x000fe200078e003b */
[----:B------:R-:W4:Y:S04]  /*178d0*/  LDL.LU R16, [R1+0x1314] ;  /* 0x0013140001107983 */ /* 0x000f280000300800 */
[----:B------:R-:W4:Y:S01]  /*178e0*/  LDL.LU R59, [R1+0x1310] ;  /* 0x00131000013b7983 */ /* 0x000f220000300800 */
[----:B--2---:R-:W-:-:S02]  /*178f0*/  PRMT R48, RZ, 0x7610, R48 ;  /* 0x00007610ff307816 */ /* 0x004fc40000000030 */
[----:B------:R-:W-:-:S04]  /*17900*/  PRMT R57, RZ, 0x7610, R57 ;  /* 0x00007610ff397816 */ /* 0x000fc80000000039 */
[----:B------:R0:W2:Y:S02]  /*17910*/  @P0 LDG.E.U16 R48, desc[UR20][R2.64] ;  /* 0x0000001402300981 */ /* 0x0000a4000c1e1500 */
[----:B0-----:R-:W-:Y:S02]  /*17920*/  @P0 IMAD.MOV.U32 R2, RZ, RZ, R62 ;  /* 0x000000ffff020224 */ /* 0x001fe400078e003e */
[----:B------:R-:W-:Y:S02]  /*17930*/  @P0 IMAD.MOV.U32 R3, RZ, RZ, R68 ;  /* 0x000000ffff030224 */ /* 0x000fe400078e0044 */
[----:B------:R-:W2:Y:S04]  /*17940*/  LDL.LU R68, [R1+0x130c] ;  /* 0x00130c0001447983 */ /* 0x000ea80000300800 */
[----:B------:R0:W2:Y:S04]  /*17950*/  @P0 LDG.E.U16 R57, desc[UR20][R2.64] ;  /* 0x0000001402390981 */ /* 0x0000a8000c1e1500 */
[----:B------:R-:W2:Y:S01]  /*17960*/  LDL.LU R62, [R1+0x1308] ;  /* 0x00130800013e7983 */ /* 0x000ea20000300800 */
[----:B0-----:R-:W-:-:S02]  /*17970*/  @P0 IMAD.MOV.U32 R3, RZ, RZ, R49 ;  /* 0x000000ffff030224 */ /* 0x001fc400078e0031 */
[----:B------:R-:W-:Y:S01]  /*17980*/  @P0 IMAD.MOV.U32 R2, RZ, RZ, R89 ;  /* 0x000000ffff020224 */ /* 0x000fe200078e0059 */
[----:B------:R-:W2:Y:S04]  /*17990*/  LDL.LU R49, [R1+0x1304] ;  /* 0x0013040001317983 */ /* 0x000ea80000300800 */
[----:B------:R-:W2:Y:S01]  /*179a0*/  LDL.LU R89, [R1+0x1300] ;  /* 0x0013000001597983 */ /* 0x000ea20000300800 */
[----:B---3--:R-:W-:-:S06]  /*179b0*/  PRMT R58, RZ, 0x7610, R58 ;  /* 0x00007610ff3a7816 */ /* 0x008fcc000000003a */
[----:B------:R0:W3:Y:S04]  /*179c0*/  @P0 LDG.E.U16 R58, desc[UR20][R2.64] ;  /* 0x00000014023a0981 */ /* 0x0000e8000c1e1500 */
[----:B------:R1:W-:Y:S01]  /*179d0*/  STS.U16 [R70+UR4+0x23900], R92 ;  /* 0x0239005c46007988 */ /* 0x0003e20008000404 */
[----:B0-----:R-:W-:Y:S02]  /*179e0*/  @P0 IMAD.MOV.U32 R2, RZ, RZ, R15 ;  /* 0x000000ffff020224 */ /* 0x001fe400078e000f */
[----:B------:R-:W-:Y:S01]  /*179f0*/  @P0 IMAD.MOV.U32 R3, RZ, RZ, R32 ;  /* 0x000000ffff030224 */ /* 0x000fe200078e0020 */
[----:B-1----:R-:W-:Y:S01]  /*17a00*/  PRMT R92, RZ, 0x7610, R92 ;  /* 0x00007610ff5c7816 */ /* 0x002fe2000000005c */
[----:B------:R0:W-:Y:S04]  /*17a10*/  STS.U16 [R70+UR4+0x23d00], R91 ;  /* 0x023d005b46007988 */ /* 0x0001e80008000404 */
[----:B------:R-:W3:Y:S04]  /*17a20*/  LDL.LU R32, [R1+0x12fc] ;  /* 0x0012fc0001207983 */ /* 0x000ee80000300800 */
[----:B------:R-:W3:Y:S01]  /*17a30*/  LDL.LU R15, [R1+0x12f8] ;  /* 0x0012f800010f7983 */ /* 0x000ee20000300800 */
[----:B0-----:R-:W-:-:S02]  /*17a40*/  PRMT R91, RZ, 0x7610, R91 ;  /* 0x00007610ff5b7816 */ /* 0x001fc4000000005b */
[----:B------:R-:W-:Y:S02]  /*17a50*/  LOP3.LUT R70, R90, 0x30, RZ, 0x3c, !PT ;  /* 0x000000305a467812 */ /* 0x000fe400078e3cff */
[----:B------:R-:W-:-:S06]  /*17a60*/  PRMT R0, RZ, 0x7610, R0 ;  /* 0x00007610ff007816 */ /* 0x000fcc0000000000 */
[----:B------:R-:W3:Y:S01]  /*17a70*/  @P0 LDG.E.U16 R0, desc[UR20][R82.64] ;  /* 0x0000001452000981 */ /* 0x000ee2000c1e1500 */
[----:B----4-:R-:W-:-:S06]  /*17a80*/  PRMT R59, RZ, 0x7610, R59 ;  /* 0x00007610ff3b7816 */ /* 0x010fcc000000003b */
[----:B------:R0:W4:Y:S02]  /*17a90*/  @P0 LDG.E.U16 R59, desc[UR20][R2.64] ;  /* 0x00000014023b0981 */ /* 0x000124000c1e1500 */
[----:B0-----:R-:W-:Y:S02]  /*17aa0*/  @P0 IMAD.MOV.U32 R2, RZ, RZ, R88 ;  /* 0x000000ffff020224 */ /* 0x001fe400078e0058 */
[----:B------:R-:W-:Y:S02]  /*17ab0*/  @P0 IMAD.MOV.U32 R3, RZ, RZ, R71 ;  /* 0x000000ffff030224 */ /* 0x000fe400078e0047 */
[----:B------:R-:W3:Y:S04]  /*17ac0*/  LDL.LU R71, [R1+0x12f4] ;  /* 0x0012f40001477983 */ /* 0x000ee80000300800 */
[----:B------:R0:W3:Y:S04]  /*17ad0*/  @P0 LDG.E.U16 R92, desc[UR20][R2.64] ;  /* 0x00000014025c0981 */ /* 0x0000e8000c1e1500 */
[----:B------:R-:W5:Y:S01]  /*17ae0*/  LDL.LU R88, [R1+0x12f0] ;  /* 0x0012f00001587983 */ /* 0x000f620000300800 */
[----:B0-----:R-:W-:-:S02]  /*17af0*/  @P0 IMAD.MOV.U32 R2, RZ, RZ, R87 ;  /* 0x000000ffff020224 */ /* 0x001fc400078e0057 */
[----:B------:R-:W-:-:S05]  /*17b00*/  @P0 IMAD.MOV.U32 R3, RZ, RZ, R86 ;  /* 0x000000ffff030224 */ /* 0x000fca00078e0056 */
[----:B------:R0:W3:Y:S04]  /*17b10*/  @P0 LDG.E.U16 R91, desc[UR20][R2.64] ;  /* 0x00000014025b0981 */ /* 0x0000e8000c1e1500 */
[----:B--2---:R1:W-:Y:S01]  /*17b20*/  STS.U16 [R70+UR4+0x20180], R89 ;  /* 0x0201805946007988 */ /* 0x0043e20008000404 */
[----:B0-----:R-:W-:Y:S02]  /*17b30*/  PRMT R3, RZ, 0x7610, R3 ;  /* 0x00007610ff037816 */ /* 0x001fe40000000003 */
[----:B------:R-:W-:Y:S01]  /*17b40*/  PRMT R2, RZ, 0x7610, R2 ;  /* 0x00007610ff027816 */ /* 0x000fe20000000002 */
[----:B-1----:R0:W5:Y:S04]  /*17b50*/  LDL.LU R89, [R1+0x12ec] ;  /* 0x0012ec0001597983 */ /* 0x0021680000300800 */
[----:B------:R0:W5:Y:S04]  /*17b60*/  LDL.LU R86, [R1+0x12e8] ;  /* 0x0012e80001567983 */ /* 0x0001680000300800 */
[----:B------:R0:W5:Y:S04]  /*17b70*/  LDL.LU R87, [R1+0x12e4] ;  /* 0x0012e40001577983 */ /* 0x0001680000300800 */
[----:B------:R1:W-:Y:S04]  /*17b80*/  STS.U16 [R70+UR4+0x20580], R62 ;  /* 0x0205803e46007988 */ /* 0x0003e80008000404 */
[----:B------:R-:W2:Y:S04]  /*17b90*/  @P0 LDG.E.U16 R3, desc[UR20][R60.64] ;  /* 0x000000143c030981 */ /* 0x000ea8000c1e1500 */
[----:B------:R0:W-:Y:S04]  /*17ba0*/  STS.U16 [R70+UR4+0x20980], R63 ;  /* 0x0209803f46007988 */ /* 0x0001e80008000404 */
[----:B-1----:R1:W5:Y:S04]  /*17bb0*/  LDL.LU R62, [R1+0x12e0] ;  /* 0x0012e000013e7983 */ /* 0x0023680000300800 */
[----:B------:R1:W5:Y:S04]  /*17bc0*/  LDL.LU.64 R60, [R1+0x12d8] ;  /* 0x0012d800013c7983 */ /* 0x0003680000300a00 */
[----:B0-----:R1:W5:Y:S04]  /*17bd0*/  LDL.LU R63, [R1+0x12d0] ;  /* 0x0012d000013f7983 */ /* 0x0013680000300800 */
[----:B------:R-:W2:Y:S04]  /*17be0*/  @P0 LDG.E.U16 R2, desc[UR20][R84.64] ;  /* 0x0000001454020981 */ /* 0x000ea8000c1e1500 */
[----:B------:R0:W-:Y:S04]  /*17bf0*/  STS.U16 [R70+UR4+0x20d80], R64 ;  /* 0x020d804046007988 */ /* 0x0001e80008000404 */
[----:B------:R1:W-:Y:S04]  /*17c00*/  STS.U16 [R70+UR4+0x21180], R80 ;  /* 0x0211805046007988 */ /* 0x0003e80008000404 */
[----:B------:R1:W5:Y:S04]  /*17c10*/  LDL.LU.64 R84, [R1+0x12c8] ;  /* 0x0012c80001547983 */ /* 0x0003680000300a00 */
[----:B0-----:R-:W2:Y:S04]  /*17c20*/  LDL.LU R64, [R1+0x12c0] ;  /* 0x0012c00001407983 */ /* 0x001ea80000300800 */
[----:B------:R0:W5:Y:S04]  /*17c30*/  LDL.LU.64 R82, [R1+0x12b8] ;  /* 0x0012b80001527983 */ /* 0x0001680000300a00 */
[----:B-1----:R0:W5:Y:S04]  /*17c40*/  LDL.LU R80, [R1+0x12b0] ;  /* 0x0012b00001507983 */ /* 0x0021680000300800 */
[----:B------:R1:W-:Y:S04]  /*17c50*/  STS.U16 [R70+UR4+0x21580], R81 ;  /* 0x0215805146007988 */ /* 0x0003e80008000404 */
[----:B------:R0:W-:Y:S04]  /*17c60*/  STS.U16 [R70+UR4+0x21980], R78 ;  /* 0x0219804e46007988 */ /* 0x0001e80008000404 */
[----:B------:R0:W-:Y:S04]  /*17c70*/  STS.U16 [R70+UR4+0x21d80], R79 ;  /* 0x021d804f46007988 */ /* 0x0001e80008000404 */
[----:B-1----:R1:W5:Y:S04]  /*17c80*/  LDL.LU R81, [R1+0x12ac] ;  /* 0x0012ac0001517983 */ /* 0x0023680000300800 */
[----:B0-----:R1:W5:Y:S04]  /*17c90*/  LDL.LU R78, [R1+0x12a8] ;  /* 0x0012a800014e7983 */ /* 0x0013680000300800 */
[----:B------:R1:W5:Y:S04]  /*17ca0*/  LDL.LU R79, [R1+0x12a4] ;  /* 0x0012a400014f7983 */ /* 0x0003680000300800 */
[----:B------:R0:W-:Y:S04]  /*17cb0*/  STS.U16 [R70+UR4+0x22180], R65 ;  /* 0x0221804146007988 */ /* 0x0001e80008000404 */
[----:B------:R1:W-:Y:S04]  /*17cc0*/  STS.U16 [R70+UR4+0x22580], R76 ;  /* 0x0225804c46007988 */ /* 0x0003e80008000404 */
[----:B------:R1:W-:Y:S04]  /*17cd0*/  STS.U16 [R70+UR4+0x22980], R77 ;  /* 0x0229804d46007988 */ /* 0x0003e80008000404 */
[----:B0-----:R-:W2:Y:S04]  /*17ce0*/  LDL.LU R65, [R1+0x12a0] ;  /* 0x0012a00001417983 */ /* 0x001ea80000300800 */
[----:B-1----:R0:W5:Y:S04]  /*17cf0*/  LDL.LU R76, [R1+0x129c] ;  /* 0x00129c00014c7983 */ /* 0x0021680000300800 */
[----:B------:R0:W5:Y:S04]  /*17d00*/  LDL.LU R77, [R1+0x1298] ;  /* 0x00129800014d7983 */ /* 0x0001680000300800 */
        /* <DEDUP_REMOVED lines=8> */
[----:B0-----:R0:W5:Y:S04]  /*17d90*/  LDL.LU R73, [R1+0x1288] ;  /* 0x0012880001497983 */ /* 0x0011680000300800 */
[----:B-1----:R0:W5:Y:S04]  /*17da0*/  LDL.LU R70, [R1+0x1284] ;  /* 0x0012840001467983 */ /* 0x0021680000300800 */
[----:B------:R-:W3:Y:S04]  /*17db0*/  LDL.LU R13, [R1+0x1280] ;  /* 0x00128000010d7983 */ /* 0x000ee80000300800 */
[----:B---3--:R1:W-:Y:S04]  /*17dc0*/  STS.U16 [R13+UR4+0x20200], R71 ;  /* 0x020200470d007988 */ /* 0x0083e80008000404 */
[----:B------:R3:W-:Y:S04]  /*17dd0*/  STS.U16 [R13+UR4+0x20600], R68 ;  /* 0x020600440d007988 */ /* 0x0007e80008000404 */
[----:B------:R0:W-:Y:S04]  /*17de0*/  STS.U16 [R13+UR4+0x20a00], R69 ;  /* 0x020a00450d007988 */ /* 0x0001e80008000404 */
[----:B-1----:R1:W5:Y:S04]  /*17df0*/  LDL.LU R71, [R1+0x127c] ;  /* 0x00127c0001477983 */ /* 0x0023680000300800 */
[----:B---3--:R1:W5:Y:S04]  /*17e00*/  LDL.LU R68, [R1+0x1278] ;  /* 0x0012780001447983 */ /* 0x0083680000300800 */
[----:B0-----:R1:W5:Y:S04]  /*17e10*/  LDL.LU R69, [R1+0x1274] ;  /* 0x0012740001457983 */ /* 0x0013680000300800 */
[----:B------:R0:W-:Y:S04]  /*17e20*/  STS.U16 [R13+UR4+0x20e00], R66 ;  /* 0x020e00420d007988 */ /* 0x0001e80008000404 */
[----:B------:R3:W-:Y:S04]  /*17e30*/  STS.U16 [R13+UR4+0x21200], R67 ;  /* 0x021200430d007988 */ /* 0x0007e80008000404 */
[----:B------:R1:W-:Y:S04]  /*17e40*/  STS.U16 [R13+UR4+0x21600], R30 ;  /* 0x0216001e0d007988 */ /* 0x0003e80008000404 */
[----:B0-----:R0:W5:Y:S04]  /*17e50*/  LDL.LU R66, [R1+0x1270] ;  /* 0x0012700001427983 */ /* 0x0011680000300800 */
[----:B---3--:R0:W5:Y:S04]  /*17e60*/  LDL.LU R67, [R1+0x126c] ;  /* 0x00126c0001437983 */ /* 0x0081680000300800 */
[----:B-1----:R-:W3:Y:S04]  /*17e70*/  LDL.LU R30, [R1+0x1268] ;  /* 0x00126800011e7983 */ /* 0x002ee80000300800 */
[----:B------:R1:W-:Y:S04]  /*17e80*/  STS.U16 [R13+UR4+0x21a00], R4 ;  /* 0x021a00040d007988 */ /* 0x0003e80008000404 */
        /* <DEDUP_REMOVED lines=9> */
[----:B-1----:R1:W5:Y:S04]  /*17f20*/  LDL.LU R4, [R1+0x1264] ;  /* 0x0012640001047983 */ /* 0x0023680000300800 */
[----:B0-----:R1:W5:Y:S04]  /*17f30*/  LDL.LU R5, [R1+0x1260] ;  /* 0x0012600001057983 */ /* 0x0013680000300800 */
[----:B------:R1:W5:Y:S04]  /*17f40*/  LDL.LU R6, [R1+0x125c] ;  /* 0x00125c0001067983 */ /* 0x0003680000300800 */
[----:B------:R1:W5:Y:S04]  /*17f50*/  LDL.LU R7, [R1+0x1258] ;  /* 0x0012580001077983 */ /* 0x0003680000300800 */
[----:B------:R1:W5:Y:S04]  /*17f60*/  LDL.LU R8, [R1+0x1254] ;  /* 0x0012540001087983 */ /* 0x0003680000300800 */
[----:B------:R1:W5:Y:S04]  /*17f70*/  LDL.LU R9, [R1+0x1250] ;  /* 0x0012500001097983 */ /* 0x0003680000300800 */
[----:B------:R1:W5:Y:S04]  /*17f80*/  LDL.LU R10, [R1+0x124c] ;  /* 0x00124c00010a7983 */ /* 0x0003680000300800 */
[----:B------:R1:W5:Y:S04]  /*17f90*/  LDL.LU R11, [R1+0x1248] ;  /* 0x00124800010b7983 */ /* 0x0003680000300800 */
[----:B------:R1:W5:Y:S04]  /*17fa0*/  LDL.LU R12, [R1+0x1244] ;  /* 0x00124400010c7983 */ /* 0x0003680000300800 */
[----:B--2---:R1:W5:Y:S04]  /*17fb0*/  LDL.LU R13, [R1+0x1240] ;  /* 0x00124000010d7983 */ /* 0x0043680000300800 */
[----:B------:R1:W5:Y:S01]  /*17fc0*/  LDL.LU R14, [R1+0x123c] ;  /* 0x00123c00010e7983 */ /* 0x0003620000300800 */
[----:B------:R-:W-:-:S02]  /*17fd0*/  UIADD3 UR8, UPT, UPT, UR4, 0x10000, URZ ;  /* 0x0001000004087890 */ /* 0x000fc4000fffe0ff */
[----:B------:R-:W-:Y:S02]  /*17fe0*/  UIADD3 UR9, UPT, UPT, UR4, 0x28000, URZ ;  /* 0x0002800004097890 */ /* 0x000fe4000fffe0ff */
[----:B------:R-:W-:Y:S02]  /*17ff0*/  USHF.R.U32.HI UR8, URZ, 0x4, UR8 ;  /* 0x00000004ff087899 */ /* 0x000fe40008011608 */
[----:B------:R-:W-:Y:S02]  /*18000*/  USHF.R.U32.HI UR9, URZ, 0x4, UR9 ;  /* 0x00000004ff097899 */ /* 0x000fe40008011609 */
[----:B------:R-:W-:Y:S02]  /*18010*/  USGXT.U32 UR8, UR8, 0xe ;  /* 0x0000000e0808789a */ /* 0x000fe40008000000 */
[----:B------:R-:W-:Y:S02]  /*18020*/  USGXT.U32 UR10, UR9, 0xe ;  /* 0x0000000e090a789a */ /* 0x000fe40008000000 */
[----:B------:R-:W-:-:S02]  /*18030*/  UIADD3 UR12, UP1, UPT, UR8, 0x4000080, URZ ;  /* 0x04000080080c7890 */ /* 0x000fc4000ff3e0ff */
[----:B------:R-:W-:Y:S01]  /*18040*/  UIADD3 UR14, UP2, UPT, UR10, 0x2, URZ ;  /* 0x000000020a0e7890 */ /* 0x000fe2000ff5e0ff */
[----:B------:R-:W-:Y:S01]  /*18050*/  UMOV UR13, URZ ;  /* 0x000000ff000d7c82 */ /* 0x000fe20008000000 */
[----:B------:R-:W-:Y:S01]  /*18060*/  UMOV UR15, URZ ;  /* 0x000000ff000f7c82 */ /* 0x000fe20008000000 */
[----:B------:R-:W-:Y:S02]  /*18070*/  UIADD3.X UR13, UPT, UPT, UR13, 0x40004040, URZ, UP1, !UPT ;  /* 0x400040400d0d7890 */ /* 0x000fe40008ffe4ff */
[----:B------:R-:W-:Y:S01]  /*18080*/  UIADD3.X UR15, UPT, UPT, UR15, 0x40004040, URZ, UP2, !UPT ;  /* 0x400040400f0f7890 */ /* 0x000fe200097fe4ff */
[----:B------:R-:W-:Y:S01]  /*18090*/  IMAD.SHL.U32 R64, R64, 0x80, RZ ;  /* 0x0000008040407824 */ /* 0x000fe200078e00ff */
[----:B---3--:R0:W-:Y:S04]  /*180a0*/  STS.U16 [R30+UR4+0x20280], R15 ;  /* 0x0202800f1e007988 */ /* 0x0081e80008000404 */
        /* <DEDUP_REMOVED lines=41> */
[----:B----4-:R-:W-:Y:S04]  /*18340*/  STS.U16 [R93+UR4+0x22b80], R59 ;  /* 0x022b803b5d007988 */ /* 0x010fe80008000404 */
[----:B------:R2:W-:Y:S04]  /*18350*/  STS.U16 [R93+UR4+0x22f80], R92 ;  /* 0x022f805c5d007988 */ /* 0x0005e80008000404 */
[----:B0-----:R1:W5:Y:S01]  /*18360*/  LDL.LU R15, [R1+0x1238] ;  /* 0x00123800010f7983 */ /* 0x0013620000300800 */
[----:B--2---:R-:W0:Y:S03]  /*18370*/  LDC R92, c[0x0][0x3a0] ;  /* 0x0000e800ff5c7b82 */ /* 0x004e260000000800 */
[----:B------:R2:W-:Y:S04]  /*18380*/  STS.U16 [R93+UR4+0x23380], R91 ;  /* 0x0233805b5d007988 */ /* 0x0005e80008000404 */
[----:B------:R3:W-:Y:S04]  /*18390*/  STS.U16 [R93+UR4+0x23780], R3 ;  /* 0x023780035d007988 */ /* 0x0007e80008000404 */
[----:B------:R1:W5:Y:S04]  /*183a0*/  LDL.LU R16, [R1+0x1234] ;  /* 0x0012340001107983 */ /* 0x0003680000300800 */
[----:B------:R1:W5:Y:S04]  /*183b0*/  LDL.LU R17, [R1+0x1230] ;  /* 0x0012300001117983 */ /* 0x0003680000300800 */
[----:B------:R1:W5:Y:S04]  /*183c0*/  LDL.LU R18, [R1+0x122c] ;  /* 0x00122c0001127983 */ /* 0x0003680000300800 */
[----:B------:R1:W5:Y:S01]  /*183d0*/  LDL.LU R19, [R1+0x1228] ;  /* 0x0012280001137983 */ /* 0x0003620000300800 */
[----:B0-----:R-:W-:-:S03]  /*183e0*/  IADD3 R92, PT, PT, R92, 0x7f, RZ ;  /* 0x0000007f5c5c7810 */ /* 0x001fc60007ffe0ff */
[----:B------:R1:W5:Y:S01]  /*183f0*/  LDL.LU R20, [R1+0x1224] ;  /* 0x0012240001147983 */ /* 0x0003620000300800 */
[----:B--2---:R-:W-:-:S03]  /*18400*/  SHF.R.S32.HI R91, RZ, 0x1f, R92 ;  /* 0x0000001fff5b7819 */ /* 0x004fc6000001145c */
[----:B------:R1:W5:Y:S01]  /*18410*/  LDL.LU R21, [R1+0x1220] ;  /* 0x0012200001157983 */ /* 0x0003620000300800 */
[----:B---3--:R-:W-:-:S03]  /*18420*/  LEA.HI R3, R91, R92, RZ, 0x7 ;  /* 0x0000005c5b037211 */ /* 0x008fc600078f38ff */
[----:B------:R1:W5:Y:S01]  /*18430*/  LDL.LU R22, [R1+0x121c] ;  /* 0x00121c0001167983 */ /* 0x0003620000300800 */
[----:B------:R-:W-:-:S03]  /*18440*/  LOP3.LUT R91, R90, 0x70, RZ, 0x3c, !PT ;  /* 0x000000705a5b7812 */ /* 0x000fc600078e3cff */
[----:B------:R1:W5:Y:S04]  /*18450*/  LDL.LU R23, [R1+0x1218] ;  /* 0x0012180001177983 */ /* 0x0003680000300800 */
[----:B------:R0:W-:Y:S04]  /*18460*/  STS.U16 [R91+UR4+0x23b80], R2 ;  /* 0x023b80025b007988 */ /* 0x0001e80008000404 */
[----:B------:R2:W-:Y:S04]  /*18470*/  STS.U16 [R91+UR4+0x23f80], R0 ;  /* 0x023f80005b007988 */ /* 0x0005e80008000404 */
[----:B------:R1:W5:Y:S01]  /*18480*/  LDL.LU R24, [R1+0x1214] ;  /* 0x0012140001187983 */ /* 0x0003620000300800 */
[----:B------:R3:W-:Y:S06]  /*18490*/  MEMBAR.ALL.CTA ;  /* 0x0000000000007992 */ /* 0x0007ec0000008000 */
[----:B---3--:R-:W3:Y:S04]  /*184a0*/  FENCE.VIEW.ASYNC.S ;  /* 0x00000000000073c6 */ /* 0x008ee80000000000 */
[----:B------:R1:W5:Y:S04]  /*184b0*/  LDL.LU R25, [R1+0x1210] ;  /* 0x0012100001197983 */ /* 0x0003680000300800 */
        /* <DEDUP_REMOVED lines=17> */
[----:B------:R1:W5:Y:S01]  /*185d0*/  LDL.LU R43, [R1+0x11c8] ;  /* 0x0011c800012b7983 */ /* 0x0003620000300800 */
[----:B0-----:R-:W-:-:S03]  /*185e0*/  SHF.R.S32.HI R2, RZ, 0x7, R3 ;  /* 0x00000007ff027819 */ /* 0x001fc60000011403 */
[----:B------:R1:W5:Y:S04]  /*185f0*/  LDL.LU R44, [R1+0x11c4] ;  /* 0x0011c400012c7983 */ /* 0x0003680000300800 */
[----:B------:R1:W5:Y:S04]  /*18600*/  LDL.LU R45, [R1+0x11c0] ;  /* 0x0011c000012d7983 */ /* 0x0003680000300800 */
[----:B------:R1:W5:Y:S04]  /*18610*/  LDL.LU R46, [R1+0x11bc] ;  /* 0x0011bc00012e7983 */ /* 0x0003680000300800 */
[----:B------:R1:W5:Y:S01]  /*18620*/  LDL.LU R47, [R1+0x11b8] ;  /* 0x0011b800012f7983 */ /* 0x0003620000300800 */
[----:B--2---:R-:W-:-:S03]  /*18630*/  VIMNMX R0, PT, PT, R2, 0x1, !PT ;  /* 0x0000000102007848 */ /* 0x004fc60007fe0100 */
[----:B------:R1:W5:Y:S01]  /*18640*/  LDL.LU R48, [R1+0x11b4] ;  /* 0x0011b40001307983 */ /* 0x0003620000300800 */
[----:B---3--:R-:W-:Y:S01]  /*18650*/  BAR.SYNC.DEFER_BLOCKING 0x0 ;  /* 0x0000000000007b1d */ /* 0x008fe20000010000 */
[----:B------:R-:W-:-:S05]  /*18660*/  VIADD R0, R0, 0xffffffff ;  /* 0xffffffff00007836 */ /* 0x000fca0000000000 */
[----:B------:R1:W5:Y:S04]  /*18670*/  LDL.LU R49, [R1+0x11b0] ;  /* 0x0011b00001317983 */ /* 0x0003680000300800 */
[----:B------:R1:W5:Y:S04]  /*18680*/  LDL.LU R50, [R1+0x11ac] ;  /* 0x0011ac0001327983 */ /* 0x0003680000300800 */
[----:B------:R1:W5:Y:S04]  /*18690*/  LDL.LU R51, [R1+0x11a8] ;  /* 0x0011a80001337983 */ /* 0x0003680000300800 */
[----:B------:R1:W5:Y:S04]  /*186a0*/  LDL.LU R52, [R1+0x11a4] ;  /* 0x0011a40001347983 */ /* 0x0003680000300800 */
[----:B------:R1:W5:Y:S01]  /*186b0*/  LDL.LU R53, [R1+0x11a0] ;  /* 0x0011a00001357983 */ /* 0x0003620000300800 */
[----:B------:R-:W-:Y:S01]  /*186c0*/  ISETP.LT.OR P0, PT, R92, 0x80, P2 ;  /* 0x000000805c00780c */ /* 0x000fe20001701670 */
[----:B------:R-:W-:-:S00]  /*186d0*/  MEMBAR.ALL.CTA ;  /* 0x0000000000007992 */ /* 0x000fc00000008000 */
[----:B------:R-:W-:Y:S06]  /*186e0*/  MEMBAR.ALL.GPU ;  /* 0x0000000000007992 */ /* 0x000fec000000a000 */
[----:B------:R-:W-:-:S00]  /*186f0*/  ERRBAR ;  /* 0x00000000000079ab */ /* 0x000fc00000000000 */
[----:B------:R-:W-:Y:S08]  /*18700*/  CGAERRBAR ;  /* 0x00000000000075ab */ /* 0x000ff00000000000 */
[----:B------:R-:W-:Y:S01]  /*18710*/  UCGABAR_ARV ;  /* 0x00000000000079c7 */ /* 0x000fe20008000000 */
[----:B------:R1:W5:Y:S04]  /*18720*/  LDL.LU R54, [R1+0x119c] ;  /* 0x00119c0001367983 */ /* 0x0003680000300800 */
[----:B------:R1:W5:Y:S01]  /*18730*/  LDL.LU R55, [R1+0x1198] ;  /* 0x0011980001377983 */ /* 0x0003620000300800 */
[----:B------:R-:W-:-:S03]  /*18740*/  UCGABAR_WAIT ;  /* 0x0000000000007dc7 */ /* 0x000fc60008000000 */
[----:B------:R-:W-:Y:S04]  /*18750*/  CCTL.IVALL ;  /* 0x00000000ff00798f */ /* 0x000fe80002000000 */
[----:B------:R1:W5:Y:S04]  /*18760*/  LDL.LU R56, [R1+0x1194] ;  /* 0x0011940001387983 */ /* 0x0003680000300800 */
[----:B------:R1:W5:Y:S04]  /*18770*/  LDL.LU R57, [R1+0x1190] ;  /* 0x0011900001397983 */ /* 0x0003680000300800 */
[----:B------:R1:W5:Y:S04]  /*18780*/  LDL.LU R58, [R1+0x118c] ;  /* 0x00118c00013a7983 */ /* 0x0003680000300800 */
[----:B------:R1:W5:Y:S04]  /*18790*/  LDL.LU R59, [R1+0x1188] ;  /* 0x00118800013b7983 */ /* 0x0003680000300800 */
[----:B------:R1:W5:Y:S04]  /*187a0*/  LDL.LU R93, [R1+0x1184] ;  /* 0x00118400015d7983 */ /* 0x0003680000300800 */
[----:B------:R1:W-:Y:S01]  /*187b0*/  STL [R1+0x1180], R0 ;  /* 0x0011800001007387 */ /* 0x0003e20000100800 */
[----:B------:R-:W-:Y:S01]  /*187c0*/  ISETP.NE.U32.AND P3, PT, R0, RZ, PT ;  /* 0x000000ff0000720c */ /* 0x000fe20003f65070 */
[----:B------:R-:W-:Y:S01]  /*187d0*/  IMAD.SHL.U32 R2, R65, 0x80, RZ ;  /* 0x0000008041027824 */ /* 0x000fe200078e00ff */
[----:B------:R-:W-:Y:S11]  /*187e0*/  @P0 BRA `(.L_x_12) ;  /* 0x0000000400740947 */ /* 0x000ff60003800000 */
[----:B------:R-:W-:Y:S02]  /*187f0*/  USHF.R.U32.HI UR56, URZ, 0x4, UR4 ;  /* 0x00000004ff387899 */ /* 0x000fe40008011604 */
[----:B------:R-:W-:Y:S02]  /*18800*/  UIADD3 UR11, UPT, UPT, UR4, 0x20000, URZ ;  /* 0x00020000040b7890 */ /* 0x000fe4000fffe0ff */
[----:B------:R-:W-:Y:S02]  /*18810*/  USGXT.U32 UR56, UR56, 0xe ;  /* 0x0000000e3838789a */ /* 0x000fe40008000000 */
[----:B------:R-:W-:Y:S02]  /*18820*/  USHF.R.U32.HI UR11, URZ, 0x4, UR11 ;  /* 0x00000004ff0b7899 */ /* 0x000fe4000801160b */
[----:B------:R-:W-:Y:S02]  /*18830*/  UIADD3 UR28, UP1, UPT, UR56, 0x4000080, URZ ;  /* 0x04000080381c7890 */ /* 0x000fe4000ff3e0ff */
[----:B------:R-:W-:Y:S01]  /*18840*/  USGXT.U32 UR16, UR11, 0xe ;  /* 0x0000000e0b10789a */ /* 0x000fe20008000000 */
[----:B------:R-:W-:Y:S01]  /*18850*/  UMOV UR9, URZ ;  /* 0x000000ff00097c82 */ /* 0x000fe20008000000 */
[----:B------:R-:W-:Y:S01]  /*18860*/  UMOV UR17, URZ ;  /* 0x000000ff00117c82 */ /* 0x000fe20008000000 */
[----:B------:R-:W-:-:S02]  /*18870*/  UIADD3.X UR29, UPT, UPT, UR9, 0x40004040, URZ, UP1, !UPT ;  /* 0x40004040091d7890 */ /* 0x000fc40008ffe4ff */
[----:B------:R-:W-:Y:S02]  /*18880*/  UIADD3 UR18, UP1, UPT, UR16, 0x2, URZ ;  /* 0x0000000210127890 */ /* 0x000fe4000ff3e0ff */
[----:B------:R-:W-:Y:S02]  /*18890*/  ULOP3.LUT UR56, UR56, 0x4000000, URZ, 0xfc, !UPT ;  /* 0x0400000038387892 */ /* 0x000fe4000f8efcff */
[----:B------:R-:W-:Y:S02]  /*188a0*/  UIADD3.X UR19, UPT, UPT, UR17, 0x40004040, URZ, UP1, !UPT ;  /* 0x4000404011137890 */ /* 0x000fe40008ffe4ff */
[----:B------:R-:W-:Y:S02]  /*188b0*/  UIADD3.64 UR58, UPT, UPT, UR28, 0x80, URZ ;  /* 0x000000801c3a7897 */ /* 0x000fe4000fffe0ff */
[----:B------:R-:W-:Y:S02]  /*188c0*/  UIADD3.64 UR64, UPT, UPT, UR18, 0x2, URZ ;  /* 0x0000000212407897 */ /* 0x000fe4000fffe0ff */
[----:B------:R-:W-:-:S02]  /*188d0*/  UIADD3.64 UR60, UPT, UPT, UR28, 0x100, URZ ;  /* 0x000001001c3c7897 */ /* 0x000fc4000fffe0ff */
[----:B------:R-:W-:Y:S01]  /*188e0*/  UIADD3.64 UR68, UPT, UPT, UR18, 0x4, URZ ;  /* 0x0000000412447897 */ /* 0x000fe2000fffe0ff */
[----:B------:R-:W-:Y:S01]  /*188f0*/  UMOV UR46, 0x0 ;  /* 0x00000000002e7882 */ /* 0x000fe20000000000 */
[----:B------:R-:W-:Y:S01]  /*18900*/  UMOV UR47, 0x10408490 ;  /* 0x10408490002f7882 */ /* 0x000fe20000000000 */
[----:B------:R-:W-:Y:S01]  /*18910*/  UMOV UR17, 0x40004040 ;  /* 0x4000404000117882 */ /* 0x000fe20000000000 */
[----:B------:R-:W-:Y:S01]  /*18920*/  UMOV UR57, 0x40004040 ;  /* 0x4000404000397882 */ /* 0x000fe20000000000 */
[----:B------:R-:W-:Y:S01]  /*18930*/  UMOV UR40, 0x0 ;  /* 0x0000000000287882 */ /* 0x000fe20000000000 */
[----:B------:R0:W-:Y:S01]  /*18940*/  UTCHMMA.2CTA gdesc[UR56], gdesc[UR16], tmem[UR5], tmem[UR46], idesc[UR47], !UPT ;  /* 0x00ff2e10380075ea */ /* 0x0001e2000fa00005 */
[----:B------:R-:W-:Y:S01]  /*18950*/  UMOV UR41, 0x10408490 ;  /* 0x1040849000297882 */ /* 0x000fe20000000000 */
[----:B------:R-:W-:Y:S02]  /*18960*/  UIADD3.64 UR62, UPT, UPT, UR28, 0x180, URZ ;  /* 0x000001801c3e7897 */ /* 0x000fe4000fffe0ff */
[----:B------:R2:W-:Y:S01]  /*18970*/  UTCHMMA.2CTA gdesc[UR28], gdesc[UR18], tmem[UR5], tmem[UR40], idesc[UR41], UPT ;  /* 0x00ff28121c0075ea */ /* 0x0005e2000ba00005 */
[----:B------:R-:W-:Y:S01]  /*18980*/  UMOV UR32, 0x0 ;  /* 0x0000000000207882 */ /* 0x000fe20000000000 */
[----:B------:R-:W-:Y:S01]  /*18990*/  UMOV UR33, 0x10408490 ;  /* 0x1040849000217882 */ /* 0x000fe20000000000 */
[----:B------:R-:W-:Y:S01]  /*189a0*/  UMOV UR44, 0x0 ;  /* 0x00000000002c7882 */ /* 0x000fe20000000000 */
[----:B------:R-:W-:Y:S01]  /*189b0*/  UMOV UR45, 0x10408490 ;  /* 0x10408490002d7882 */ /* 0x000fe20000000000 */
[----:B------:R3:W-:Y:S01]  /*189c0*/  UTCHMMA.2CTA gdesc[UR58], gdesc[UR64], tmem[UR5], tmem[UR32], idesc[UR33], UPT ;  /* 0x00ff20403a0075ea */ /* 0x0007e2000ba00005 */
[----:B------:R-:W-:Y:S01]  /*189d0*/  UIADD3.64 UR66, UPT, UPT, UR28, 0x200, URZ ;  /* 0x000002001c427897 */ /* 0x000fe2000fffe0ff */
[----:B------:R4:W-:Y:S01]  /*189e0*/  UTCHMMA.2CTA gdesc[UR60], gdesc[UR68], tmem[UR5], tmem[UR44], idesc[UR45], UPT ;  /* 0x00ff2c443c0075ea */ /* 0x0009e2000ba00005 */
[----:B0-----:R-:W-:-:S02]  /*189f0*/  UIADD3.64 UR56, UPT, UPT, UR18, 0x3fe, URZ ;  /* 0x000003fe12387897 */ /* 0x001fc4000fffe0ff */
[----:B------:R-:W-:Y:S01]  /*18a00*/  UIADD3.64 UR46, UPT, UPT, UR28, 0x280, URZ ;  /* 0x000002801c2e7897 */ /* 0x000fe2000fffe0ff */
[----:B------:R-:W-:Y:S01]  /*18a10*/  UMOV UR54, 0x0 ;  /* 0x0000000000367882 */ /* 0x000fe20000000000 */
[----:B------:R-:W-:Y:S01]  /*18a20*/  UMOV UR55, 0x10408490 ;  /* 0x1040849000377882 */ /* 0x000fe20000000000 */
[----:B--2---:R-:W-:Y:S02]  /*18a30*/  UIADD3.64 UR40, UPT, UPT, UR28, 0x300, URZ ;  /* 0x000003001c287897 */ /* 0x004fe4000fffe0ff */
[----:B---3--:R-:W-:Y:S02]  /*18a40*/  UIADD3.64 UR58, UPT, UPT, UR18, 0x400, URZ ;  /* 0x00000400123a7897 */ /* 0x008fe4000fffe0ff */
[----:B------:R0:W-:Y:S01]  /*18a50*/  UTCHMMA.2CTA gdesc[UR62], gdesc[UR56], tmem[UR5], tmem[UR54], idesc[UR55], UPT ;  /* 0x00ff36383e0075ea */ /* 0x0001e2000ba00005 */
[----:B----4-:R-:W-:Y:S01]  /*18a60*/  UIADD3.64 UR60, UPT, UPT, UR18, 0x402, URZ ;  /* 0x00000402123c7897 */ /* 0x010fe2000fffe0ff */
[----:B------:R-:W-:Y:S01]  /*18a70*/  UMOV UR50, 0x0 ;  /* 0x0000000000327882 */ /* 0x000fe20000000000 */
[----:B------:R-:W-:Y:S01]  /*18a80*/  UMOV UR51, 0x10408490 ;  /* 0x1040849000337882 */ /* 0x000fe20000000000 */
[----:B------:R-:W-:-:S02]  /*18a90*/  UIADD3 UR76, UPT, UPT, UR5, 0x100, URZ ;  /* 0x00000100054c7890 */ /* 0x000fc4000fffe0ff */
[----:B------:R-:W-:Y:S01]  /*18aa0*/  UIADD3.64 UR32, UPT, UPT, UR28, 0x780, URZ ;  /* 0x000007801c207897 */ /* 0x000fe2000fffe0ff */
[----:B------:R2:W-:Y:S01]  /*18ab0*/  UTCHMMA.2CTA gdesc[UR66], gdesc[UR58], tmem[UR5], tmem[UR50], idesc[UR51], UPT ;  /* 0x00ff323a420075ea */ /* 0x0005e2000ba00005 */
[----:B------:R-:W-:Y:S02]  /*18ac0*/  UIADD3 UR75, UPT, UPT, UR5, 0x100, URZ ;  /* 0x00000100054b7890 */ /* 0x000fe4000fffe0ff */
[----:B0-----:R-:W-:Y:S02]  /*18ad0*/  UIADD3.64 UR62, UPT, UPT, UR18, 0x404, URZ ;  /* 0x00000404123e7897 */ /* 0x001fe4000fffe0ff */
[----:B------:R-:W-:Y:S01]  /*18ae0*/  UIADD3.64 UR44, UPT, UPT, UR28, 0x800, URZ ;  /* 0x000008001c2c7897 */ /* 0x000fe2000fffe0ff */
[----:B------:R-:W-:Y:S01]  /*18af0*/  UMOV UR38, 0x0 ;  /* 0x0000000000267882 */ /* 0x000fe20000000000 */
[----:B------:R-:W-:Y:S01]  /*18b00*/  UMOV UR39, 0x10408490 ;  /* 0x1040849000277882 */ /* 0x000fe20000000000 */
[----:B------:R-:W-:Y:S02]  /*18b10*/  UIADD3 UR74, UPT, UPT, UR5, 0x100, URZ ;  /* 0x00000100054a7890 */ /* 0x000fe4000fffe0ff */
[----:B------:R0:W-:Y:S01]  /*18b20*/  UTCHMMA.2CTA gdesc[UR46], gdesc[UR60], tmem[UR5], tmem[UR38], idesc[UR39], UPT ;  /* 0x00ff263c2e0075ea */ /* 0x0001e2000ba00005 */
[----:B------:R-:W-:-:S02]  /*18b30*/  UIADD3.64 UR54, UPT, UPT, UR28, 0x880, URZ ;  /* 0x000008801c367897 */ /* 0x000fc4000fffe0ff */
[----:B------:R-:W-:Y:S02]  /*18b40*/  UIADD3 UR73, UPT, UPT, UR5, 0x100, URZ ;  /* 0x0000010005497890 */ /* 0x000fe4000fffe0ff */
[----:B--2---:R-:W-:Y:S02]  /*18b50*/  UIADD3.64 UR66, UPT, UPT, UR28, 0x900, URZ ;  /* 0x000009001c427897 */ /* 0x004fe4000fffe0ff */
[----:B------:R-:W-:Y:S02]  /*18b60*/  UIADD3 UR72, UPT, UPT, UR5, 0x100, URZ ;  /* 0x0000010005487890 */ /* 0x000fe4000fffe0ff */
[----:B------:R-:W-:Y:S02]  /*18b70*/  UIADD3.64 UR50, UPT, UPT, UR28, 0x980, URZ ;  /* 0x000009801c327897 */ /* 0x000fe4000fffe0ff */
[----:B------:R-:W-:Y:S02]  /*18b80*/  UIADD3 UR71, UPT, UPT, UR5, 0x100, URZ ;  /* 0x0000010005477890 */ /* 0x000fe4000fffe0ff */
[----:B0-----:R-:W-:Y:S01]  /*18b90*/  UIADD3.64 UR46, UPT, UPT, UR28, 0xa00, URZ ;  /* 0x00000a001c2e7897 */ /* 0x001fe2000fffe0ff */
[----:B------:R-:W-:Y:S01]  /*18ba0*/  UMOV UR22, 0x0 ;  /* 0x0000000000167882 */ /* 0x000fe20000000000 */
[----:B------:R-:W-:Y:S01]  /*18bb0*/  UMOV UR23, 0x10408490 ;  /* 0x1040849000177882 */ /* 0x000fe20000000000 */
[----:B------:R-:W-:-:S02]  /*18bc0*/  UIADD3 UR70, UPT, UPT, UR5, 0x100, URZ ;  /* 0x0000010005467890 */ /* 0x000fc4000fffe0ff */
[----:B------:R0:W-:Y:S01]  /*18bd0*/  UTCHMMA.2CTA gdesc[UR40], gdesc[UR62], tmem[UR5], tmem[UR22], idesc[UR23], UPT ;  /* 0x00ff163e280075ea */ /* 0x0001e2000ba00005 */
[----:B------:R-:W-:Y:S01]  /*18be0*/  UIADD3.64 UR38, UPT, UPT, UR28, 0xa80, URZ ;  /* 0x00000a801c267897 */ /* 0x000fe2000fffe0ff */
[----:B------:R-:W-:Y:S01]  /*18bf0*/  UMOV UR34, 0x0 ;  /* 0x0000000000227882 */ /* 0x000fe20000000000 */
[----:B------:R-:W-:Y:S01]  /*18c00*/  UMOV UR35, 0x10408490 ;  /* 0x1040849000237882 */ /* 0x000fe20000000000 */
[----:B------:R-:W-:Y:S01]  /*18c10*/  UIADD3 UR11, UPT, UPT, UR5, 0x100, URZ ;  /* 0x00000100050b7890 */ /* 0x000fe2000fffe0ff */
[----:B------:R0:W-:Y:S01]  /*18c20*/  UTCHMMA.2CTA gdesc[UR32], gdesc[UR16], tmem[UR76], tmem[UR34], idesc[UR35], !UPT ;  /* 0x00ff2210200075ea */ /* 0x0001e2000fa0004c */
[----:B------:R-:W-:Y:S01]  /*18c30*/  UIADD3.64 UR28, UPT, UPT, UR28, 0xb00, URZ ;  /* 0x00000b001c1c7897 */ /* 0x000fe2000fffe0ff */
[----:B------:R-:W-:Y:S01]  /*18c40*/  UMOV UR24, 0x0 ;  /* 0x0000000000187882 */ /* 0x000fe20000000000 */
[----:B------:R-:W-:Y:S01]  /*18c50*/  UMOV UR25, 0x10408490 ;  /* 0x1040849000197882 */ /* 0x000fe20000000000 */
[----:B------:R-:W-:Y:S01]  /*18c60*/  UMOV UR52, 0x0 ;  /* 0x0000000000347882 */ /* 0x000fe20000000000 */
[----:B------:R-:W-:Y:S01]  /*18c70*/  UMOV UR53, 0x10408490 ;  /* 0x1040849000357882 */ /* 0x000fe20000000000 */
[----:B------:R-:W-:Y:S01]  /*18c80*/  UMOV UR48, 0x0 ;  /* 0x0000000000307882 */ /* 0x000fe20000000000 */
[----:B------:R-:W-:Y:S01]  /*18c90*/  UMOV UR49, 0x10408490 ;  /* 0x1040849000317882 */ /* 0x000fe20000000000 */
[----:B------:R0:W-:Y:S01]  /*18ca0*/  UTCHMMA.2CTA gdesc[UR44], gdesc[UR18], tmem[UR75], tmem[UR24], idesc[UR25], UPT ;  /* 0x00ff18122c0075ea */ /* 0x0001e2000ba0004b */
        /* <DEDUP_REMOVED lines=13> */
[----:B------:R0:W-:Y:S01]  /*18d80*/  UTCHMMA.2CTA gdesc[UR38], gdesc[UR60], tmem[UR70], tmem[UR30], idesc[UR31], UPT ;  /* 0x00ff1e3c260075ea */ /* 0x0001e2000ba00046 */
[----:B------:R0:W-:Y:S01]  /*18d90*/  UTCHMMA.2CTA gdesc[UR28], gdesc[UR62], tmem[UR11], tmem[UR26], idesc[UR27], UPT ;  /* 0x00ff1a3e1c0075ea */ /* 0x0001e2000ba0000b */
[----:B------:R0:W-:Y:S01]  /*18da0*/  UTCBAR.2CTA.MULTICAST [UR7], URZ, UR9 ;  /* 0x000000ff070073e9 */ /* 0x0001e20008200809 */
[----:B------:R-:W-:Y:S01]  /*18db0*/  NOP ;  /* 0x0000000000007918 */ /* 0x000fe20000000000 */
.L_x_12:
[----:B------:R2:W-:Y:S01]  /*18dc0*/  STL [R1+0x9d0], RZ ;  /* 0x0009d0ff01007387 */ /* 0x0005e20000100800 */
[----:B0-----:R-:W-:Y:S01]  /*18dd0*/  UMOV UR60, URZ ;  /* 0x000000ff003c7c82 */ /* 0x001fe20008000000 */
[----:B------:R-:W-:Y:S01]  /*18de0*/  UMOV UR16, UR14 ;  /* 0x0000000e00107c82 */ /* 0x000fe20008000000 */
[----:B------:R-:W-:Y:S01]  /*18df0*/  UMOV UR17, UR15 ;  /* 0x0000000f00117c82 */ /* 0x000fe20008000000 */
[----:B------:R-:W-:Y:S05]  /*18e00*/  @!P3 BRA `(.L_x_13) ;  /* 0x000001b000ccb947 */ /* 0x000fea0003800000 */
[----:B-1----:R-:W-:Y:S01]  /*18e10*/  SHF.R.S32.HI R0, RZ, 0x1f, R2 ;  /* 0x0000001fff007819 */ /* 0x002fe20000011402 */
[----:B------:R-:W-:Y:S01]  /*18e20*/  ULOP3.LUT UR14, UR8, 0x4000000, URZ, 0xfc, !UPT ;  /* 0x04000000080e7892 */ /* 0x000fe2000f8efcff */
[----:B------:R-:W-:Y:S01]  /*18e30*/  SHF.R.S32.HI R3, RZ, 0x1f, R64 ;  /* 0x0000001fff037819 */ /* 0x000fe20000011440 */
[----:B------:R-:W-:Y:S01]  /*18e40*/  UIADD3.64 UR18, UPT, UPT, UR12, 0x80, URZ ;  /* 0x000000800c127897 */ /* 0x000fe2000fffe0ff */
[C---:B------:R-:W-:Y:S01]  /*18e50*/  SHF.L.U64.HI R0, R2.reuse, 0x1, R0 ;  /* 0x0000000102007819 */ /* 0x040fe20000010200 */
[----:B------:R-:W-:Y:S01]  /*18e60*/  IMAD.SHL.U32 R2, R2, 0x2, RZ ;  /* 0x0000000202027824 */ /* 0x000fe200078e00ff */
[C---:B------:R-:W-:Y:S01]  /*18e70*/  SHF.L.U64.HI R3, R64.reuse, 0x1, R3 ;  /* 0x0000000140037819 */ /* 0x040fe20000010203 */
[----:B------:R-:W-:Y:S01]  /*18e80*/  IMAD.SHL.U32 R64, R64, 0x2, RZ ;  /* 0x0000000240407824 */ /* 0x000fe200078e00ff */
[----:B------:R-:W-:Y:S02]  /*18e90*/  UIADD3.64 UR22, UPT, UPT, UR16, 0x2, URZ ;  /* 0x0000000210167897 */ /* 0x000fe4000fffe0ff */
[----:B------:R-:W-:-:S02]  /*18ea0*/  UIADD3.64 UR24, UPT, UPT, UR12, 0x100, URZ ;  /* 0x000001000c187897 */ /* 0x000fc4000fffe0ff */
[----:B------:R-:W-:Y:S02]  /*18eb0*/  UIADD3.64 UR26, UPT, UPT, UR16, 0x4, URZ ;  /* 0x00000004101a7897 */ /* 0x000fe4000fffe0ff */
[----:B------:R-:W-:Y:S02]  /*18ec0*/  UIADD3.64 UR28, UPT, UPT, UR12, 0x180, URZ ;  /* 0x000001800c1c7897 */ /* 0x000fe4000fffe0ff */
[----:B------:R-:W-:Y:S02]  /*18ed0*/  UIADD3.64 UR30, UPT, UPT, UR16, 0x3fe, URZ ;  /* 0x000003fe101e7897 */ /* 0x000fe4000fffe0ff */
[----:B------:R-:W-:Y:S02]  /*18ee0*/  UIADD3.64 UR32, UPT, UPT, UR12, 0x200, URZ ;  /* 0x000002000c207897 */ /* 0x000fe4000fffe0ff */
        /* <DEDUP_REMOVED lines=12> */
[----:B------:R-:W-:Y:S01]  /*18fb0*/  UIADD3.64 UR58, UPT, UPT, UR12, 0xb00, URZ ;  /* 0x00000b000c3a7897 */ /* 0x000fe2000fffe0ff */
[----:B------:R-:W-:Y:S01]  /*18fc0*/  UMOV UR9, 0x1 ;  /* 0x0000000100097882 */ /* 0x000fe20000000000 */
[----:B------:R-:W-:Y:S01]  /*18fd0*/  UMOV UR8, URZ ;  /* 0x000000ff00087c82 */ /* 0x000fe20008000000 */
[----:B------:R-:W-:-:S09]  /*18fe0*/  UMOV UR11, 0x40004040 ;  /* 0x40004040000b7882 */ /* 0x000fd20000000000 */
.L_x_16:
[----:B-----5:R0:W-:Y:S04]  /*18ff0*/  STL.64 [R1+0x1198], R60 ;  /* 0x0011983c01007387 */ /* 0x0201e80000100a00 */
[----:B------:R1:W-:Y:S01]  /*19000*/  STL.64 [R1+0x1190], R62 ;  /* 0x0011903e01007387 */ /* 0x0003e20000100a00 */
[-C--:B0-----:R-:W-:Y:S02]  /*19010*/  IADD3 R61, P3, PT, R86, R64.reuse, RZ ;  /* 0x00000040563d7210 */ /* 0x081fe40007f7e0ff */
[-C--:B------:R-:W-:Y:S02]  /*19020*/  IADD3 R60, P4, PT, R84, R64.reuse, RZ ;  /* 0x00000040543c7210 */ /* 0x080fe40007f9e0ff */
[----:B-1----:R-:W-:-:S05]  /*19030*/  IADD3 R62, P0, PT, R88, R64, RZ ;  /* 0x00000040583e7210 */ /* 0x002fca0007f1e0ff */
[----:B------:R0:W-:Y:S04]  /*19040*/  STL [R1+0x1160], R62 ;  /* 0x0011603e01007387 */ /* 0x0001e80000100800 */
[----:B------:R1:W-:Y:S04]  /*19050*/  STL [R1+0x1164], R61 ;  /* 0x0011643d01007387 */ /* 0x0003e80000100800 */
[----:B------:R3:W-:Y:S01]  /*19060*/  STL [R1+0x1168], R60 ;  /* 0x0011683c01007387 */ /* 0x0007e20000100800 */
[----:B0-----:R-:W-:Y:S01]  /*19070*/  IADD3 R62, P5, PT, R82, R64, RZ ;  /* 0x00000040523e7210 */ /* 0x001fe20007fbe0ff */
[----:B-1----:R-:W-:-:S04]  /*19080*/  IMAD.X R61, R89, 0x1, R3, P0 ;  /* 0x00000001593d7824 */ /* 0x002fc800000e0603 */
[----:B------:R0:W-:Y:S01]  /*19090*/  STL [R1+0x116c], R62 ;  /* 0x00116c3e01007387 */ /* 0x0001e20000100800 */
[----:B---3--:R-:W-:-:S03]  /*190a0*/  IMAD.X R60, R87, 0x1, R3, P3 ;  /* 0x00000001573c7824 */ /* 0x008fc600018e0603 */
[----:B------:R1:W-:Y:S04]  /*190b0*/  STL [R1+0x1150], R61 ;  /* 0x0011503d01007387 */ /* 0x0003e80000100800 */
[----:B------:R3:W-:Y:S01]  /*190c0*/  STL [R1+0x1154], R60 ;  /* 0x0011543c01007387 */ /* 0x0007e20000100800 */
[--C-:B0-----:R-:W-:Y:S02]  /*190d0*/  IMAD.X R62, R85, 0x1, R3.reuse, P4 ;  /* 0x00000001553e7824 */ /* 0x101fe400020e0603 */
[----:B-1----:R-:W-:-:S03]  /*190e0*/  IMAD.X R61, R83, 0x1, R3, P5 ;  /* 0x00000001533d7824 */ /* 0x002fc600028e0603 */
[----:B------:R0:W-:Y:S01]  /*190f0*/  STL [R1+0x1158], R62 ;  /* 0x0011583e01007387 */ /* 0x0001e20000100800 */
[----:B---3--:R-:W-:-:S03]  /*19100*/  IADD3 R60, P0, PT, R4, R64, RZ ;  /* 0x00000040043c7210 */ /* 0x008fc60007f1e0ff */
[----:B------:R1:W-:Y:S04]  /*19110*/  STL [R1+0x115c], R61 ;  /* 0x00115c3d01007387 */ /* 0x0003e80000100800 */
[----:B------:R3:W-:Y:S01]  /*19120*/  STL [R1+0x1118], R60 ;  /* 0x0011183c01007387 */ /* 0x0007e20000100800 */
[--C-:B------:R-:W-:Y:S01]  /*19130*/  IMAD.X R5, R5, 0x1, R3.reuse, P0 ;  /* 0x0000000105057824 */ /* 0x100fe200000e0603 */
[-C--:B0-----:R-:W-:Y:S02]  /*19140*/  IADD3 R62, P3, PT, R6, R64.reuse, RZ ;  /* 0x00000040063e7210 */ /* 0x081fe40007f7e0ff */
[-C--:B------:R-:W-:Y:S02]  /*19150*/  IADD3 R4, P0, PT, R28, R64.reuse, RZ ;  /* 0x000000401c047210 */ /* 0x080fe40007f1e0ff */
[-C--:B-1----:R-:W-:Y:S01]  /*19160*/  IADD3 R61, P4, PT, R16, R64.reuse, RZ ;  /* 0x00000040103d7210 */ /* 0x082fe20007f9e0ff */
[--C-:B------:R-:W-:Y:S01]  /*19170*/  IMAD.X R6, R7, 0x1, R3.reuse, P3 ;  /* 0x0000000107067824 */ /* 0x100fe200018e0603 */
[----:B------:R-:W-:Y:S01]  /*19180*/  STL [R1+0x111c], R62 ;  /* 0x00111c3e01007387 */ /* 0x000fe20000100800 */
[--C-:B------:R-:W-:Y:S01]  /*19190*/  IMAD.X R28, R29, 0x1, R3.reuse, P0 ;  /* 0x000000011d1c7824 */ /* 0x100fe200000e0603 */
[-C--:B---3--:R-:W-:Y:S01]  /*191a0*/  IADD3 R60, P5, PT, R18, R64.reuse, RZ ;  /* 0x00000040123c7210 */ /* 0x088fe20007fbe0ff */
[--C-:B------:R-:W-:Y:S01]  /*191b0*/  IMAD.X R16, R17, 0x1, R3.reuse, P4 ;  /* 0x0000000111107824 */ /* 0x100fe200020e0603 */
[----:B------:R-:W-:Y:S03]  /*191c0*/  STL [R1+0x1120], R61 ;  /* 0x0011203d01007387 */ /* 0x000fe60000100800 */
[----:B------:R-:W-:Y:S01]  /*191d0*/  IMAD.X R18, R19, 0x1, R3, P5 ;  /* 0x0000000113127824 */ /* 0x000fe200028e0603 */
[----:B------:R0:W-:Y:S04]  /*191e0*/  STL [R1+0x11a0], R5 ;  /* 0x0011a00501007387 */ /* 0x0001e80000100800 */
[----:B------:R-:W-:Y:S04]  /*191f0*/  STL [R1+0x1124], R60 ;  /* 0x0011243c01007387 */ /* 0x000fe80000100800 */
[----:B------:R1:W-:Y:S01]  /*19200*/  STL [R1+0x11a4], R6 ;  /* 0x0011a40601007387 */ /* 0x0003e20000100800 */
[----:B0-----:R-:W-:-:S03]  /*19210*/  IADD3 R5, P4, PT, R36, R64, RZ ;  /* 0x0000004024057210 */ /* 0x001fc60007f9e0ff */
[----:B------:R-:W-:Y:S02]  /*19220*/  STL [R1+0x11a8], R16 ;  /* 0x0011a81001007387 */ /* 0x000fe40000100800 */
[----:B------:R-:W-:Y:S02]  /*19230*/  IMAD.X R36, R37, 0x1, R3, P4 ;  /* 0x0000000125247824 */ /* 0x000fe400020e0603 */
[----:B------:R-:W-:Y:S01]  /*19240*/  STL [R1+0x11ac], R18 ;  /* 0x0011ac1201007387 */ /* 0x000fe20000100800 */
[----:B-1----:R-:W-:-:S03]  /*19250*/  IADD3 R6, P3, PT, R30, R64, RZ ;  /* 0x000000401e067210 */ /* 0x002fc60007f7e0ff */
[----:B------:R0:W-:Y:S02]  /*19260*/  STL [R1+0x1128], R4 ;  /* 0x0011280401007387 */ /* 0x0001e40000100800 */
[----:B------:R-:W-:Y:S02]  /*19270*/  IMAD.X R30, R31, 0x1, R3, P3 ;  /* 0x000000011f1e7824 */ /* 0x000fe400018e0603 */
[----:B------:R1:W-:Y:S04]  /*19280*/  STL [R1+0x112c], R6 ;  /* 0x00112c0601007387 */ /* 0x0003e80000100800 */
[----:B------:R3:W-:Y:S01]  /*19290*/  STL [R1+0x1130], R5 ;  /* 0x0011300501007387 */ /* 0x0007e20000100800 */
[----:B0-----:R-:W-:-:S03]  /*192a0*/  IADD3 R4, P5, PT, R38, R64, RZ ;  /* 0x0000004026047210 */ /* 0x001fc60007fbe0ff */
[----:B------:R-:W-:Y:S01]  /*192b0*/  STL [R1+0x1184], R28 ;  /* 0x0011841c01007387 */ /* 0x000fe20000100800 */
[-C--:B-1----:R-:W-:Y:S01]  /*192c0*/  IADD3 R6, P3, PT, R46, R64.reuse, RZ ;  /* 0x000000402e067210 */ /* 0x082fe20007f7e0ff */
[--C-:B------:R-:W-:Y:S02]  /*192d0*/  IMAD.X R38, R39, 0x1, R3.reuse, P5 ;  /* 0x0000000127267824 */ /* 0x100fe400028e0603 */
[----:B------:R0:W-:Y:S01]  /*192e0*/  STL [R1+0x1134], R4 ;  /* 0x0011340401007387 */ /* 0x0001e20000100800 */
[----:B---3--:R-:W-:Y:S01]  /*192f0*/  IADD3 R5, P4, PT, R52, R64, RZ ;  /* 0x0000004034057210 */ /* 0x008fe20007f9e0ff */
[--C-:B------:R-:W-:Y:S02]  /*19300*/  IMAD.X R46, R47, 0x1, R3.reuse, P3 ;  /* 0x000000012f2e7824 */ /* 0x100fe400018e0603 */
[----:B------:R-:W-:Y:S02]  /*19310*/  STL [R1+0x1188], R30 ;  /* 0x0011881e01007387 */ /* 0x000fe40000100800 */
[----:B------:R-:W-:-:S02]  /*19320*/  IMAD.X R52, R53, 0x1, R3, P4 ;  /* 0x0000000135347824 */ /* 0x000fc400020e0603 */
[----:B------:R-:W-:Y:S01]  /*19330*/  STL [R1+0x11b0], R36 ;  /* 0x0011b02401007387 */ /* 0x000fe20000100800 */
[----:B0-----:R-:W-:-:S03]  /*19340*/  IADD3 R4, P0, PT, R44, R64, RZ ;  /* 0x000000402c047210 */ /* 0x001fc60007f1e0ff */
[----:B------:R-:W-:Y:S02]  /*19350*/  STL [R1+0x11b4], R38 ;  /* 0x0011b42601007387 */ /* 0x000fe40000100800 */
[----:B------:R-:W-:Y:S02]  /*19360*/  IMAD.X R44, R45, 0x1, R3, P0 ;  /* 0x000000012d2c7824 */ /* 0x000fe400000e0603 */
[----:B------:R0:W-:Y:S04]  /*19370*/  STL [R1+0x1138], R4 ;  /* 0x0011380401007387 */ /* 0x0001e80000100800 */
[----:B------:R1:W-:Y:S04]  /*19380*/  STL [R1+0x113c], R6 ;  /* 0x00113c0601007387 */ /* 0x0003e80000100800 */
[----:B------:R3:W-:Y:S01]  /*19390*/  STL [R1+0x1140], R5 ;  /* 0x0011400501007387 */ /* 0x0007e20000100800 */
[----:B0-----:R-:W-:-:S02]  /*193a0*/  IADD3 R4, P5, PT, R54, R64, RZ ;  /* 0x0000004036047210 */ /* 0x001fc40007fbe0ff */
[----:B-1----:R-:W-:-:S03]  /*193b0*/  IADD3 R6, P0, PT, R80, R64, RZ ;  /* 0x0000004050067210 */ /* 0x002fc60007f1e0ff */
[----:B------:R0:W-:Y:S01]  /*193c0*/  STL [R1+0x1144], R4 ;  /* 0x0011440401007387 */ /* 0x0001e20000100800 */
[----:B------:R-:W-:Y:S01]  /*193d0*/  IMAD.X R54, R55, 0x1, R3, P5 ;  /* 0x0000000137367824 */ /* 0x000fe200028e0603 */
[-C--:B---3--:R-:W-:Y:S02]  /*193e0*/  IADD3 R5, P3, PT, R78, R64.reuse, RZ ;  /* 0x000000404e057210 */ /* 0x088fe40007f7e0ff */
[----:B------:R1:W-:Y:S04]  /*193f0*/  STL [R1+0x1178], R6 ;  /* 0x0011780601007387 */ /* 0x0003e80000100800 */
[----:B------:R3:W-:Y:S01]  /*19400*/  STL [R1+0x117c], R5 ;  /* 0x00117c0501007387 */ /* 0x0007e20000100800 */
[-C--:B0-----:R-:W-:Y:S02]  /*19410*/  IADD3 R4, P4, PT, R76, R64.reuse, RZ ;  /* 0x000000404c047210 */ /* 0x081fe40007f9e0ff */
[----:B-1----:R-:W-:-:S03]  /*19420*/  IADD3 R6, P5, PT, R74, R64, RZ ;  /* 0x000000404a067210 */ /* 0x002fc60007fbe0ff */
[----:B------:R0:W-:Y:S01]  /*19430*/  STL [R1+0x1148], R4 ;  /* 0x0011480401007387 */ /* 0x0001e20000100800 */
[--C-:B------:R-:W-:Y:S02]  /*19440*/  IMAD.X R76, R77, 0x1, R3.reuse, P4 ;  /* 0x000000014d4c7824 */ /* 0x100fe400020e0603 */
[--C-:B---3--:R-:W-:Y:S01]  /*19450*/  IMAD.X R5, R81, 0x1, R3.reuse, P0 ;  /* 0x0000000151057824 */ /* 0x108fe200000e0603 */
[----:B------:R1:W-:Y:S01]  /*19460*/  STL [R1+0x114c], R6 ;  /* 0x00114c0601007387 */ /* 0x0003e20000100800 */
[----:B------:R-:W-:-:S03]  /*19470*/  IMAD.X R74, R75, 0x1, R3, P5 ;  /* 0x000000014b4a7824 */ /* 0x000fc600028e0603 */
[----:B------:R3:W-:Y:S01]  /*19480*/  STL [R1+0x1170], R5 ;  /* 0x0011700501007387 */ /* 0x0007e20000100800 */
[----:B0-----:R-:W-:Y:S01]  /*19490*/  IMAD.X R4, R79, 0x1, R3, P3 ;  /* 0x000000014f047824 */ /* 0x001fe200018e0603 */
[----:B-1----:R-:W-:-:S04]  /*194a0*/  IADD3 R6, P3, PT, R10, R64, RZ ;  /* 0x000000400a067210 */ /* 0x002fc80007f7e0ff */
[----:B------:R0:W-:Y:S01]  /*194b0*/  STL [R1+0x1174], R4 ;  /* 0x0011740401007387 */ /* 0x0001e20000100800 */
[----:B---3--:R-:W-:Y:S01]  /*194c0*/  IADD3 R5, P4, PT, R20, R64, RZ ;  /* 0x0000004014057210 */ /* 0x008fe20007f9e0ff */
[----:B------:R-:W-:-:S04]  /*194d0*/  IMAD.X R10, R11, 0x1, R3, P3 ;  /* 0x000000010b0a7824 */ /* 0x000fc800018e0603 */
[----:B------:R-:W-:Y:S01]  /*194e0*/  IMAD.X R20, R21, 0x1, R3, P4 ;  /* 0x0000000115147824 */ /* 0x000fe200020e0603 */
[----:B0-----:R-:W-:-:S05]  /*194f0*/  IADD3 R4, P0, PT, R8, R64, RZ ;  /* 0x0000004008047210 */ /* 0x001fca0007f1e0ff */
[----:B------:R0:W-:Y:S01]  /*19500*/  STL [R1+0xfb8], R4 ;  /* 0x000fb80401007387 */ /* 0x0001e20000100800 */
[----:B------:R-:W-:-:S03]  /*19510*/  IMAD.X R8, R9, 0x1, R3, P0 ;  /* 0x0000000109087824 */ /* 0x000fc600000e0603 */
[----:B------:R1:W-:Y:S04]  /*19520*/  STL [R1+0xfbc], R6 ;  /* 0x000fbc0601007387 */ /* 0x0003e80000100800 */
[----:B------:R3:W-:Y:S01]  /*19530*/  STL [R1+0xfc0], R5 ;  /* 0x000fc00501007387 */ /* 0x0007e20000100800 */
[-C--:B0-----:R-:W-:Y:S02]  /*19540*/  IADD3 R4, P5, PT, R22, R64.reuse, RZ ;  /* 0x0000004016047210 */ /* 0x081fe40007fbe0ff */
[----:B-1----:R-:W-:-:S03]  /*19550*/  IADD3 R6, P3, PT, R34, R64, RZ ;  /* 0x0000004022067210 */ /* 0x002fc60007f7e0ff */
[----:B------:R0:W-:Y:S01]  /*19560*/  STL [R1+0xfc4], R4 ;  /* 0x000fc40401007387 */ /* 0x0001e20000100800 */
[--C-:B------:R-:W-:Y:S01]  /*19570*/  IMAD.X R22, R23, 0x1, R3.reuse, P5 ;  /* 0x0000000117167824 */ /* 0x100fe200028e0603 */
[----:B---3--:R-:W-:Y:S01]  /*19580*/  IADD3 R5, P4, PT, R40, R64, RZ ;  /* 0x0000004028057210 */ /* 0x008fe20007f9e0ff */
[----:B------:R-:W-:-:S04]  /*19590*/  IMAD.X R34, R35, 0x1, R3, P3 ;  /* 0x0000000123227824 */ /* 0x000fc800018e0603 */
[----:B------:R-:W-:Y:S01]  /*195a0*/  IMAD.X R40, R41, 0x1, R3, P4 ;  /* 0x0000000129287824 */ /* 0x000fe200020e0603 */
[----:B0-----:R-:W-:-:S05]  /*195b0*/  IADD3 R4, P0, PT, R32, R64, RZ ;  /* 0x0000004020047210 */ /* 0x001fca0007f1e0ff */
[----:B------:R0:W-:Y:S01]  /*195c0*/  STL [R1+0xfc8], R4 ;  /* 0x000fc80401007387 */ /* 0x0001e20000100800 */
[----:B------:R-:W-:-:S03]  /*195d0*/  IMAD.X R32, R33, 0x1, R3, P0 ;  /* 0x0000000121207824 */ /* 0x000fc600000e0603 */
[----:B------:R-:W-:Y:S04]  /*195e0*/  STL [R1+0xfcc], R6 ;  /* 0x000fcc0601007387 */ /* 0x000fe80000100800 */
[----:B------:R1:W-:Y:S01]  /*195f0*/  STL [R1+0xfd0], R5 ;  /* 0x000fd00501007387 */ /* 0x0003e20000100800 */
[----:B0-----:R-:W-:-:S05]  /*19600*/  IADD3 R4, P5, PT, R42, R64, RZ ;  /* 0x000000402a047210 */ /* 0x001fca0007fbe0ff */
[----:B------:R0:W-:Y:S01]  /*19610*/  STL [R1+0xfd4], R4 ;  /* 0x000fd40401007387 */ /* 0x0001e20000100800 */
[-C--:B------:R-:W-:Y:S01]  /*19620*/  IADD3 R11, P4, PT, R56, R64.reuse, RZ ;  /* 0x00000040380b7210 */ /* 0x080fe20007f9e0ff */
[----:B------:R-:W-:Y:S01]  /*19630*/  IMAD.X R42, R43, 0x1, R3, P5 ;  /* 0x000000012b2a7824 */ /* 0x000fe200028e0603 */
[-C--:B-1----:R-:W-:Y:S01]  /*19640*/  IADD3 R5, P0, PT, R48, R64.reuse, RZ ;  /* 0x0000004030057210 */ /* 0x082fe20007f1e0ff */
[----:B------:R-:W3:Y:S01]  /*19650*/  LDL.LU.64 R38, [R1] ;  /* 0x0000000001267983 */ /* 0x000ee20000300a00 */
[----:B0-----:R-:W-:-:S03]  /*19660*/  IADD3 R4, P3, PT, R50, R64, RZ ;  /* 0x0000004032047210 */ /* 0x001fc60007f7e0ff */
[----:B------:R-:W-:Y:S04]  /*19670*/  STL [R1+0xfd8], R5 ;  /* 0x000fd80501007387 */ /* 0x000fe80000100800 */
[----:B------:R-:W4:Y:S04]  /*19680*/  LDL.LU.64 R30, [R1+0x8] ;  /* 0x00000800011e7983 */ /* 0x000f280000300a00 */
[----:B------:R0:W-:Y:S04]  /*19690*/  STL [R1+0xfdc], R4 ;  /* 0x000fdc0401007387 */ /* 0x0001e80000100800 */
[----:B--2---:R-:W2:Y:S04]  /*196a0*/  LDL.LU.64 R6, [R1+0x10] ;  /* 0x0000100001067983 */ /* 0x004ea80000300a00 */
[----:B0-----:R-:W2:Y:S01]  /*196b0*/  LDL.LU.64 R4, [R1+0x18] ;  /* 0x0000180001047983 */ /* 0x001ea20000300a00 */
[----:B------:R-:W-:Y:S01]  /*196c0*/  IADD3 R9, P5, PT, R58, R64, RZ ;  /* 0x000000403a097210 */ /* 0x000fe20007fbe0ff */
[----:B------:R-:W-:-:S02]  /*196d0*/  IMAD.X R48, R49, 0x1, R3, P0 ;  /* 0x0000000131307824 */ /* 0x000fc400000e0603 */
[----:B------:R0:W-:Y:S01]  /*196e0*/  STL [R1+0xfe0], R11 ;  /* 0x000fe00b01007387 */ /* 0x0001e20000100800 */
[----:B------:R-:W-:-:S03]  /*196f0*/  IMAD.X R50, R51, 0x1, R3, P3 ;  /* 0x0000000133327824 */ /* 0x000fc600018e0603 */
[----:B------:R1:W-:Y:S04]  /*19700*/  STL [R1+0xfe4], R9 ;  /* 0x000fe40901007387 */ /* 0x0003e80000100800 */
[----:B------:R-:W2:Y:S01]  /*19710*/  LDL.LU.64 R36, [R1+0x20] ;  /* 0x0000200001247983 */ /* 0x000ea20000300a00 */
[-C--:B0-----:R-:W-:Y:S02]  /*19720*/  IADD3 R11, P0, PT, R72, R64.reuse, RZ ;  /* 0x00000040480b7210 */ /* 0x081fe40007f1e0ff */
[----:B-1----:R-:W-:-:S03]  /*19730*/  IADD3 R9, P3, PT, R70, R64, RZ ;  /* 0x0000004046097210 */ /* 0x002fc60007f7e0ff */
[----:B------:R0:W-:Y:S04]  /*19740*/  STL [R1+0xfe8], R11 ;  /* 0x000fe80b01007387 */ /* 0x0001e80000100800 */
[----:B------:R-:W2:Y:S04]  /*19750*/  LDL.LU.64 R28, [R1+0x28] ;  /* 0x00002800011c7983 */ /* 0x000ea80000300a00 */
[----:B------:R1:W-:Y:S04]  /*19760*/  STL [R1+0xfec], R9 ;  /* 0x000fec0901007387 */ /* 0x0003e80000100800 */
[----:B------:R-:W2:Y:S04]  /*19770*/  LDL.LU.64 R18, [R1+0x30] ;  /* 0x0000300001127983 */ /* 0x000ea80000300a00 */
[----:B------:R-:W2:Y:S01]  /*19780*/  LDL.LU.64 R16, [R1+0x38] ;  /* 0x0000380001107983 */ /* 0x000ea20000300a00 */
[----:B------:R-:W-:Y:S01]  /*19790*/  IMAD.X R56, R57, 0x1, R3, P4 ;  /* 0x0000000139387824 */ /* 0x000fe200020e0603 */
[----:B------:R-:W-:-:S02]  /*197a0*/  IADD3.X R58, PT, PT, R59, R3, RZ, P5, !PT ;  /* 0x000000033b3a7210 */ /* 0x000fc40002ffe4ff */
[-C--:B0-----:R-:W-:Y:S02]  /*197b0*/  IADD3 R11, P4, PT, R68, R64.reuse, RZ ;  /* 0x00000040440b7210 */ /* 0x081fe40007f9e0ff */
[-C--:B-1----:R-:W-:Y:S01]  /*197c0*/  IADD3 R9, P5, PT, R66, R64.reuse, RZ ;  /* 0x0000004042097210 */ /* 0x082fe20007fbe0ff */
[--C-:B------:R-:W-:Y:S02]  /*197d0*/  IMAD.X R72, R73, 0x1, R3.reuse, P0 ;  /* 0x0000000149487824 */ /* 0x100fe400000e0603 */
[----:B------:R-:W-:Y:S04]  /*197e0*/  STL [R1+0xff0], R11 ;  /* 0x000ff00b01007387 */ /* 0x000fe80000100800 */
[----:B------:R0:W-:Y:S01]  /*197f0*/  STL [R1+0xff4], R9 ;  /* 0x000ff40901007387 */ /* 0x0001e20000100800 */
[--C-:B------:R-:W-:Y:S01]  /*19800*/  IMAD.X R70, R71, 0x1, R3.reuse, P3 ;  /* 0x0000000147467824 */ /* 0x100fe200018e0603 */
[----:B------:R-:W-:Y:S01]  /*19810*/  IADD3 R21, P3, PT, R14, R64, RZ ;  /* 0x000000400e157210 */ /* 0x000fe20007f7e0ff */
[----:B------:R-:W-:-:S02]  /*19820*/  IMAD.X R68, R69, 0x1, R3, P4 ;  /* 0x0000000145447824 */ /* 0x000fc400020e0603 */
[----:B------:R-:W-:Y:S01]  /*19830*/  IMAD.X R66, R67, 0x1, R3, P5 ;  /* 0x0000000143427824 */ /* 0x000fe200028e0603 */
[-C--:B0-----:R-:W-:Y:S02]  /*19840*/  IADD3 R9, P0, PT, R12, R64.reuse, RZ ;  /* 0x000000400c097210 */ /* 0x081fe40007f1e0ff */
[----:B------:R-:W-:-:S03]  /*19850*/  IADD3 R11, P4, PT, R24, R64, RZ ;  /* 0x00000040180b7210 */ /* 0x000fc60007f9e0ff */
[----:B------:R0:W-:Y:S01]  /*19860*/  STL [R1+0xff8], R9 ;  /* 0x000ff80901007387 */ /* 0x0001e20000100800 */
[--C-:B------:R-:W-:Y:S02]  /*19870*/  IMAD.X R12, R13, 0x1, R3.reuse, P0 ;  /* 0x000000010d0c7824 */ /* 0x100fe400000e0603 */
[--C-:B------:R-:W-:Y:S01]  /*19880*/  IMAD.X R14, R15, 0x1, R3.reuse, P3 ;  /* 0x000000010f0e7824 */ /* 0x100fe200018e0603 */
[----:B------:R-:W-:Y:S01]  /*19890*/  STL [R1+0xffc], R21 ;  /* 0x000ffc1501007387 */ /* 0x000fe20000100800 */
[--C-:B------:R-:W-:Y:S01]  /*198a0*/  IMAD.X R24, R25, 0x1, R3.reuse, P4 ;  /* 0x0000000119187824 */ /* 0x100fe200020e0603 */
[-C--:B0-----:R-:W-:Y:S02]  /*198b0*/  IADD3 R9, P5, PT, R26, R64.reuse, RZ ;  /* 0x000000401a097210 */ /* 0x081fe40007fbe0ff */
[----:B------:R4:W-:Y:S04]  /*198c0*/  STL [R1+0x1000], R11 ;  /* 0x0010000b01007387 */ /* 0x0009e80000100800 */
[----:B------:R2:W-:Y:S01]  /*198d0*/  STL [R1+0x1004], R9 ;  /* 0x0010040901007387 */ /* 0x0005e20000100800 */
[----:B------:R-:W-:Y:S01]  /*198e0*/  IMAD.X R26, R27, 0x1, R3, P5 ;  /* 0x000000011b1a7824 */ /* 0x000fe200028e0603 */
[----:B---3--:R-:W-:-:S05]  /*198f0*/  IADD3 R13, P0, PT, R38, R64, RZ ;  /* 0x00000040260d7210 */ /* 0x008fca0007f1e0ff */
[----:B------:R0:W-:Y:S01]  /*19900*/  STL [R1+0x1008], R13 ;  /* 0x0010080d01007387 */ /* 0x0001e20000100800 */
[-C--:B----4-:R-:W-:Y:S02]  /*19910*/  IADD3 R11, P3, PT, R30, R64.reuse, RZ ;  /* 0x000000401e0b7210 */ /* 0x090fe40007f7e0ff */
[----:B--2---:R-:W-:-:S03]  /*19920*/  IADD3 R9, P4, PT, R6, R64, RZ ;  /* 0x0000004006097210 */ /* 0x004fc60007f9e0ff */
[----:B------:R1:W-:Y:S04]  /*19930*/  STL [R1+0x100c], R11 ;  /* 0x00100c0b01007387 */ /* 0x0003e80000100800 */
[----:B------:R2:W-:Y:S01]  /*19940*/  STL [R1+0x1010], R9 ;  /* 0x0010100901007387 */ /* 0x0005e20000100800 */
[----:B0-----:R-:W-:Y:S01]  /*19950*/  IADD3 R13, P5, PT, R4, R64, RZ ;  /* 0x00000040040d7210 */ /* 0x001fe20007fbe0ff */
[--C-:B------:R-:W-:Y:S02]  /*19960*/  IMAD.X R6, R7, 0x1, R3.reuse, P4 ;  /* 0x0000000107067824 */ /* 0x100fe400020e0603 */
[--C-:B-1----:R-:W-:Y:S02]  /*19970*/  IMAD.X R11, R39, 0x1, R3.reuse, P0 ;  /* 0x00000001270b7824 */ /* 0x102fe400000e0603 */
[----:B------:R-:W-:Y:S01]  /*19980*/  STL [R1+0x1014], R13 ;  /* 0x0010140d01007387 */ /* 0x000fe20000100800 */
[----:B--2---:R-:W-:-:S03]  /*19990*/  IMAD.X R9, R31, 0x1, R3, P3 ;  /* 0x000000011f097824 */ /* 0x004fc600018e0603 */
[----:B------:R-:W-:Y:S01]  /*199a0*/  STL [R1], R11 ;  /* 0x0000000b01007387 */ /* 0x000fe20000100800 */
[----:B------:R-:W-:-:S03]  /*199b0*/  IMAD.X R4, R5, 0x1, R3, P5 ;  /* 0x0000000105047824 */ /* 0x000fc600028e0603 */
[----:B------:R-:W-:Y:S04]  /*199c0*/  STL [R1+0x8], R9 ;  /* 0x0000080901007387 */ /* 0x000fe80000100800 */
[----:B------:R-:W2:Y:S04]  /*199d0*/  LDL.LU.64 R38, [R1+0x40] ;  /* 0x0000400001267983 */ /* 0x000ea80000300a00 */
[----:B------:R0:W-:Y:S04]  /*199e0*/  STL [R1+0x10], R6 ;  /* 0x0000100601007387 */ /* 0x0001e80000100800 */
[----:B------:R-:W3:Y:S04]  /*199f0*/  LDL.LU.64 R30, [R1+0x48] ;  /* 0x00004800011e7983 */ /* 0x000ee80000300a00 */
[----:B------:R1:W-:Y:S04]  /*19a00*/  STL [R1+0x18], R4 ;  /* 0x0000180401007387 */ /* 0x0003e80000100800 */
[----:B0-----:R-:W4:Y:S01]  /*19a10*/  LDL.LU.64 R6, [R1+0x50] ;  /* 0x0000500001067983 */ /* 0x001f220000300a00 */
[----:B------:R-:W-:-:S03]  /*19a20*/  IADD3 R11, P0, PT, R36, R64, RZ ;  /* 0x00000040240b7210 */ /* 0x000fc60007f1e0ff */
[----:B-1----:R-:W4:Y:S01]  /*19a30*/  LDL.LU.64 R4, [R1+0x58] ;  /* 0x0000580001047983 */ /* 0x002f220000300a00 */
[-C--:B------:R-:W-:Y:S02]  /*19a40*/  IADD3 R9, P3, PT, R28, R64.reuse, RZ ;  /* 0x000000401c097210 */ /* 0x080fe40007f7e0ff */
[-C--:B------:R-:W-:Y:S01]  /*19a50*/  IADD3 R13, P4, PT, R18, R64.reuse, RZ ;  /* 0x00000040120d7210 */ /* 0x080fe20007f9e0ff */
[----:B------:R0:W-:Y:S04]  /*19a60*/  STL [R1+0x1018], R11 ;  /* 0x0010180b01007387 */ /* 0x0001e80000100800 */
[----:B------:R1:W-:Y:S01]  /*19a70*/  STL [R1+0x101c], R9 ;  /* 0x00101c0901007387 */ /* 0x0003e20000100800 */
[----:B0-----:R-:W-:-:S03]  /*19a80*/  IADD3 R11, P5, PT, R16, R64, RZ ;  /* 0x00000040100b7210 */ /* 0x001fc60007fbe0ff */
[----:B------:R0:W-:Y:S01]  /*19a90*/  STL [R1+0x1020], R13 ;  /* 0x0010200d01007387 */ /* 0x0001e20000100800 */
[----:B-1----:R-:W-:-:S03]  /*19aa0*/  IMAD.X R9, R37, 0x1, R3, P0 ;  /* 0x0000000125097824 */ /* 0x002fc600000e0603 */
[----:B------:R1:W-:Y:S01]  /*19ab0*/  STL [R1+0x1024], R11 ;  /* 0x0010240b01007387 */ /* 0x0003e20000100800 */
[----:B0-----:R-:W-:-:S03]  /*19ac0*/  IMAD.X R13, R29, 0x1, R3, P3 ;  /* 0x000000011d0d7824 */ /* 0x001fc600018e0603 */
[----:B------:R0:W-:Y:S01]  /*19ad0*/  STL [R1+0x20], R9 ;  /* 0x0000200901007387 */ /* 0x0001e20000100800 */
[----:B-1----:R-:W-:-:S03]  /*19ae0*/  IMAD.X R11, R19, 0x1, R3, P4 ;  /* 0x00000001130b7824 */ /* 0x002fc600020e0603 */
[----:B------:R2:W-:Y:S04]  /*19af0*/  STL [R1+0x28], R13 ;  /* 0x0000280d01007387 */ /* 0x0005e80000100800 */
[----:B------:R-:W4:Y:S01]  /*19b00*/  LDL.LU.64 R36, [R1+0x60] ;  /* 0x0000600001247983 */ /* 0x000f220000300a00 */
[----:B0-----:R-:W-:-:S03]  /*19b10*/  IMAD.X R9, R17, 0x1, R3, P5 ;  /* 0x0000000111097824 */ /* 0x001fc600028e0603 */
[----:B------:R3:W-:Y:S04]  /*19b20*/  STL [R1+0x30], R11 ;  /* 0x0000300b01007387 */ /* 0x0007e80000100800 */
[----:B------:R-:W4:Y:S04]  /*19b30*/  LDL.LU.64 R28, [R1+0x68] ;  /* 0x00006800011c7983 */ /* 0x000f280000300a00 */
[----:B------:R4:W-:Y:S04]  /*19b40*/  STL [R1+0x38], R9 ;  /* 0x0000380901007387 */ /* 0x0009e80000100800 */
[----:B------:R-:W4:Y:S04]  /*19b50*/  LDL.LU.64 R18, [R1+0x70] ;  /* 0x0000700001127983 */ /* 0x000f280000300a00 */
[----:B------:R-:W4:Y:S01]  /*19b60*/  LDL.LU.64 R16, [R1+0x78] ;  /* 0x0000780001107983 */ /* 0x000f220000300a00 */
[----:B--2---:R-:W-:-:S02]  /*19b70*/  IADD3 R13, P0, PT, R38, R64, RZ ;  /* 0x00000040260d7210 */ /* 0x004fc40007f1e0ff */
[----:B---3--:R-:W-:-:S03]  /*19b80*/  IADD3 R11, P3, PT, R30, R64, RZ ;  /* 0x000000401e0b7210 */ /* 0x008fc60007f7e0ff */
[----:B------:R0:W-:Y:S01]  /*19b90*/  STL [R1+0x1028], R13 ;  /* 0x0010280d01007387 */ /* 0x0001e20000100800 */
[----:B----4-:R-:W-:-:S03]  /*19ba0*/  IADD3 R9, P4, PT, R6, R64, RZ ;  /* 0x0000004006097210 */ /* 0x010fc60007f9e0ff */
[----:B------:R1:W-:Y:S04]  /*19bb0*/  STL [R1+0x102c], R11 ;  /* 0x00102c0b01007387 */ /* 0x0003e80000100800 */
[----:B------:R2:W-:Y:S01]  /*19bc0*/  STL [R1+0x1030], R9 ;  /* 0x0010300901007387 */ /* 0x0005e20000100800 */
[----:B0-----:R-:W-:Y:S01]  /*19bd0*/  IADD3 R13, P5, PT, R4, R64, RZ ;  /* 0x00000040040d7210 */ /* 0x001fe20007fbe0ff */
[--C-:B------:R-:W-:Y:S02]  /*19be0*/  IMAD.X R6, R7, 0x1, R3.reuse, P4 ;  /* 0x0000000107067824 */ /* 0x100fe400020e0603 */
[--C-:B-1----:R-:W-:Y:S02]  /*19bf0*/  IMAD.X R11, R39, 0x1, R3.reuse, P0 ;  /* 0x00000001270b7824 */ /* 0x102fe400000e0603 */
[----:B------:R-:W-:Y:S01]  /*19c00*/  STL [R1+0x1034], R13 ;  /* 0x0010340d01007387 */ /* 0x000fe20000100800 */
[----:B--2---:R-:W-:-:S03]  /*19c10*/  IMAD.X R9, R31, 0x1, R3, P3 ;  /* 0x000000011f097824 */ /* 0x004fc600018e0603 */
[----:B------:R-:W-:Y:S01]  /*19c20*/  STL [R1+0x40], R11 ;  /* 0x0000400b01007387 */ /* 0x000fe20000100800 */
        /* <DEDUP_REMOVED lines=9> */
[----:B------:R-:W-:-:S03]  /*19cc0*/  IADD3 R9, P3, PT, R28, R64, RZ ;  /* 0x000000401c097210 */ /* 0x000fc60007f7e0ff */
[----:B------:R0:W-:Y:S01]  /*19cd0*/  STL [R1+0x1038], R11 ;  /* 0x0010380b01007387 */ /* 0x0001e20000100800 */
[----:B------:R-:W-:-:S03]  /*19ce0*/  IADD3 R13, P4, PT, R18, R64, RZ ;  /* 0x00000040120d7210 */ /* 0x000fc60007f9e0ff */
        /* <DEDUP_REMOVED lines=8> */
[----:B------:R2:W-:Y:S01]  /*19d70*/  STL [R1+0x68], R13 ;  /* 0x0000680d01007387 */ /* 0x0005e20000100800 */
[----:B0-----:R-:W-:-:S03]  /*19d80*/  IMAD.X R9, R17, 0x1, R3, P5 ;  /* 0x0000000111097824 */ /* 0x001fc600028e0603 */
[----:B------:R-:W4:Y:S04]  /*19d90*/  LDL.LU.64 R36, [R1+0xa0] ;  /* 0x0000a00001247983 */ /* 0x000f280000300a00 */
        /* <DEDUP_REMOVED lines=27> */
[----:B------:R0:W-:Y:S04]  /*19f50*/  STL [R1+0x1058], R11 ;  /* 0x0010580b01007387 */ /* 0x0001e80000100800 */
[----:B------:R1:W-:Y:S01]  /*19f60*/  STL [R1+0x105c], R9 ;  /* 0x00105c0901007387 */ /* 0x0003e20000100800 */
[-C--:B------:R-:W-:Y:S02]  /*19f70*/  IADD3 R13, P4, PT, R18, R64.reuse, RZ ;  /* 0x00000040120d7210 */ /* 0x080fe40007f9e0ff */
        /* <DEDUP_REMOVED lines=42> */
[----:B-1----:R-:W-:-:S03]  /*1a220*/  IADD3.X R9, PT, PT, R37, R3, RZ, P0, !PT ;  /* 0x0000000325097210 */ /* 0x002fc600007fe4ff */
        /* <DEDUP_REMOVED lines=180> */
[----:B-1----:R-:W-:Y:S02]  /*1ad70*/  IMAD.X R11, R39, 0x1, R3, P0 ;  /* 0x00000001270b7824 */ /* 0x002fe400000e0603 */
[----:B------:R-:W-:Y:S01]  /*1ad80*/  STL [R1+0xf54], R13 ;  /* 0x000f540d01007387 */ /* 0x000fe20000100800 */
[----:B--2---:R-:W-:-:S03]  /*1ad90*/  IADD3.X R9, PT, PT, R31, R3, RZ, P3, !PT ;  /* 0x000000031f097210 */ /* 0x004fc60001ffe4ff */
        /* <DEDUP_REMOVED lines=87> */
[----:B0-----:R-:W4:Y:S04]  /*1b310*/  LDL.LU.64 R6, [R1+0x2d0] ;  /* 0x0002d00001067983 */ /* 0x001f280000300a00 */
[----:B-1----:R-:W4:Y:S01]  /*1b320*/  LDL.LU.64 R4, [R1+0x2d8] ;  /* 0x0002d80001047983 */ /* 0x002f220000300a00 */
[----:B------:R-:W-:-:S02]  /*1b330*/  IADD3 R11, P0, PT, R36, R64, RZ ;  /* 0x00000040240b7210 */ /* 0x000fc40007f1e0ff */
        /* <DEDUP_REMOVED lines=9> */
[----:B------:R0:W-:Y:S04]  /*1b3d0*/  STL [R1+0x2a0], R9 ;  /* 0x0002a00901007387 */ /* 0x0001e80000100800 */
[----:B------:R2:W-:Y:S01]  /*1b3e0*/  STL [R1+0x2a8], R13 ;  /* 0x0002a80d01007387 */ /* 0x0005e20000100800 */
[----:B-1----:R-:W-:-:S03]  /*1b3f0*/  IMAD.X R11, R19, 0x1, R3, P4 ;  /* 0x00000001130b7824 */ /* 0x002fc600020e0603 */
        /* <DEDUP_REMOVED lines=9> */
[----:B------:R0:W-:Y:S04]  /*1b490*/  STL [R1+0x1110], R13 ;  /* 0x0011100d01007387 */ /* 0x0001e80000100800 */
[----:B------:R1:W-:Y:S01]  /*1b4a0*/  STL [R1+0x1114], R11 ;  /* 0x0011140b01007387 */ /* 0x0003e20000100800 */
[-C--:B----4-:R-:W-:Y:S02]  /*1b4b0*/  IADD3 R9, P4, PT, R6, R64.reuse, RZ ;  /* 0x0000004006097210 */ /* 0x090fe40007f9e0ff */
[----:B0-----:R-:W-:Y:S01]  /*1b4c0*/  IADD3 R13, P5, PT, R4, R64, RZ ;  /* 0x00000040040d7210 */ /* 0x001fe20007fbe0ff */
[--C-:B-1----:R-:W-:Y:S02]  /*1b4d0*/  IMAD.X R11, R39, 0x1, R3.reuse, P0 ;  /* 0x00000001270b7824 */ /* 0x102fe400000e0603 */
[----:B------:R0:W-:Y:S04]  /*1b4e0*/  STL [R1+0x2d0], R9 ;  /* 0x0002d00901007387 */ /* 0x0001e80000100800 */
[----:B------:R-:W-:Y:S04]  /*1b4f0*/  STL [R1+0x2d8], R13 ;  /* 0x0002d80d01007387 */ /* 0x000fe80000100800 */
[----:B------:R-:W-:Y:S01]  /*1b500*/  STL [R1+0xfb0], R11 ;  /* 0x000fb00b01007387 */ /* 0x000fe20000100800 */
[----:B0-----:R-:W-:-:S03]  /*1b510*/  IMAD.X R9, R31, 0x1, R3, P3 ;  /* 0x000000011f097824 */ /* 0x001fc600018e0603 */
[----:B------:R-:W2:Y:S01]  /*1b520*/  LDL.LU.64 R38, [R1+0x300] ;  /* 0x0003000001267983 */ /* 0x000ea20000300a00 */
[----:B------:R-:W-:-:S03]  /*1b530*/  IMAD.X R78, R7, 0x1, R3, P4 ;  /* 0x00000001074e7824 */ /* 0x000fc600020e0603 */
[----:B------:R0:W-:Y:S01]  /*1b540*/  STL [R1+0xfb4], R9 ;  /* 0x000fb40901007387 */ /* 0x0001e20000100800 */
[----:B------:R-:W-:-:S03]  /*1b550*/  IMAD.X R79, R5, 0x1, R3, P5 ;  /* 0x00000001054f7824 */ /* 0x000fc600028e0603 */
[----:B------:R-:W3:Y:S04]  /*1b560*/  LDL.LU.64 R30, [R1+0x308] ;  /* 0x00030800011e7983 */ /* 0x000ee80000300a00 */
[----:B------:R-:W4:Y:S04]  /*1b570*/  LDL.LU.64 R6, [R1+0x310] ;  /* 0x0003100001067983 */ /* 0x000f280000300a00 */
[----:B------:R-:W4:Y:S01]  /*1b580*/  LDL.LU.64 R4, [R1+0x318] ;  /* 0x0003180001047983 */ /* 0x000f220000300a00 */
[----:B0-----:R-:W-:-:S05]  /*1b590*/  IADD3 R9, P0, PT, R36, R64, RZ ;  /* 0x0000004024097210 */ /* 0x001fca0007f1e0ff */
[----:B------:R0:W-:Y:S01]  /*1b5a0*/  STL [R1+0x2e0], R9 ;  /* 0x0002e00901007387 */ /* 0x0001e20000100800 */
[-C--:B------:R-:W-:Y:S01]  /*1b5b0*/  IADD3 R13, P3, PT, R28, R64.reuse, RZ ;  /* 0x000000401c0d7210 */ /* 0x080fe20007f7e0ff */
[----:B------:R-:W-:Y:S01]  /*1b5c0*/  IMAD.X R80, R37, 0x1, R3, P0 ;  /* 0x0000000125507824 */ /* 0x000fe200000e0603 */
[----:B------:R-:W-:-:S03]  /*1b5d0*/  IADD3 R11, P4, PT, R18, R64, RZ ;  /* 0x00000040120b7210 */ /* 0x000fc60007f9e0ff */
[----:B------:R-:W-:Y:S01]  /*1b5e0*/  STL [R1+0x2e8], R13 ;  /* 0x0002e80d01007387 */ /* 0x000fe20000100800 */
[----:B0-----:R-:W-:-:S03]  /*1b5f0*/  IADD3 R9, P5, PT, R16, R64, RZ ;  /* 0x0000004010097210 */ /* 0x001fc60007fbe0ff */
[----:B------:R-:W-:Y:S04]  /*1b600*/  STL [R1+0x2f0], R11 ;  /* 0x0002f00b01007387 */ /* 0x000fe80000100800 */
[----:B------:R2:W-:Y:S01]  /*1b610*/  STL [R1+0x2f8], R9 ;  /* 0x0002f80901007387 */ /* 0x0005e20000100800 */
[----:B------:R-:W-:-:S03]  /*1b620*/  IMAD.X R81, R29, 0x1, R3, P3 ;  /* 0x000000011d517824 */ /* 0x000fc600018e0603 */
[----:B------:R-:W4:Y:S01]  /*1b630*/  LDL.LU.64 R36, [R1+0x320] ;  /* 0x0003200001247983 */ /* 0x000f220000300a00 */
[--C-:B------:R-:W-:Y:S02]  /*1b640*/  IMAD.X R82, R19, 0x1, R3.reuse, P4 ;  /* 0x0000000113527824 */ /* 0x100fe400020e0603 */
[----:B------:R-:W-:Y:S01]  /*1b650*/  IMAD.X R83, R17, 0x1, R3, P5 ;  /* 0x0000000111537824 */ /* 0x000fe200028e0603 */
[----:B------:R-:W4:Y:S04]  /*1b660*/  LDL.LU.64 R28, [R1+0x328] ;  /* 0x00032800011c7983 */ /* 0x000f280000300a00 */
[----:B------:R-:W4:Y:S04]  /*1b670*/  LDL.LU.64 R18, [R1+0x330] ;  /* 0x0003300001127983 */ /* 0x000f280000300a00 */
[----:B------:R-:W4:Y:S01]  /*1b680*/  LDL.LU.64 R16, [R1+0x338] ;  /* 0x0003380001107983 */ /* 0x000f220000300a00 */
[----:B--2---:R-:W-:-:S05]  /*1b690*/  IADD3 R9, P0, PT, R38, R64, RZ ;  /* 0x0000004026097210 */ /* 0x004fca0007f1e0ff */
[----:B------:R0:W-:Y:S01]  /*1b6a0*/  STL [R1+0x300], R9 ;  /* 0x0003000901007387 */ /* 0x0001e20000100800 */
[-C--:B---3--:R-:W-:Y:S02]  /*1b6b0*/  IADD3 R13, P3, PT, R30, R64.reuse, RZ ;  /* 0x000000401e0d7210 */ /* 0x088fe40007f7e0ff */
[----:B----4-:R-:W-:-:S03]  /*1b6c0*/  IADD3 R11, P4, PT, R6, R64, RZ ;  /* 0x00000040060b7210 */ /* 0x010fc60007f9e0ff */
[----:B------:R-:W-:Y:S01]  /*1b6d0*/  STL [R1+0x308], R13 ;  /* 0x0003080d01007387 */ /* 0x000fe20000100800 */
[----:B0-----:R-:W-:-:S03]  /*1b6e0*/  IADD3 R9, P5, PT, R4, R64, RZ ;  /* 0x0000004004097210 */ /* 0x001fc60007fbe0ff */
[----:B------:R-:W-:Y:S01]  /*1b6f0*/  STL [R1+0x310], R11 ;  /* 0x0003100b01007387 */ /* 0x000fe20000100800 */
[--C-:B------:R-:W-:Y:S02]  /*1b700*/  IMAD.X R84, R39, 0x1, R3.reuse, P0 ;  /* 0x0000000127547824 */ /* 0x100fe400000e0603 */
[--C-:B------:R-:W-:Y:S01]  /*1b710*/  IMAD.X R85, R31, 0x1, R3.reuse, P3 ;  /* 0x000000011f557824 */ /* 0x100fe200018e0603 */
[----:B------:R0:W-:Y:S01]  /*1b720*/  STL [R1+0x318], R9 ;  /* 0x0003180901007387 */ /* 0x0001e20000100800 */
[----:B------:R-:W-:-:S03]  /*1b730*/  IMAD.X R86, R7, 0x1, R3, P4 ;  /* 0x0000000107567824 */ /* 0x000fc600020e0603 */
[----:B------:R-:W2:Y:S04]  /*1b740*/  LDL.LU.64 R38, [R1+0x340] ;  /* 0x0003400001267983 */ /* 0x000ea80000300a00 */
[----:B------:R-:W3:Y:S01]  /*1b750*/  LDL.LU.64 R30, [R1+0x348] ;  /* 0x00034800011e7983 */ /* 0x000ee20000300a00 */
[----:B------:R-:W-:-:S03]  /*1b760*/  IMAD.X R87, R5, 0x1, R3, P5 ;  /* 0x0000000105577824 */ /* 0x000fc600028e0603 */
[----:B------:R-:W4:Y:S04]  /*1b770*/  LDL.LU.64 R6, [R1+0x350] ;  /* 0x0003500001067983 */ /* 0x000f280000300a00 */
[----:B------:R-:W4:Y:S01]  /*1b780*/  LDL.LU.64 R4, [R1+0x358] ;  /* 0x0003580001047983 */ /* 0x000f220000300a00 */
[-C--:B0-----:R-:W-:Y:S02]  /*1b790*/  IADD3 R9, P0, PT, R36, R64.reuse, RZ ;  /* 0x0000004024097210 */ /* 0x081fe40007f1e0ff */
[----:B------:R-:W-:-:S03]  /*1b7a0*/  IADD3 R13, P3, PT, R28, R64, RZ ;  /* 0x000000401c0d7210 */ /* 0x000fc60007f7e0ff */
[----:B------:R0:W-:Y:S01]  /*1b7b0*/  STL [R1+0x320], R9 ;  /* 0x0003200901007387 */ /* 0x0001e20000100800 */
[----:B------:R-:W-:-:S03]  /*1b7c0*/  IADD3 R11, P4, PT, R18, R64, RZ ;  /* 0x00000040120b7210 */ /* 0x000fc60007f9e0ff */
[----:B------:R2:W-:Y:S01]  /*1b7d0*/  STL [R1+0x328], R13 ;  /* 0x0003280d01007387 */ /* 0x0005e20000100800 */
[--C-:B------:R-:W-:Y:S01]  /*1b7e0*/  IMAD.X R88, R37, 0x1, R3.reuse, P0 ;  /* 0x0000000125587824 */ /* 0x100fe200000e0603 */
[----:B0-----:R-:W-:Y:S02]  /*1b7f0*/  IADD3 R9, P5, PT, R16, R64, RZ ;  /* 0x0000004010097210 */ /* 0x001fe40007fbe0ff */
[----:B------:R3:W-:Y:S01]  /*1b800*/  STL [R1+0x330], R11 ;  /* 0x0003300b01007387 */ /* 0x0007e20000100800 */
[----:B------:R-:W-:-:S03]  /*1b810*/  IMAD.X R89, R29, 0x1, R3, P3 ;  /* 0x000000011d597824 */ /* 0x000fc600018e0603 */
[----:B------:R4:W-:Y:S01]  /*1b820*/  STL [R1+0x338], R9 ;  /* 0x0003380901007387 */ /* 0x0009e20000100800 */
[----:B------:R-:W-:-:S03]  /*1b830*/  IADD3.X R91, PT, PT, R19, R3, RZ, P4, !PT ;  /* 0x00000003135b7210 */ /* 0x000fc600027fe4ff */
[----:B------:R-:W4:Y:S01]  /*1b840*/  LDL.LU.64 R36, [R1+0x360] ;  /* 0x0003600001247983 */ /* 0x000f220000300a00 */
[----:B------:R-:W-:-:S03]  /*1b850*/  IMAD.X R92, R17, 0x1, R3, P5 ;  /* 0x00000001115c7824 */ /* 0x000fc600028e0603 */
[----:B------:R-:W4:Y:S04]  /*1b860*/  LDL.LU.64 R28, [R1+0x368] ;  /* 0x00036800011c7983 */ /* 0x000f280000300a00 */
[----:B------:R-:W4:Y:S04]  /*1b870*/  LDL.LU.64 R18, [R1+0x370] ;  /* 0x0003700001127983 */ /* 0x000f280000300a00 */
[----:B------:R-:W4:Y:S01]  /*1b880*/  LDL.LU.64 R16, [R1+0x378] ;  /* 0x0003780001107983 */ /* 0x000f220000300a00 */
[-C--:B--2---:R-:W-:Y:S02]  /*1b890*/  IADD3 R13, P0, PT, R38, R64.reuse, RZ ;  /* 0x00000040260d7210 */ /* 0x084fe40007f1e0ff */
        /* <DEDUP_REMOVED lines=171> */
[----:B------:R-:W-:-:S03]  /*1c350*/  IADD3.X R4, PT, PT, R5, R3, RZ, P5, !PT ;  /* 0x0000000305047210 */ /* 0x000fc60002ffe4ff */
        /* <DEDUP_REMOVED lines=194> */
[----:B------:R-:W-:Y:S01]  /*1cf80*/  IMAD.X R6, R7, 0x1, R3, P4 ;  /* 0x0000000107067824 */ /* 0x000fe200020e0603 */
[----:B-1----:R-:W-:-:S03]  /*1cf90*/  IADD3.X R11, PT, PT, R39, R3, RZ, P0, !PT ;  /* 0x00000003270b7210 */ /* 0x002fc600007fe4ff */
        /* <DEDUP_REMOVED lines=63> */
[----:B------:R-:W-:Y:S04]  /*1d390*/  STL [R1+0x5e8], R13 ;  /* 0x0005e80d01007387 */ /* 0x000fe80000100800 */
[----:B------:R-:W4:Y:S01]  /*1d3a0*/  LDL.LU.64 R36, [R1+0x620] ;  /* 0x0006200001247983 */ /* 0x000f220000300a00 */
[----:B0-----:R-:W-:-:S03]  /*1d3b0*/  IMAD.X R9, R17, 0x1, R3, P5 ;  /* 0x0000000111097824 */ /* 0x001fc600028e0603 */
[----:B------:R2:W-:Y:S04]  /*1d3c0*/  STL [R1+0x5f0], R11 ;  /* 0x0005f00b01007387 */ /* 0x0005e80000100800 */
[----:B------:R-:W4:Y:S04]  /*1d3d0*/  LDL.LU.64 R28, [R1+0x628] ;  /* 0x00062800011c7983 */ /* 0x000f280000300a00 */
[----:B------:R3:W-:Y:S04]  /*1d3e0*/  STL [R1+0x5f8], R9 ;  /* 0x0005f80901007387 */ /* 0x0007e80000100800 */
[----:B------:R-:W4:Y:S04]  /*1d3f0*/  LDL.LU.64 R18, [R1+0x630] ;  /* 0x0006300001127983 */ /* 0x000f280000300a00 */
[----:B------:R-:W4:Y:S01]  /*1d400*/  LDL.LU.64 R16, [R1+0x638] ;  /* 0x0006380001107983 */ /* 0x000f220000300a00 */
[----:B--2---:R-:W-:-:S05]  /*1d410*/  IADD3 R11, P0, PT, R38, R64, RZ ;  /* 0x00000040260b7210 */ /* 0x004fca0007f1e0ff */
[----:B------:R0:W-:Y:S01]  /*1d420*/  STL [R1+0xe50], R11 ;  /* 0x000e500b01007387 */ /* 0x0001e20000100800 */
[----:B---3--:R-:W-:-:S05]  /*1d430*/  IADD3 R9, P3, PT, R30, R64, RZ ;  /* 0x000000401e097210 */ /* 0x008fca0007f7e0ff */
[----:B------:R1:W-:Y:S01]  /*1d440*/  STL [R1+0xe54], R9 ;  /* 0x000e540901007387 */ /* 0x0003e20000100800 */
[-C--:B----4-:R-:W-:Y:S02]  /*1d450*/  IADD3 R13, P4, PT, R6, R64.reuse, RZ ;  /* 0x00000040060d7210 */ /* 0x090fe40007f9e0ff */
[----:B0-----:R-:W-:Y:S01]  /*1d460*/  IADD3 R11, P5, PT, R4, R64, RZ ;  /* 0x00000040040b7210 */ /* 0x001fe20007fbe0ff */
[--C-:B-1----:R-:W-:Y:S02]  /*1d470*/  IMAD.X R9, R39, 0x1, R3.reuse, P0 ;  /* 0x0000000127097824 */ /* 0x102fe400000e0603 */
[----:B------:R0:W-:Y:S04]  /*1d480*/  STL [R1+0xe58], R13 ;  /* 0x000e580d01007387 */ /* 0x0001e80000100800 */
[----:B------:R1:W-:Y:S01]  /*1d490*/  STL [R1+0xeb4], R11 ;  /* 0x000eb40b01007387 */ /* 0x0003e20000100800 */
[----:B0-----:R-:W-:-:S03]  /*1d4a0*/  IMAD.X R13, R31, 0x1, R3, P3 ;  /* 0x000000011f0d7824 */ /* 0x001fc600018e0603 */
[----:B------:R0:W-:Y:S01]  /*1d4b0*/  STL [R1+0x600], R9 ;  /* 0x0006000901007387 */ /* 0x0001e20000100800 */
[----:B-1----:R-:W-:-:S03]  /*1d4c0*/  IMAD.X R11, R7, 0x1, R3, P4 ;  /* 0x00000001070b7824 */ /* 0x002fc600020e0603 */
[----:B------:R-:W-:Y:S04]  /*1d4d0*/  STL [R1+0x608], R13 ;  /* 0x0006080d01007387 */ /* 0x000fe80000100800 */
[----:B------:R-:W2:Y:S01]  /*1d4e0*/  LDL.LU.64 R6, [R1+0x640] ;  /* 0x0006400001067983 */ /* 0x000ea20000300a00 */
[----:B0-----:R-:W-:-:S03]  /*1d4f0*/  IMAD.X R9, R5, 0x1, R3, P5 ;  /* 0x0000000105097824 */ /* 0x001fc600028e0603 */
[----:B------:R0:W-:Y:S04]  /*1d500*/  STL [R1+0x610], R11 ;  /* 0x0006100b01007387 */ /* 0x0001e80000100800 */
[----:B------:R-:W3:Y:S04]  /*1d510*/  LDL.LU.64 R4, [R1+0x650] ;  /* 0x0006500001047983 */ /* 0x000ee80000300a00 */
[----:B------:R1:W-:Y:S04]  /*1d520*/  STL [R1+0x618], R9 ;  /* 0x0006180901007387 */ /* 0x0003e80000100800 */
[----:B------:R-:W4:Y:S04]  /*1d530*/  LDL.LU.64 R38, [R1+0x658] ;  /* 0x0006580001267983 */ /* 0x000f280000300a00 */
[----:B------:R-:W4:Y:S01]  /*1d540*/  LDL.LU.64 R30, [R1+0x660] ;  /* 0x00066000011e7983 */ /* 0x000f220000300a00 */
[----:B0-----:R-:W-:-:S02]  /*1d550*/  IADD3 R11, P0, PT, R36, R64, RZ ;  /* 0x00000040240b7210 */ /* 0x001fc40007f1e0ff */
[----:B-1----:R-:W-:-:S03]  /*1d560*/  IADD3 R9, P3, PT, R28, R64, RZ ;  /* 0x000000401c097210 */ /* 0x002fc60007f7e0ff */
[----:B------:R0:W-:Y:S01]  /*1d570*/  STL [R1+0xeb8], R11 ;  /* 0x000eb80b01007387 */ /* 0x0001e20000100800 */
[----:B------:R-:W-:-:S03]  /*1d580*/  IADD3 R13, P4, PT, R18, R64, RZ ;  /* 0x00000040120d7210 */ /* 0x000fc60007f9e0ff */
[----:B------:R1:W-:Y:S01]  /*1d590*/  STL [R1+0xebc], R9 ;  /* 0x000ebc0901007387 */ /* 0x0003e20000100800 */
[----:B0-----:R-:W-:-:S03]  /*1d5a0*/  IADD3 R11, P5, PT, R16, R64, RZ ;  /* 0x00000040100b7210 */ /* 0x001fc60007fbe0ff */
[----:B------:R0:W-:Y:S04]  /*1d5b0*/  STL [R1+0xec0], R13 ;  /* 0x000ec00d01007387 */ /* 0x0001e80000100800 */
[----:B------:R0:W-:Y:S01]  /*1d5c0*/  STL [R1+0xec4], R11 ;  /* 0x000ec40b01007387 */ /* 0x0001e20000100800 */
[--C-:B-1----:R-:W-:Y:S02]  /*1d5d0*/  IMAD.X R9, R37, 0x1, R3.reuse, P0 ;  /* 0x0000000125097824 */ /* 0x102fe400000e0603 */
[----:B0-----:R-:W-:-:S03]  /*1d5e0*/  IMAD.X R13, R29, 0x1, R3, P3 ;  /* 0x000000011d0d7824 */ /* 0x001fc600018e0603 */
[----:B------:R0:W-:Y:S01]  /*1d5f0*/  STL [R1+0x620], R9 ;  /* 0x0006200901007387 */ /* 0x0001e20000100800 */
[----:B------:R-:W-:-:S03]  /*1d600*/  IMAD.X R11, R19, 0x1, R3, P4 ;  /* 0x00000001130b7824 */ /* 0x000fc600020e0603 */
[----:B------:R2:W-:Y:S04]  /*1d610*/  STL [R1+0x628], R13 ;  /* 0x0006280d01007387 */ /* 0x0005e80000100800 */
[----:B------:R-:W4:Y:S04]  /*1d620*/  LDL.LU.64 R36, [R1+0x668] ;  /* 0x0006680001247983 */ /* 0x000f280000300a00 */
[----:B------:R3:W-:Y:S04]  /*1d630*/  STL [R1+0x630], R11 ;  /* 0x0006300b01007387 */ /* 0x0007e80000100800 */
[----:B------:R-:W4:Y:S01]  /*1d640*/  LDL.LU.64 R18, [R1+0x670] ;  /* 0x0006700001127983 */ /* 0x000f220000300a00 */
[----:B0-----:R-:W-:-:S05]  /*1d650*/  IMAD.X R9, R17, 0x1, R3, P5 ;  /* 0x0000000111097824 */ /* 0x001fca00028e0603 */
        /* <DEDUP_REMOVED lines=8> */
[----:B0-----:R-:W-:-:S03]  /*1d6e0*/  IADD3 R13, P5, PT, R30, R64, RZ ;  /* 0x000000401e0d7210 */ /* 0x001fc60007fbe0ff */
[----:B------:R0:W-:Y:S01]  /*1d6f0*/  STL [R1+0xed0], R9 ;  /* 0x000ed00901007387 */ /* 0x0001e20000100800 */
[----:B-1----:R-:W-:-:S03]  /*1d700*/  IMAD.X R11, R7, 0x1, R3, P0 ;  /* 0x00000001070b7824 */ /* 0x002fc600000e0603 */
[----:B------:R1:W-:Y:S04]  /*1d710*/  STL [R1+0xed4], R13 ;  /* 0x000ed40d01007387 */ /* 0x0003e80000100800 */
[----:B------:R-:W2:Y:S01]  /*1d720*/  LDL.LU.64 R6, [R1+0x688] ;  /* 0x0006880001067983 */ /* 0x000ea20000300a00 */
[----:B0-----:R-:W-:-:S03]  /*1d730*/  IMAD.X R9, R5, 0x1, R3, P3 ;  /* 0x0000000105097824 */ /* 0x001fc600018e0603 */
[----:B------:R-:W-:Y:S04]  /*1d740*/  STL [R1+0x640], R11 ;  /* 0x0006400b01007387 */ /* 0x000fe80000100800 */
[----:B------:R-:W3:Y:S04]  /*1d750*/  LDL.LU.64 R4, [R1+0x690] ;  /* 0x0006900001047983 */ /* 0x000ee80000300a00 */
[----:B------:R0:W-:Y:S04]  /*1d760*/  STL [R1+0x650], R9 ;  /* 0x0006500901007387 */ /* 0x0001e80000100800 */
[----:B------:R-:W4:Y:S04]  /*1d770*/  LDL.LU.64 R60, [R1+0x698] ;  /* 0x00069800013c7983 */ /* 0x000f280000300a00 */
[----:B------:R-:W4:Y:S01]  /*1d780*/  LDL.LU.64 R62, [R1+0x6a0] ;  /* 0x0006a000013e7983 */ /* 0x000f220000300a00 */
[----:B-1----:R-:W-:-:S02]  /*1d790*/  IMAD.X R13, R39, 0x1, R3, P4 ;  /* 0x00000001270d7824 */ /* 0x002fc400020e0603 */
[----:B0-----:R-:W-:Y:S01]  /*1d7a0*/  IMAD.X R9, R31, 0x1, R3, P5 ;  /* 0x000000011f097824 */ /* 0x001fe200028e0603 */
[----:B------:R0:W5:Y:S01]  /*1d7b0*/  LDL.LU R38, [R1+0x11b4] ;  /* 0x0011b40001267983 */ /* 0x0001620000300800 */
[----:B------:R-:W-:-:S03]  /*1d7c0*/  IADD3 R11, P0, PT, R36, R64, RZ ;  /* 0x00000040240b7210 */ /* 0x000fc60007f1e0ff */
[----:B------:R1:W-:Y:S04]  /*1d7d0*/  STL [R1+0x658], R13 ;  /* 0x0006580d01007387 */ /* 0x0003e80000100800 */
[----:B------:R0:W-:Y:S01]  /*1d7e0*/  STL [R1+0x660], R9 ;  /* 0x0006600901007387 */ /* 0x0001e20000100800 */
[----:B-1----:R-:W-:-:S03]  /*1d7f0*/  IADD3 R13, P3, PT, R18, R64, RZ ;  /* 0x00000040120d7210 */ /* 0x002fc60007f7e0ff */
[----:B------:R1:W-:Y:S04]  /*1d800*/  STL [R1+0xed8], R11 ;  /* 0x000ed80b01007387 */ /* 0x0003e80000100800 */
[----:B------:R-:W-:Y:S04]  /*1d810*/  STL [R1+0xedc], R13 ;  /* 0x000edc0d01007387 */ /* 0x000fe80000100800 */
[----:B------:R-:W4:Y:S01]  /*1d820*/  LDL.LU.64 R30, [R1+0x6a8] ;  /* 0x0006a800011e7983 */ /* 0x000f220000300a00 */
[-C--:B0-----:R-:W-:Y:S02]  /*1d830*/  IADD3 R9, P4, PT, R28, R64.reuse, RZ ;  /* 0x000000401c097210 */ /* 0x081fe40007f9e0ff */
[----:B-1----:R-:W-:-:S03]  /*1d840*/  IADD3 R11, P5, PT, R16, R64, RZ ;  /* 0x00000040100b7210 */ /* 0x002fc60007fbe0ff */
[----:B------:R0:W-:Y:S04]  /*1d850*/  STL [R1+0xee0], R9 ;  /* 0x000ee00901007387 */ /* 0x0001e80000100800 */
[----:B------:R1:W-:Y:S04]  /*1d860*/  STL [R1+0xee4], R11 ;  /* 0x000ee40b01007387 */ /* 0x0003e80000100800 */
[----:B------:R2:W5:Y:S01]  /*1d870*/  LDL.LU R36, [R1+0x11b0] ;  /* 0x0011b00001247983 */ /* 0x0005620000300800 */
[----:B0-----:R-:W-:-:S03]  /*1d880*/  IMAD.X R9, R37, 0x1, R3, P0 ;  /* 0x0000000125097824 */ /* 0x001fc600000e0603 */
[----:B------:R0:W5:Y:S01]  /*1d890*/  LDL.LU R18, [R1+0x11ac] ;  /* 0x0011ac0001127983 */ /* 0x0001620000300800 */
[----:B-1----:R-:W-:-:S03]  /*1d8a0*/  IMAD.X R11, R19, 0x1, R3, P3 ;  /* 0x00000001130b7824 */ /* 0x002fc600018e0603 */
[----:B------:R1:W-:Y:S02]  /*1d8b0*/  STL [R1+0x668], R9 ;  /* 0x0006680901007387 */ /* 0x0003e40000100800 */
[--C-:B-1----:R-:W-:Y:S02]  /*1d8c0*/  IMAD.X R9, R29, 0x1, R3.reuse, P4 ;  /* 0x000000011d097824 */ /* 0x102fe400020e0603 */
[----:B------:R-:W4:Y:S04]  /*1d8d0*/  LDL.LU.64 R28, [R1+0x6b0] ;  /* 0x0006b000011c7983 */ /* 0x000f280000300a00 */
[----:B------:R1:W-:Y:S04]  /*1d8e0*/  STL [R1+0x670], R11 ;  /* 0x0006700b01007387 */ /* 0x0003e80000100800 */
[----:B------:R2:W-:Y:S04]  /*1d8f0*/  STL [R1+0x678], R9 ;  /* 0x0006780901007387 */ /* 0x0005e80000100800 */
[----:B------:R0:W5:Y:S01]  /*1d900*/  LDL.LU R16, [R1+0x11a8] ;  /* 0x0011a80001107983 */ /* 0x0001620000300800 */
[----:B-1----:R-:W-:-:S05]  /*1d910*/  IMAD.X R11, R17, 0x1, R3, P5 ;  /* 0x00000001110b7824 */ /* 0x002fca00028e0603 */
[----:B------:R4:W-:Y:S01]  /*1d920*/  STL [R1+0x680], R11 ;  /* 0x0006800b01007387 */ /* 0x0009e20000100800 */
[----:B--2---:R-:W-:-:S05]  /*1d930*/  IADD3 R9, P0, PT, R6, R64, RZ ;  /* 0x0000004006097210 */ /* 0x004fca0007f1e0ff */
[----:B------:R1:W-:Y:S01]  /*1d940*/  STL [R1+0xee8], R9 ;  /* 0x000ee80901007387 */ /* 0x0003e20000100800 */
[-C--:B---3--:R-:W-:Y:S01]  /*1d950*/  IADD3 R13, P3, PT, R4, R64.reuse, RZ ;  /* 0x00000040040d7210 */ /* 0x088fe20007f7e0ff */
[----:B------:R-:W-:Y:S01]  /*1d960*/  IMAD.X R7, R7, 0x1, R3, P0 ;  /* 0x0000000107077824 */ /* 0x000fe200000e0603 */
[----:B----4-:R-:W-:-:S03]  /*1d970*/  IADD3 R11, P4, PT, R60, R64, RZ ;  /* 0x000000403c0b7210 */ /* 0x010fc60007f9e0ff */
[----:B------:R-:W-:Y:S01]  /*1d980*/  STL [R1+0xeec], R13 ;  /* 0x000eec0d01007387 */ /* 0x000fe20000100800 */
[----:B-1----:R-:W-:-:S03]  /*1d990*/  IADD3 R9, P5, PT, R62, R64, RZ ;  /* 0x000000403e097210 */ /* 0x002fc60007fbe0ff */
[----:B------:R-:W-:Y:S01]  /*1d9a0*/  STL [R1+0xef0], R11 ;  /* 0x000ef00b01007387 */ /* 0x000fe20000100800 */
[----:B------:R-:W-:-:S03]  /*1d9b0*/  IMAD.X R4, R5, 0x1, R3, P3 ;  /* 0x0000000105047824 */ /* 0x000fc600018e0603 */
[----:B------:R0:W5:Y:S04]  /*1d9c0*/  LDL.LU R6, [R1+0x11a4] ;  /* 0x0011a40001067983 */ /* 0x0001680000300800 */
[----:B------:R-:W-:Y:S04]  /*1d9d0*/  STL [R1+0xef4], R9 ;  /* 0x000ef40901007387 */ /* 0x000fe80000100800 */
[----:B------:R0:W5:Y:S04]  /*1d9e0*/  LDL.LU R5, [R1+0x11a0] ;  /* 0x0011a00001057983 */ /* 0x0001680000300800 */
[----:B------:R1:W-:Y:S02]  /*1d9f0*/  STL [R1+0x688], R7 ;  /* 0x0006880701007387 */ /* 0x0003e40000100800 */
[----:B-1----:R-:W-:-:S02]  /*1da00*/  IMAD.X R7, R61, 0x1, R3, P4 ;  /* 0x000000013d077824 */ /* 0x002fc400020e0603 */
[----:B------:R-:W2:Y:S04]  /*1da10*/  LDL.LU.64 R60, [R1+0x1198] ;  /* 0x00119800013c7983 */ /* 0x000ea80000300a00 */
[----:B------:R1:W-:Y:S02]  /*1da20*/  STL [R1+0x690], R4 ;  /* 0x0006900401007387 */ /* 0x0003e40000100800 */
[----:B-1----:R-:W-:Y:S02]  /*1da30*/  IMAD.X R4, R63, 0x1, R3, P5 ;  /* 0x000000013f047824 */ /* 0x002fe400028e0603 */
[----:B------:R-:W3:Y:S04]  /*1da40*/  LDL.LU.64 R62, [R1+0x1190] ;  /* 0x00119000013e7983 */ /* 0x000ee80000300a00 */
[----:B------:R-:W-:Y:S04]  /*1da50*/  STL [R1+0x698], R7 ;  /* 0x0006980701007387 */ /* 0x000fe80000100800 */
[----:B------:R-:W4:Y:S04]  /*1da60*/  LDL.LU R19, [R1+0xbb0] ;  /* 0x000bb00001137983 */ /* 0x000f280000300800 */
[----:B------:R-:W4:Y:S04]  /*1da70*/  LDL.LU R9, [R1+0x9e8] ;  /* 0x0009e80001097983 */ /* 0x000f280000300800 */
[----:B------:R1:W-:Y:S04]  /*1da80*/  STL [R1+0x6a0], R4 ;  /* 0x0006a00401007387 */ /* 0x0003e80000100800 */
[----:B------:R-:W4:Y:S04]  /*1da90*/  LDL.LU R17, [R1+0xba8] ;  /* 0x000ba80001117983 */ /* 0x000f280000300800 */
[----:B------:R-:W4:Y:S01]  /*1daa0*/  LDL.LU R15, [R1+0xba4] ;  /* 0x000ba400010f7983 */ /* 0x000f220000300800 */
[----:B-1----:R-:W-:-:S05]  /*1dab0*/  IADD3 R4, P0, PT, R30, R64, RZ ;  /* 0x000000401e047210 */ /* 0x002fca0007f1e0ff */
[----:B------:R1:W-:Y:S04]  /*1dac0*/  STL [R1+0x6a8], R4 ;  /* 0x0006a80401007387 */ /* 0x0003e80000100800 */
[----:B------:R-:W4:Y:S04]  /*1dad0*/  LDL.LU R7, [R1+0xba0] ;  /* 0x000ba00001077983 */ /* 0x000f280000300800 */
[----:B------:R-:W4:Y:S01]  /*1dae0*/  LDL.LU R13, [R1+0xbac] ;  /* 0x000bac00010d7983 */ /* 0x000f220000300800 */
[----:B-1----:R-:W-:-:S03]  /*1daf0*/  IADD3 R4, P3, PT, R28, R64, RZ ;  /* 0x000000401c047210 */ /* 0x002fc60007f7e0ff */
[----:B------:R-:W4:Y:S04]  /*1db00*/  LDL.LU R11, [R1+0xb9c] ;  /* 0x000b9c00010b7983 */ /* 0x000f280000300800 */
[----:B------:R1:W-:Y:S04]  /*1db10*/  STL [R1+0x6b0], R4 ;  /* 0x0006b00401007387 */ /* 0x0003e80000100800 */
[----:B-1----:R-:W4:Y:S01]  /*1db20*/  LDL.LU R4, [R1+0x9d4] ;  /* 0x0009d40001047983 */ /* 0x002f220000300800 */
[----:B--2---:R-:W-:-:S05]  /*1db30*/  IADD3 R23, P4, PT, R60, R64, RZ ;  /* 0x000000403c177210 */ /* 0x004fca0007f9e0ff */
[----:B------:R-:W-:Y:S04]  /*1db40*/  STL [R1+0xef8], R23 ;  /* 0x000ef81701007387 */ /* 0x000fe80000100800 */
[----:B------:R0:W5:Y:S01]  /*1db50*/  LDL.LU R30, [R1+0x1188] ;  /* 0x00118800011e7983 */ /* 0x0001620000300800 */
[----:B---3--:R-:W-:Y:S01]  /*1db60*/  IADD3 R21, P5, PT, R62, R64, RZ ;  /* 0x000000403e157210 */ /* 0x008fe20007fbe0ff */
[----:B------:R-:W-:-:S04]  /*1db70*/  IMAD.X R61, R61, 0x1, R3, P4 ;  /* 0x000000013d3d7824 */ /* 0x000fc800020e0603 */
[----:B------:R-:W-:Y:S01]  /*1db80*/  STL [R1+0xefc], R21 ;  /* 0x000efc1501007387 */ /* 0x000fe20000100800 */
[----:B------:R-:W-:-:S03]  /*1db90*/  IMAD.X R63, R63, 0x1, R3, P5 ;  /* 0x000000013f3f7824 */ /* 0x000fc600028e0603 */
[----:B------:R0:W5:Y:S01]  /*1dba0*/  LDL.LU R28, [R1+0x1184] ;  /* 0x00118400011c7983 */ /* 0x0001620000300800 */
[-C--:B----4-:R-:W-:Y:S01]  /*1dbb0*/  IADD3 R9, P6, PT, R9, R2.reuse, RZ ;  /* 0x0000000209097210 */ /* 0x090fe20007fde0ff */
[----:B------:R-:W-:Y:S01]  /*1dbc0*/  IMAD.X R60, R31, 0x1, R3, P0 ;  /* 0x000000011f3c7824 */ /* 0x000fe200000e0603 */
[----:B------:R-:W-:-:S03]  /*1dbd0*/  IADD3 R19, P5, PT, R19, R2, RZ ;  /* 0x0000000213137210 */ /* 0x000fc60007fbe0ff */
[----:B------:R1:W-:Y:S01]  /*1dbe0*/  STL [R1+0x9e8], R9 ;  /* 0x0009e80901007387 */ /* 0x0003e20000100800 */
[----:B------:R-:W-:-:S03]  /*1dbf0*/  IADD3 R17, P0, PT, R17, R2, RZ ;  /* 0x0000000211117210 */ /* 0x000fc60007f1e0ff */
[----:B-1----:R-:W2:Y:S04]  /*1dc00*/  LDL.LU R9, [R1+0xb98] ;  /* 0x000b980001097983 */ /* 0x002ea80000300800 */
[----:B------:R-:W-:Y:S01]  /*1dc10*/  STL [R1+0xbb0], R19 ;  /* 0x000bb01301007387 */ /* 0x000fe20000100800 */
[----:B------:R-:W-:-:S05]  /*1dc20*/  IADD3 R7, P4, PT, R7, R2, RZ ;  /* 0x0000000207077210 */ /* 0x000fca0007f9e0ff */
[----:B------:R1:W-:Y:S04]  /*1dc30*/  STL [R1+0xba0], R7 ;  /* 0x000ba00701007387 */ /* 0x0003e80000100800 */
[----:B------:R-:W-:Y:S04]  /*1dc40*/  STL [R1+0xba8], R17 ;  /* 0x000ba81101007387 */ /* 0x000fe80000100800 */
[----:B-1----:R-:W3:Y:S01]  /*1dc50*/  LDL.LU R7, [R1+0x9e4] ;  /* 0x0009e40001077983 */ /* 0x002ee20000300800 */
[----:B------:R-:W-:Y:S02]  /*1dc60*/  IADD3.X R62, PT, PT, R29, R3, RZ, P3, !PT ;  /* 0x000000031d3e7210 */ /* 0x000fe40001ffe4ff */
[-C--:B------:R-:W-:Y:S01]  /*1dc70*/  IADD3 R15, P3, PT, R15, R2.reuse, RZ ;  /* 0x000000020f0f7210 */ /* 0x080fe20007f7e0ff */
[--C-:B------:R-:W-:Y:S01]  /*1dc80*/  IMAD.X R13, R13, 0x1, R0.reuse, P5 ;  /* 0x000000010d0d7824 */ /* 0x100fe200028e0600 */
[----:B------:R-:W-:Y:S01]  /*1dc90*/  IADD3 R11, P5, PT, R11, R2, RZ ;  /* 0x000000020b0b7210 */ /* 0x000fe20007fbe0ff */
[----:B------:R-:W-:-:S02]  /*1dca0*/  IMAD.X R4, R4, 0x1, R0, P6 ;  /* 0x0000000104047824 */ /* 0x000fc400030e0600 */
[----:B------:R-:W-:Y:S04]  /*1dcb0*/  STL [R1+0xba4], R15 ;  /* 0x000ba40f01007387 */ /* 0x000fe80000100800 */
[----:B------:R-:W4:Y:S04]  /*1dcc0*/  LDL.LU R65, [R1+0xb90] ;  /* 0x000b900001417983 */ /* 0x000f280000300800 */
[----:B------:R-:W-:Y:S04]  /*1dcd0*/  STL [R1+0xbac], R13 ;  /* 0x000bac0d01007387 */ /* 0x000fe80000100800 */
[----:B------:R-:W4:Y:S04]  /*1dce0*/  LDL.LU R59, [R1+0x9e0] ;  /* 0x0009e000013b7983 */ /* 0x000f280000300800 */
[----:B------:R-:W-:Y:S04]  /*1dcf0*/  STL [R1+0xb9c], R11 ;  /* 0x000b9c0b01007387 */ /* 0x000fe80000100800 */
[----:B------:R-:W4:Y:S04]  /*1dd00*/  LDL.LU R57, [R1+0xb88] ;  /* 0x000b880001397983 */ /* 0x000f280000300800 */
[----:B------:R1:W-:Y:S04]  /*1dd10*/  STL [R1+0x9d4], R4 ;  /* 0x0009d40401007387 */ /* 0x0003e80000100800 */
        /* <DEDUP_REMOVED lines=19> */
[----:B-1----:R-:W4:Y:S04]  /*1de50*/  LDL.LU R4, [R1+0xb38] ;  /* 0x000b380001047983 */ /* 0x002f280000300800 */
[----:B------:R-:W4:Y:S04]  /*1de60*/  LDL.LU R17, [R1+0xb54] ;  /* 0x000b540001117983 */ /* 0x000f280000300800 */
[----:B------:R-:W4:Y:S01]  /*1de70*/  LDL.LU R15, [R1+0xb30] ;  /* 0x000b3000010f7983 */ /* 0x000f220000300800 */
[----:B--2---:R-:W-:-:S05]  /*1de80*/  IADD3 R9, P6, PT, R9, R2, RZ ;  /* 0x0000000209097210 */ /* 0x004fca0007fde0ff */
[----:B------:R1:W-:Y:S04]  /*1de90*/  STL [R1+0xb98], R9 ;  /* 0x000b980901007387 */ /* 0x0003e80000100800 */
[----:B-1----:R-:W2:Y:S04]  /*1dea0*/  LDL.LU R9, [R1+0xb4c] ;  /* 0x000b4c0001097983 */ /* 0x002ea80000300800 */
[----:B------:R-:W2:Y:S01]  /*1deb0*/  LDL.LU R13, [R1+0xb28] ;  /* 0x000b2800010d7983 */ /* 0x000ea20000300800 */
[----:B---3--:R-:W-:-:S03]  /*1dec0*/  IMAD.X R7, R7, 0x1, R0, P0 ;  /* 0x0000000107077824 */ /* 0x008fc600000e0600 */
[----:B------:R-:W3:Y:S04]  /*1ded0*/  LDL.LU R11, [R1+0xb44] ;  /* 0x000b4400010b7983 */ /* 0x000ee80000300800 */
[----:B------:R1:W-:Y:S04]  /*1dee0*/  STL [R1+0x9e4], R7 ;  /* 0x0009e40701007387 */ /* 0x0003e80000100800 */
[----:B-1----:R-:W3:Y:S01]  /*1def0*/  LDL.LU R7, [R1+0xb20] ;  /* 0x000b200001077983 */ /* 0x002ee20000300800 */
[----:B----4-:R-:W-:Y:S01]  /*1df00*/  IADD3 R65, P0, PT, R65, R2, RZ ;  /* 0x0000000241417210 */ /* 0x010fe20007f1e0ff */
[----:B------:R-:W-:-:S04]  /*1df10*/  IMAD.X R59, R59, 0x1, R0, P3 ;  /* 0x000000013b3b7824 */ /* 0x000fc800018e0600 */
[----:B------:R-:W-:Y:S01]  /*1df20*/  STL [R1+0xb90], R65 ;  /* 0x000b904101007387 */ /* 0x000fe20000100800 */
[----:B------:R-:W-:-:S03]  /*1df30*/  IADD3 R57, P3, PT, R57, R2, RZ ;  /* 0x0000000239397210 */ /* 0x000fc60007f7e0ff */
[----:B------:R-:W-:Y:S01]  /*1df40*/  STL [R1+0x9e0], R59 ;  /* 0x0009e03b01007387 */ /* 0x000fe20000100800 */
[----:B------:R-:W-:-:S03]  /*1df50*/  IMAD.X R55, R55, 0x1, R0, P4 ;  /* 0x0000000137377824 */ /* 0x000fc600020e0600 */
        /* <DEDUP_REMOVED lines=33> */
[-C--:B------:R-:W-:Y:S01]  /*1e170*/  IADD3 R21, P0, PT, R21, R2.reuse, RZ ;  /* 0x0000000215157210 */ /* 0x080fe20007f1e0ff */
[--C-:B------:R-:W-:Y:S01]  /*1e180*/  IMAD.X R19, R19, 0x1, R0.reuse, P3 ;  /* 0x0000000113137824 */ /* 0x100fe200018e0600 */
[----:B------:R-:W-:Y:S01]  /*1e190*/  IADD3 R4, P3, PT, R4, R2, RZ ;  /* 0x0000000204047210 */ /* 0x000fe20007f7e0ff */
[----:B------:R-:W-:Y:S04]  /*1e1a0*/  STL [R1+0xb64], R23 ;  /* 0x000b641701007387 */ /* 0x000fe80000100800 */
[----:B------:R1:W-:Y:S04]  /*1e1b0*/  STL [R1+0xb38], R4 ;  /* 0x000b380401007387 */ /* 0x0003e80000100800 */
[----:B------:R-:W-:Y:S01]  /*1e1c0*/  STL [R1+0xb40], R21 ;  /* 0x000b401501007387 */ /* 0x000fe20000100800 */
[----:B------:R-:W-:-:S03]  /*1e1d0*/  IMAD.X R17, R17, 0x1, R0, P4 ;  /* 0x0000000111117824 */ /* 0x000fc600020e0600 */
[----:B-1----:R-:W4:Y:S01]  /*1e1e0*/  LDL.LU R4, [R1+0xb3c] ;  /* 0x000b3c0001047983 */ /* 0x002f220000300800 */
[----:B------:R-:W-:-:S03]  /*1e1f0*/  IADD3 R15, P4, PT, R15, R2, RZ ;  /* 0x000000020f0f7210 */ /* 0x000fc60007f9e0ff */
[----:B------:R-:W-:Y:S01]  /*1e200*/  STL [R1+0xb5c], R19 ;  /* 0x000b5c1301007387 */ /* 0x000fe20000100800 */
[----:B--2---:R-:W-:Y:S01]  /*1e210*/  IMAD.X R9, R9, 0x1, R0, P5 ;  /* 0x0000000109097824 */ /* 0x004fe200028e0600 */
[----:B------:R-:W-:-:S04]  /*1e220*/  IADD3 R13, P5, PT, R13, R2, RZ ;  /* 0x000000020d0d7210 */ /* 0x000fc80007fbe0ff */
[----:B------:R1:W-:Y:S04]  /*1e230*/  STL [R1+0xb4c], R9 ;  /* 0x000b4c0901007387 */ /* 0x0003e80000100800 */
[----:B------:R-:W-:Y:S01]  /*1e240*/  STL [R1+0xb54], R17 ;  /* 0x000b541101007387 */ /* 0x000fe20000100800 */
[----:B---3--:R-:W-:-:S03]  /*1e250*/  IMAD.X R11, R11, 0x1, R0, P6 ;  /* 0x000000010b0b7824 */ /* 0x008fc600030e0600 */
[----:B-1----:R-:W2:Y:S04]  /*1e260*/  LDL.LU R9, [R1+0xb18] ;  /* 0x000b180001097983 */ /* 0x002ea80000300800 */
[----:B------:R-:W-:Y:S01]  /*1e270*/  STL [R1+0xb30], R15 ;  /* 0x000b300f01007387 */ /* 0x000fe20000100800 */
[----:B------:R-:W-:-:S03]  /*1e280*/  IADD3 R7, P6, PT, R7, R2, RZ ;  /* 0x0000000207077210 */ /* 0x000fc60007fde0ff */
[----:B------:R-:W3:Y:S04]  /*1e290*/  LDL.LU R65, [R1+0xb34] ;  /* 0x000b340001417983 */ /* 0x000ee80000300800 */
[----:B------:R-:W-:Y:S04]  /*1e2a0*/  STL [R1+0xb28], R13 ;  /* 0x000b280d01007387 */ /* 0x000fe80000100800 */
[----:B------:R-:W3:Y:S04]  /*1e2b0*/  LDL.LU R59, [R1+0xb10] ;  /* 0x000b1000013b7983 */ /* 0x000ee80000300800 */
[----:B------:R-:W-:Y:S04]  /*1e2c0*/  STL [R1+0xb44], R11 ;  /* 0x000b440b01007387 */ /* 0x000fe80000100800 */
[----:B------:R-:W3:Y:S04]  /*1e2d0*/  LDL.LU R57, [R1+0xb2c] ;  /* 0x000b2c0001397983 */ /* 0x000ee80000300800 */
[----:B------:R1:W-:Y:S04]  /*1e2e0*/  STL [R1+0xb20], R7 ;  /* 0x000b200701007387 */ /* 0x0003e80000100800 */
[----:B------:R-:W3:Y:S04]  /*1e2f0*/  LDL.LU R55, [R1+0xb08] ;  /* 0x000b080001377983 */ /* 0x000ee80000300800 */
        /* <DEDUP_REMOVED lines=18> */
[----:B-1----:R-:W3:Y:S04]  /*1e420*/  LDL.LU R7, [R1+0xadc] ;  /* 0x000adc0001077983 */ /* 0x002ee80000300800 */
[----:B------:R-:W3:Y:S04]  /*1e430*/  LDL.LU R17, [R1+0xab8] ;  /* 0x000ab80001117983 */ /* 0x000ee80000300800 */
[----:B------:R-:W3:Y:S01]  /*1e440*/  LDL.LU R15, [R1+0xad4] ;  /* 0x000ad400010f7983 */ /* 0x000ee20000300800 */
[----:B----4-:R-:W-:-:S05]  /*1e450*/  IMAD.X R4, R4, 0x1, R0, P0 ;  /* 0x0000000104047824 */ /* 0x010fca00000e0600 */
[----:B------:R1:W-:Y:S04]  /*1e460*/  STL [R1+0xb3c], R4 ;  /* 0x000b3c0401007387 */ /* 0x0003e80000100800 */
[----:B-1----:R-:W4:Y:S04]  /*1e470*/  LDL.LU R4, [R1+0xab0] ;  /* 0x000ab00001047983 */ /* 0x002f280000300800 */
[----:B------:R-:W4:Y:S04]  /*1e480*/  LDL.LU R13, [R1+0xacc] ;  /* 0x000acc00010d7983 */ /* 0x000f280000300800 */
[----:B------:R-:W4:Y:S01]  /*1e490*/  LDL.LU R11, [R1+0xaa8] ;  /* 0x000aa800010b7983 */ /* 0x000f220000300800 */
[----:B--2---:R-:W-:-:S05]  /*1e4a0*/  IADD3 R9, P0, PT, R9, R2, RZ ;  /* 0x0000000209097210 */ /* 0x004fca0007f1e0ff */
[----:B------:R1:W-:Y:S01]  /*1e4b0*/  STL [R1+0xb18], R9 ;  /* 0x000b180901007387 */ /* 0x0003e20000100800 */
[----:B---3--:R-:W-:-:S03]  /*1e4c0*/  IMAD.X R65, R65, 0x1, R0, P3 ;  /* 0x0000000141417824 */ /* 0x008fc600018e0600 */
[----:B-1----:R-:W2:Y:S01]  /*1e4d0*/  LDL.LU R9, [R1+0xac4] ;  /* 0x000ac40001097983 */ /* 0x002ea20000300800 */
        /* <DEDUP_REMOVED lines=40> */
[----:B------:R-:W-:-:S05]  /*1e760*/  IMAD.X R7, R7, 0x1, R0, P4 ;  /* 0x0000000107077824 */ /* 0x000fca00020e0600 */
[----:B------:R1:W-:Y:S04]  /*1e770*/  STL [R1+0xadc], R7 ;  /* 0x000adc0701007387 */ /* 0x0003e80000100800 */
[----:B------:R-:W-:Y:S04]  /*1e780*/  STL [R1+0xae4], R21 ;  /* 0x000ae41501007387 */ /* 0x000fe80000100800 */
[----:B-1----:R-:W3:Y:S01]  /*1e790*/  LDL.LU R7, [R1+0xaa0] ;  /* 0x000aa00001077983 */ /* 0x002ee20000300800 */
[-C--:B------:R-:W-:Y:S01]  /*1e7a0*/  IADD3 R19, P3, PT, R19, R2.reuse, RZ ;  /* 0x0000000213137210 */ /* 0x080fe20007f7e0ff */
[----:B------:R-:W-:Y:S01]  /*1e7b0*/  IMAD.X R15, R15, 0x1, R0, P5 ;  /* 0x000000010f0f7824 */ /* 0x000fe200028e0600 */
[----:B------:R-:W-:-:S03]  /*1e7c0*/  IADD3 R17, P4, PT, R17, R2, RZ ;  /* 0x0000000211117210 */ /* 0x000fc60007f9e0ff */
[----:B------:R-:W-:Y:S01]  /*1e7d0*/  STL [R1+0xac0], R19 ;  /* 0x000ac01301007387 */ /* 0x000fe20000100800 */
[----:B----4-:R-:W-:Y:S01]  /*1e7e0*/  IADD3 R4, P5, PT, R4, R2, RZ ;  /* 0x0000000204047210 */ /* 0x010fe20007fbe0ff */
[----:B------:R-:W-:-:S04]  /*1e7f0*/  IMAD.X R13, R13, 0x1, R0, P6 ;  /* 0x000000010d0d7824 */ /* 0x000fc800030e0600 */
[----:B------:R1:W-:Y:S01]  /*1e800*/  STL [R1+0xab0], R4 ;  /* 0x000ab00401007387 */ /* 0x0003e20000100800 */
[----:B------:R-:W-:-:S03]  /*1e810*/  IADD3 R11, P6, PT, R11, R2, RZ ;  /* 0x000000020b0b7210 */ /* 0x000fc60007fde0ff */
[----:B------:R-:W-:Y:S04]  /*1e820*/  STL [R1+0xab8], R17 ;  /* 0x000ab81101007387 */ /* 0x000fe80000100800 */
[----:B-1----:R-:W4:Y:S04]  /*1e830*/  LDL.LU R4, [R1+0xabc] ;  /* 0x000abc0001047983 */ /* 0x002f280000300800 */
[----:B------:R-:W-:Y:S04]  /*1e840*/  STL [R1+0xad4], R15 ;  /* 0x000ad40f01007387 */ /* 0x000fe80000100800 */
[----:B------:R-:W4:Y:S04]  /*1e850*/  LDL.LU R65, [R1+0xa98] ;  /* 0x000a980001417983 */ /* 0x000f280000300800 */
[----:B------:R-:W-:Y:S04]  /*1e860*/  STL [R1+0xacc], R13 ;  /* 0x000acc0d01007387 */ /* 0x000fe80000100800 */
[----:B------:R-:W4:Y:S04]  /*1e870*/  LDL.LU R59, [R1+0xab4] ;  /* 0x000ab400013b7983 */ /* 0x000f280000300800 */
[----:B------:R-:W-:Y:S04]  /*1e880*/  STL [R1+0xaa8], R11 ;  /* 0x000aa80b01007387 */ /* 0x000fe80000100800 */
[----:B------:R-:W4:Y:S01]  /*1e890*/  LDL.LU R57, [R1+0xa90] ;  /* 0x000a900001397983 */ /* 0x000f220000300800 */
[----:B--2---:R-:W-:-:S05]  /*1e8a0*/  IMAD.X R9, R9, 0x1, R0, P0 ;  /* 0x0000000109097824 */ /* 0x004fca00000e0600 */
[----:B------:R1:W-:Y:S04]  /*1e8b0*/  STL [R1+0xac4], R9 ;  /* 0x000ac40901007387 */ /* 0x0003e80000100800 */
        /* <DEDUP_REMOVED lines=19> */
[----:B-1----:R-:W2:Y:S04]  /*1e9f0*/  LDL.LU R9, [R1+0xa40] ;  /* 0x000a400001097983 */ /* 0x002ea80000300800 */
[----:B------:R-:W2:Y:S04]  /*1ea00*/  LDL.LU R17, [R1+0xa5c] ;  /* 0x000a5c0001117983 */ /* 0x000ea80000300800 */
[----:B------:R-:W2:Y:S01]  /*1ea10*/  LDL.LU R15, [R1+0xa38] ;  /* 0x000a3800010f7983 */ /* 0x000ea20000300800 */
[----:B---3--:R-:W-:-:S05]  /*1ea20*/  IADD3 R7, P0, PT, R7, R2, RZ ;  /* 0x0000000207077210 */ /* 0x008fca0007f1e0ff */
[----:B------:R1:W-:Y:S04]  /*1ea30*/  STL [R1+0xaa0], R7 ;  /* 0x000aa00701007387 */ /* 0x0003e80000100800 */
[----:B-1----:R-:W3:Y:S04]  /*1ea40*/  LDL.LU R7, [R1+0xa54] ;  /* 0x000a540001077983 */ /* 0x002ee80000300800 */
[----:B------:R-:W3:Y:S04]  /*1ea50*/  LDL.LU R13, [R1+0xa30] ;  /* 0x000a3000010d7983 */ /* 0x000ee80000300800 */
[----:B------:R-:W3:Y:S01]  /*1ea60*/  LDL.LU R11, [R1+0xa4c] ;  /* 0x000a4c00010b7983 */ /* 0x000ee20000300800 */
[----:B----4-:R-:W-:-:S05]  /*1ea70*/  IADD3.X R4, PT, PT, R4, R0, RZ, P3, !PT ;  /* 0x0000000004047210 */ /* 0x010fca0001ffe4ff */
[----:B------:R1:W-:Y:S01]  /*1ea80*/  STL [R1+0xabc], R4 ;  /* 0x000abc0401007387 */ /* 0x0003e20000100800 */
[----:B------:R-:W-:-:S03]  /*1ea90*/  IADD3 R65, P3, PT, R65, R2, RZ ;  /* 0x0000000241417210 */ /* 0x000fc60007f7e0ff */
[----:B-1----:R-:W4:Y:S01]  /*1eaa0*/  LDL.LU R4, [R1+0xa28] ;  /* 0x000a280001047983 */ /* 0x002f220000300800 */
[----:B------:R-:W-:-:S03]  /*1eab0*/  IMAD.X R59, R59, 0x1, R0, P4 ;  /* 0x000000013b3b7824 */ /* 0x000fc600020e0600 */
[----:B------:R-:W-:Y:S01]  /*1eac0*/  STL [R1+0xa98], R65 ;  /* 0x000a984101007387 */ /* 0x000fe20000100800 */
[----:B------:R-:W-:-:S03]  /*1ead0*/  IADD3 R57, P4, PT, R57, R2, RZ ;  /* 0x0000000239397210 */ /* 0x000fc60007f9e0ff */
[----:B------:R-:W-:Y:S04]  /*1eae0*/  STL [R1+0xab4], R59 ;  /* 0x000ab43b01007387 */ /* 0x000fe80000100800 */
[----:B------:R-:W-:Y:S01]  /*1eaf0*/  STL [R1+0xa90], R57 ;  /* 0x000a903901007387 */ /* 0x000fe20000100800 */
[----:B--2---:R-:W-:Y:S01]  /*1eb00*/  IMAD.X R55, R55, 0x1, R0, P5 ;  /* 0x0000000137377824 */ /* 0x004fe200028e0600 */
[----:B------:R-:W-:-:S04]  /*1eb10*/  IADD3 R53, P5, PT, R53, R2, RZ ;  /* 0x0000000235357210 */ /* 0x000fc80007fbe0ff */
        /* <DEDUP_REMOVED lines=38> */
[----:B-1----:R-:W2:Y:S04]  /*1ed80*/  LDL.LU R9, [R1+0xa44] ;  /* 0x000a440001097983 */ /* 0x002ea80000300800 */
[----:B------:R-:W-:Y:S01]  /*1ed90*/  STL [R1+0xa64], R19 ;  /* 0x000a641301007387 */ /* 0x000fe20000100800 */
[----:B---3--:R-:W-:-:S05]  /*1eda0*/  IMAD.X R7, R7, 0x1, R0, P6 ;  /* 0x0000000107077824 */ /* 0x008fca00030e0600 */
[----:B------:R1:W-:Y:S04]  /*1edb0*/  STL [R1+0xa54], R7 ;  /* 0x000a540701007387 */ /* 0x0003e80000100800 */
[----:B------:R-:W-:Y:S04]  /*1edc0*/  STL [R1+0xa5c], R17 ;  /* 0x000a5c1101007387 */ /* 0x000fe80000100800 */
[----:B-1----:R-:W3:Y:S01]  /*1edd0*/  LDL.LU R7, [R1+0xa20] ;  /* 0x000a200001077983 */ /* 0x002ee20000300800 */
[-C--:B------:R-:W-:Y:S02]  /*1ede0*/  IADD3 R15, P5, PT, R15, R2.reuse, RZ ;  /* 0x000000020f0f7210 */ /* 0x080fe40007fbe0ff */
[----:B------:R-:W-:Y:S01]  /*1edf0*/  IADD3 R13, P6, PT, R13, R2, RZ ;  /* 0x000000020d0d7210 */ /* 0x000fe20007fde0ff */
[----:B------:R-:W-:-:S02]  /*1ee00*/  IMAD.X R11, R11, 0x1, R0, P0 ;  /* 0x000000010b0b7824 */ /* 0x000fc400000e0600 */
[----:B------:R-:W-:Y:S04]  /*1ee10*/  STL [R1+0xa38], R15 ;  /* 0x000a380f01007387 */ /* 0x000fe80000100800 */
[----:B------:R-:W3:Y:S01]  /*1ee20*/  LDL.LU R65, [R1+0xa3c] ;  /* 0x000a3c0001417983 */ /* 0x000ee20000300800 */
[----:B----4-:R-:W-:-:S03]  /*1ee30*/  IADD3 R4, P0, PT, R4, R2, RZ ;  /* 0x0000000204047210 */ /* 0x010fc60007f1e0ff */
        /* <DEDUP_REMOVED lines=27> */
[----:B--2---:R-:W-:-:S05]  /*1eff0*/  IMAD.X R9, R9, 0x1, R0, P3 ;  /* 0x0000000109097824 */ /* 0x004fca00018e0600 */
[----:B------:R1:W-:Y:S04]  /*1f000*/  STL [R1+0xa44], R9 ;  /* 0x000a440901007387 */ /* 0x0003e80000100800 */
[----:B-1----:R-:W2:Y:S04]  /*1f010*/  LDL.LU R9, [R1+0xda8] ;  /* 0x000da80001097983 */ /* 0x002ea80000300800 */
[----:B------:R-:W2:Y:S04]  /*1f020*/  LDL.LU R13, [R1+0xdc4] ;  /* 0x000dc400010d7983 */ /* 0x000ea80000300800 */
[----:B------:R-:W2:Y:S01]  /*1f030*/  LDL.LU R11, [R1+0xda0] ;  /* 0x000da000010b7983 */ /* 0x000ea20000300800 */
[----:B---3--:R-:W-:-:S05]  /*1f040*/  IADD3 R7, P3, PT, R7, R2, RZ ;  /* 0x0000000207077210 */ /* 0x008fca0007f7e0ff */
[----:B------:R1:W-:Y:S04]  /*1f050*/  STL [R1+0xa20], R7 ;  /* 0x000a200701007387 */ /* 0x0003e80000100800 */
[----:B-1----:R-:W3:Y:S01]  /*1f060*/  LDL.LU R7, [R1+0xdbc] ;  /* 0x000dbc0001077983 */ /* 0x002ee20000300800 */
[----:B------:R-:W-:Y:S01]  /*1f070*/  IMAD.X R65, R65, 0x1, R0, P4 ;  /* 0x0000000141417824 */ /* 0x000fe200020e0600 */
[----:B----4-:R-:W-:-:S04]  /*1f080*/  IADD3 R59, P4, PT, R59, R2, RZ ;  /* 0x000000023b3b7210 */ /* 0x010fc80007f9e0ff */
        /* <DEDUP_REMOVED lines=40> */
[----:B------:R-:W-:Y:S01]  /*1f310*/  IMAD.X R4, R4, 0x1, R0, P5 ;  /* 0x0000000104047824 */ /* 0x000fe200028e0600 */
[----:B------:R-:W-:-:S04]  /*1f320*/  IADD3 R17, P5, PT, R17, R2, RZ ;  /* 0x0000000211117210 */ /* 0x000fc80007fbe0ff */
[----:B------:R1:W-:Y:S01]  /*1f330*/  STL [R1+0xbb4], R4 ;  /* 0x000bb40401007387 */ /* 0x0003e20000100800 */
[----:B------:R-:W-:-:S03]  /*1f340*/  IMAD.X R15, R15, 0x1, R0, P6 ;  /* 0x000000010f0f7824 */ /* 0x000fc600030e0600 */
[----:B------:R-:W-:Y:S04]  /*1f350*/  STL [R1+0x9ec], R21 ;  /* 0x0009ec1501007387 */ /* 0x000fe80000100800 */
[----:B-1----:R-:W4:Y:S04]  /*1f360*/  LDL.LU R4, [R1+0xd98] ;  /* 0x000d980001047983 */ /* 0x002f280000300800 */
[----:B------:R-:W-:Y:S01]  /*1f370*/  STL [R1+0xdb8], R19 ;  /* 0x000db81301007387 */ /* 0x000fe20000100800 */
[----:B--2---:R-:W-:Y:S01]  /*1f380*/  IADD3 R9, P6, PT, R9, R2, RZ ;  /* 0x0000000209097210 */ /* 0x004fe20007fde0ff */
[----:B------:R-:W-:-:S04]  /*1f390*/  IMAD.X R13, R13, 0x1, R0, P0 ;  /* 0x000000010d0d7824 */ /* 0x000fc800000e0600 */
[----:B------:R1:W-:Y:S01]  /*1f3a0*/  STL [R1+0xda8], R9 ;  /* 0x000da80901007387 */ /* 0x0003e20000100800 */
[----:B------:R-:W-:-:S03]  /*1f3b0*/  IADD3 R11, P0, PT, R11, R2, RZ ;  /* 0x000000020b0b7210 */ /* 0x000fc60007f1e0ff */
[----:B------:R-:W-:Y:S04]  /*1f3c0*/  STL [R1+0xdb0], R17 ;  /* 0x000db01101007387 */ /* 0x000fe80000100800 */
[----:B-1----:R-:W2:Y:S04]  /*1f3d0*/  LDL.LU R9, [R1+0xdb4] ;  /* 0x000db40001097983 */ /* 0x002ea80000300800 */
[----:B------:R-:W-:Y:S04]  /*1f3e0*/  STL [R1+0xdcc], R15 ;  /* 0x000dcc0f01007387 */ /* 0x000fe80000100800 */
[----:B------:R-:W2:Y:S04]  /*1f3f0*/  LDL.LU R65, [R1+0xd90] ;  /* 0x000d900001417983 */ /* 0x000ea80000300800 */
[----:B------:R-:W-:Y:S04]  /*1f400*/  STL [R1+0xdc4], R13 ;  /* 0x000dc40d01007387 */ /* 0x000fe80000100800 */
[----:B------:R-:W2:Y:S04]  /*1f410*/  LDL.LU R59, [R1+0xdac] ;  /* 0x000dac00013b7983 */ /* 0x000ea80000300800 */
[----:B------:R-:W-:Y:S01]  /*1f420*/  STL [R1+0xda0], R11 ;  /* 0x000da00b01007387 */ /* 0x000fe20000100800 */
[----:B---3--:R-:W-:-:S03]  /*1f430*/  IMAD.X R7, R7, 0x1, R0, P3 ;  /* 0x0000000107077824 */ /* 0x008fc600018e0600 */
        /* <DEDUP_REMOVED lines=24> */
[----:B----4-:R-:W-:-:S05]  /*1f5c0*/  IADD3 R4, P3, PT, R4, R2, RZ ;  /* 0x0000000204047210 */ /* 0x010fca0007f7e0ff */
[----:B------:R1:W-:Y:S04]  /*1f5d0*/  STL [R1+0xd98], R4 ;  /* 0x000d980401007387 */ /* 0x0003e80000100800 */
[----:B-1----:R-:W4:Y:S04]  /*1f5e0*/  LDL.LU R4, [R1+0xd4c] ;  /* 0x000d4c0001047983 */ /* 0x002f280000300800 */
[----:B------:R-:W4:Y:S04]  /*1f5f0*/  LDL.LU R13, [R1+0xd28] ;  /* 0x000d2800010d7983 */ /* 0x000f280000300800 */
[----:B------:R-:W4:Y:S01]  /*1f600*/  LDL.LU R11, [R1+0xd44] ;  /* 0x000d4400010b7983 */ /* 0x000f220000300800 */
[----:B--2---:R-:W-:-:S05]  /*1f610*/  IMAD.X R9, R9, 0x1, R0, P4 ;  /* 0x0000000109097824 */ /* 0x004fca00020e0600 */
[----:B------:R1:W-:Y:S01]  /*1f620*/  STL [R1+0xdb4], R9 ;  /* 0x000db40901007387 */ /* 0x0003e20000100800 */
[----:B------:R-:W-:-:S03]  /*1f630*/  IADD3 R65, P4, PT, R65, R2, RZ ;  /* 0x0000000241417210 */ /* 0x000fc60007f9e0ff */
[----:B-1----:R-:W2:Y:S01]  /*1f640*/  LDL.LU R9, [R1+0xd20] ;  /* 0x000d200001097983 */ /* 0x002ea20000300800 */
[----:B------:R-:W-:-:S03]  /*1f650*/  IMAD.X R59, R59, 0x1, R0, P5 ;  /* 0x000000013b3b7824 */ /* 0x000fc600028e0600 */
[----:B------:R-:W-:Y:S01]  /*1f660*/  STL [R1+0xd90], R65 ;  /* 0x000d904101007387 */ /* 0x000fe20000100800 */
[----:B---3--:R-:W-:-:S03]  /*1f670*/  IADD3 R57, P5, PT, R57, R2, RZ ;  /* 0x0000000239397210 */ /* 0x008fc60007fbe0ff */
        /* <DEDUP_REMOVED lines=13> */
[----:B------:R-:W-:-:S03]  /*1f750*/  IADD3.X R43, PT, PT, R43, R0, RZ, P4, !PT ;  /* 0x000000002b2b7210 */ /* 0x000fc600027fe4ff */
        /* <DEDUP_REMOVED lines=23> */
[-C--:B------:R-:W-:Y:S01]  /*1f8d0*/  IADD3 R7, P5, PT, R7, R2.reuse, RZ ;  /* 0x0000000207077210 */ /* 0x080fe20007fbe0ff */
[----:B------:R-:W-:Y:S04]  /*1f8e0*/  STL [R1+0xd64], R23 ;  /* 0x000d641701007387 */ /* 0x000fe80000100800 */
[----:B------:R1:W-:Y:S04]  /*1f8f0*/  STL [R1+0xd38], R7 ;  /* 0x000d380701007387 */ /* 0x0003e80000100800 */
[----:B------:R-:W-:Y:S04]  /*1f900*/  STL [R1+0xd40], R21 ;  /* 0x000d401501007387 */ /* 0x000fe80000100800 */
[----:B-1----:R-:W3:Y:S01]  /*1f910*/  LDL.LU R7, [R1+0xd3c] ;  /* 0x000d3c0001077983 */ /* 0x002ee20000300800 */
[----:B------:R-:W-:Y:S01]  /*1f920*/  IMAD.X R17, R17, 0x1, R0, P6 ;  /* 0x0000000111117824 */ /* 0x000fe200030e0600 */
[----:B------:R-:W-:-:S02]  /*1f930*/  IADD3 R15, P6, PT, R15, R2, RZ ;  /* 0x000000020f0f7210 */ /* 0x000fc40007fde0ff */
[----:B------:R-:W-:Y:S01]  /*1f940*/  STL [R1+0xd5c], R19 ;  /* 0x000d5c1301007387 */ /* 0x000fe20000100800 */
[----:B----4-:R-:W-:Y:S01]  /*1f950*/  IMAD.X R4, R4, 0x1, R0, P0 ;  /* 0x0000000104047824 */ /* 0x010fe200000e0600 */
[----:B------:R-:W-:-:S04]  /*1f960*/  IADD3 R13, P0, PT, R13, R2, RZ ;  /* 0x000000020d0d7210 */ /* 0x000fc80007f1e0ff */
[----:B------:R1:W-:Y:S01]  /*1f970*/  STL [R1+0xd4c], R4 ;  /* 0x000d4c0401007387 */ /* 0x0003e20000100800 */
[----:B------:R-:W-:-:S03]  /*1f980*/  IMAD.X R11, R11, 0x1, R0, P3 ;  /* 0x000000010b0b7824 */ /* 0x000fc600018e0600 */
        /* <DEDUP_REMOVED lines=8> */
[----:B--2---:R-:W-:-:S05]  /*1fa10*/  IADD3 R9, P3, PT, R9, R2, RZ ;  /* 0x0000000209097210 */ /* 0x004fca0007f7e0ff */
        /* <DEDUP_REMOVED lines=23> */
[----:B---3--:R-:W-:-:S05]  /*1fb90*/  IMAD.X R7, R7, 0x1, R0, P4 ;  /* 0x0000000107077824 */ /* 0x008fca00020e0600 */
[----:B------:R1:W-:Y:S04]  /*1fba0*/  STL [R1+0xd3c], R7 ;  /* 0x000d3c0701007387 */ /* 0x0003e80000100800 */
[----:B-1----:R-:W3:Y:S04]  /*1fbb0*/  LDL.LU R7, [R1+0xcb0] ;  /* 0x000cb00001077983 */ /* 0x002ee80000300800 */
[----:B------:R-:W3:Y:S04]  /*1fbc0*/  LDL.LU R13, [R1+0xccc] ;  /* 0x000ccc00010d7983 */ /* 0x000ee80000300800 */
[----:B------:R-:W3:Y:S01]  /*1fbd0*/  LDL.LU R11, [R1+0xca8] ;  /* 0x000ca800010b7983 */ /* 0x000ee20000300800 */
[----:B----4-:R-:W-:-:S05]  /*1fbe0*/  IADD3 R4, P4, PT, R4, R2, RZ ;  /* 0x0000000204047210 */ /* 0x010fca0007f9e0ff */
[----:B------:R1:W-:Y:S01]  /*1fbf0*/  STL [R1+0xd18], R4 ;  /* 0x000d180401007387 */ /* 0x0003e20000100800 */
[----:B------:R-:W-:-:S03]  /*1fc00*/  IMAD.X R65, R65, 0x1, R0, P5 ;  /* 0x0000000141417824 */ /* 0x000fc600028e0600 */
[----:B-1----:R-:W4:Y:S01]  /*1fc10*/  LDL.LU R4, [R1+0xcc4] ;  /* 0x000cc40001047983 */ /* 0x002f220000300800 */
[----:B------:R-:W-:-:S03]  /*1fc20*/  IADD3 R59, P5, PT, R59, R2, RZ ;  /* 0x000000023b3b7210 */ /* 0x000fc60007fbe0ff */
[----:B------:R-:W-:Y:S01]  /*1fc30*/  STL [R1+0xd34], R65 ;  /* 0x000d344101007387 */ /* 0x000fe20000100800 */
[----:B------:R-:W-:-:S03]  /*1fc40*/  IMAD.X R57, R57, 0x1, R0, P6 ;  /* 0x0000000139397824 */ /* 0x000fc600030e0600 */
[----:B------:R-:W-:Y:S04]  /*1fc50*/  STL [R1+0xd10], R59 ;  /* 0x000d103b01007387 */ /* 0x000fe80000100800 */
[----:B------:R-:W-:Y:S01]  /*1fc60*/  STL [R1+0xd2c], R57 ;  /* 0x000d2c3901007387 */ /* 0x000fe20000100800 */
[----:B--2---:R-:W-:Y:S01]  /*1fc70*/  IADD3 R55, P6, PT, R55, R2, RZ ;  /* 0x0000000237377210 */ /* 0x004fe20007fde0ff */
        /* <DEDUP_REMOVED lines=40> */
[----:B-1----:R-:W2:Y:S04]  /*1ff00*/  LDL.LU R9, [R1+0xca0] ;  /* 0x000ca00001097983 */ /* 0x002ea80000300800 */
[----:B------:R-:W-:Y:S01]  /*1ff10*/  STL [R1+0xcc0], R19 ;  /* 0x000cc01301007387 */ /* 0x000fe20000100800 */
[----:B---3--:R-:W-:-:S05]  /*1ff20*/  IADD3 R7, P0, PT, R7, R2, RZ ;  /* 0x0000000207077210 */ /* 0x008fca0007f1e0ff */
[----:B------:R1:W-:Y:S04]  /*1ff30*/  STL [R1+0xcb0], R7 ;  /* 0x000cb00701007387 */ /* 0x0003e80000100800 */
[----:B------:R-:W-:Y:S04]  /*1ff40*/  STL [R1+0xcb8], R17 ;  /* 0x000cb81101007387 */ /* 0x000fe80000100800 */
[----:B-1----:R-:W3:Y:S01]  /*1ff50*/  LDL.LU R7, [R1+0xcbc] ;  /* 0x000cbc0001077983 */ /* 0x002ee20000300800 */
[----:B------:R-:W-:Y:S01]  /*1ff60*/  IMAD.X R13, R13, 0x1, R0, P3 ;  /* 0x000000010d0d7824 */ /* 0x000fe200018e0600 */
[----:B------:R-:W-:-:S02]  /*1ff70*/  IADD3 R11, P3, PT, R11, R2, RZ ;  /* 0x000000020b0b7210 */ /* 0x000fc40007f7e0ff */
[----:B------:R-:W-:Y:S04]  /*1ff80*/  STL [R1+0xcd4], R15 ;  /* 0x000cd40f01007387 */ /* 0x000fe80000100800 */
[----:B------:R-:W3:Y:S04]  /*1ff90*/  LDL.LU R65, [R1+0xc98] ;  /* 0x000c980001417983 */ /* 0x000ee80000300800 */
[----:B------:R-:W-:Y:S04]  /*1ffa0*/  STL [R1+0xccc], R13 ;  /* 0x000ccc0d01007387 */ /* 0x000fe80000100800 */
[----:B------:R-:W3:Y:S04]  /*1ffb0*/  LDL.LU R59, [R1+0xcb4] ;  /* 0x000cb400013b7983 */ /* 0x000ee80000300800 */
[----:B------:R-:W-:Y:S04]  /*1ffc0*/  STL [R1+0xca8], R11 ;  /* 0x000ca80b01007387 */ /* 0x000fe80000100800 */
[----:B------:R-:W3:Y:S01]  /*1ffd0*/  LDL.LU R57, [R1+0xc90] ;  /* 0x000c900001397983 */ /* 0x000ee20000300800 */
[----:B----4-:R-:W-:-:S05]  /*1ffe0*/  IMAD.X R4, R4, 0x1, R0, P4 ;  /* 0x0000000104047824 */ /* 0x010fca00020e0600 */
        /* <DEDUP_REMOVED lines=22> */
[----:B------:R-:W4:Y:S04]  /*20150*/  LDL.LU R15, [R1+0xc38] ;  /* 0x000c3800010f7983 */ /* 0x000f280000300800 */
[----:B------:R-:W4:Y:S01]  /*20160*/  LDL.LU R13, [R1+0xc54] ;  /* 0x000c5400010d7983 */ /* 0x000f220000300800 */
[----:B--2---:R-:W-:-:S05]  /*20170*/  IADD3 R9, P4, PT, R9, R2, RZ ;  /* 0x0000000209097210 */ /* 0x004fca0007f9e0ff */
[----:B------:R1:W-:Y:S04]  /*20180*/  STL [R1+0xca0], R9 ;  /* 0x000ca00901007387 */ /* 0x0003e80000100800 */
[----:B------:R-:W2:Y:S04]  /*20190*/  LDL.LU R11, [R1+0xc4c] ;  /* 0x000c4c00010b7983 */ /* 0x000ea80000300800 */
[----:B-1----:R-:W2:Y:S01]  /*201a0*/  LDL.LU R9, [R1+0xc30] ;  /* 0x000c300001097983 */ /* 0x002ea20000300800 */
[----:B---3--:R-:W-:-:S05]  /*201b0*/  IMAD.X R7, R7, 0x1, R0, P5 ;  /* 0x0000000107077824 */ /* 0x008fca00028e0600 */
[----:B------:R1:W-:Y:S04]  /*201c0*/  STL [R1+0xcbc], R7 ;  /* 0x000cbc0701007387 */ /* 0x0003e80000100800 */
[----:B-1----:R-:W3:Y:S01]  /*201d0*/  LDL.LU R7, [R1+0xc44] ;  /* 0x000c440001077983 */ /* 0x002ee20000300800 */
[----:B------:R-:W-:Y:S01]  /*201e0*/  IADD3 R65, P5, PT, R65, R2, RZ ;  /* 0x0000000241417210 */ /* 0x000fe20007fbe0ff */
[----:B------:R-:W-:-:S04]  /*201f0*/  IMAD.X R59, R59, 0x1, R0, P6 ;  /* 0x000000013b3b7824 */ /* 0x000fc800030e0600 */
[----:B------:R1:W-:Y:S01]  /*20200*/  STL [R1+0xc98], R65 ;  /* 0x000c984101007387 */ /* 0x0003e20000100800 */
[----:B------:R-:W-:-:S03]  /*20210*/  IADD3 R57, P6, PT, R57, R2, RZ ;  /* 0x0000000239397210 */ /* 0x000fc60007fde0ff */
[----:B------:R0:W-:Y:S04]  /*20220*/  STL [R1+0xcb4], R59 ;  /* 0x000cb43b01007387 */ /* 0x0001e80000100800 */
[----:B------:R0:W-:Y:S01]  /*20230*/  STL [R1+0xc90], R57 ;  /* 0x000c903901007387 */ /* 0x0001e20000100800 */
[----:B----4-:R-:W-:Y:S01]  /*20240*/  IMAD.X R55, R55, 0x1, R0, P0 ;  /* 0x0000000137377824 */ /* 0x010fe200000e0600 */
[----:B------:R-:W-:-:S04]  /*20250*/  IADD3 R53, P0, PT, R53, R2, RZ ;  /* 0x0000000235357210 */ /* 0x000fc80007f1e0ff */
[----:B------:R4:W-:Y:S01]  /*20260*/  STL [R1+0xcac], R55 ;  /* 0x000cac3701007387 */ /* 0x0009e20000100800 */
[----:B------:R-:W-:-:S03]  /*20270*/  IMAD.X R51, R51, 0x1, R0, P3 ;  /* 0x0000000133337824 */ /* 0x000fc600018e0600 */
[----:B------:R0:W-:Y:S01]  /*20280*/  STL [R1+0xc88], R53 ;  /* 0x000c883501007387 */ /* 0x0001e20000100800 */
[----:B------:R-:W-:-:S03]  /*20290*/  IADD3 R49, P3, PT, R49, R2, RZ ;  /* 0x0000000231317210 */ /* 0x000fc60007f7e0ff */
        /* <DEDUP_REMOVED lines=25> */
[----:B------:R-:W-:-:S03]  /*20430*/  IADD3.X R23, PT, PT, R23, R0, RZ, P5, !PT ;  /* 0x0000000017177210 */ /* 0x000fc60002ffe4ff */
[----:B------:R0:W-:Y:S01]  /*20440*/  STL [R1+0xc50], R25 ;  /* 0x000c501901007387 */ /* 0x0001e20000100800 */
[-C--:B------:R-:W-:Y:S01]  /*20450*/  IADD3 R21, P5, PT, R21, R2.reuse, RZ ;  /* 0x0000000215157210 */ /* 0x080fe20007fbe0ff */
[--C-:B------:R-:W-:Y:S01]  /*20460*/  IMAD.X R19, R19, 0x1, R0.reuse, P6 ;  /* 0x0000000113137824 */ /* 0x100fe200030e0600 */
[----:B------:R-:W-:Y:S01]  /*20470*/  IADD3 R4, P6, PT, R4, R2, RZ ;  /* 0x0000000204047210 */ /* 0x000fe20007fde0ff */
[----:B------:R0:W-:Y:S01]  /*20480*/  STL [R1+0xc6c], R23 ;  /* 0x000c6c1701007387 */ /* 0x0001e20000100800 */
[----:B------:R-:W-:-:S03]  /*20490*/  IMAD.X R17, R17, 0x1, R0, P0 ;  /* 0x0000000111117824 */ /* 0x000fc600000e0600 */
[----:B------:R-:W-:Y:S01]  /*204a0*/  STL [R1+0xc40], R4 ;  /* 0x000c400401007387 */ /* 0x000fe20000100800 */
[----:B------:R-:W-:-:S03]  /*204b0*/  IADD3 R15, P0, PT, R15, R2, RZ ;  /* 0x000000020f0f7210 */ /* 0x000fc60007f1e0ff */
[----:B------:R0:W-:Y:S01]  /*204c0*/  STL [R1+0xc48], R21 ;  /* 0x000c481501007387 */ /* 0x0001e20000100800 */
[----:B------:R-:W-:-:S03]  /*204d0*/  IMAD.X R13, R13, 0x1, R0, P3 ;  /* 0x000000010d0d7824 */ /* 0x000fc600018e0600 */
[----:B------:R0:W-:Y:S04]  /*204e0*/  STL [R1+0xc64], R19 ;  /* 0x000c641301007387 */ /* 0x0001e80000100800 */
[----:B------:R0:W-:Y:S04]  /*204f0*/  STL [R1+0xc5c], R17 ;  /* 0x000c5c1101007387 */ /* 0x0001e80000100800 */
[----:B------:R0:W-:Y:S04]  /*20500*/  STL [R1+0xc38], R15 ;  /* 0x000c380f01007387 */ /* 0x0001e80000100800 */
[----:B------:R0:W-:Y:S04]  /*20510*/  STL [R1+0xc54], R13 ;  /* 0x000c540d01007387 */ /* 0x0001e80000100800 */
[----:B------:R-:W4:Y:S01]  /*20520*/  LDL.LU R71, [R1+0xc28] ;  /* 0x000c280001477983 */ /* 0x000f220000300800 */
[----:B--2---:R-:W-:Y:S01]  /*20530*/  IMAD.X R11, R11, 0x1, R0, P4 ;  /* 0x000000010b0b7824 */ /* 0x004fe200020e0600 */
[----:B------:R-:W-:-:S04]  /*20540*/  IADD3 R9, P4, PT, R9, R2, RZ ;  /* 0x0000000209097210 */ /* 0x000fc80007f9e0ff */
[----:B------:R2:W-:Y:S04]  /*20550*/  STL [R1+0xc4c], R11 ;  /* 0x000c4c0b01007387 */ /* 0x0005e80000100800 */
[----:B------:R-:W4:Y:S04]  /*20560*/  LDL.LU R69, [R1+0xc3c] ;  /* 0x000c3c0001457983 */ /* 0x000f280000300800 */
[----:B------:R0:W-:Y:S04]  /*20570*/  STL [R1+0xc30], R9 ;  /* 0x000c300901007387 */ /* 0x0001e80000100800 */
[----:B------:R-:W4:Y:S01]  /*20580*/  LDL.LU R67, [R1+0xc20] ;  /* 0x000c200001437983 */ /* 0x000f220000300800 */
[----:B---3--:R-:W-:-:S05]  /*20590*/  IMAD.X R7, R7, 0x1, R0, P5 ;  /* 0x0000000107077824 */ /* 0x008fca00028e0600 */
[----:B------:R3:W-:Y:S04]  /*205a0*/  STL [R1+0xc44], R7 ;  /* 0x000c440701007387 */ /* 0x0007e80000100800 */
[----:B-1----:R-:W4:Y:S04]  /*205b0*/  LDL.LU R65, [R1+0xc34] ;  /* 0x000c340001417983 */ /* 0x002f280000300800 */
[----:B0-----:R-:W4:Y:S04]  /*205c0*/  LDL.LU R59, [R1+0xc18] ;  /* 0x000c1800013b7983 */ /* 0x001f280000300800 */
[----:B------:R-:W4:Y:S04]  /*205d0*/  LDL.LU R57, [R1+0xc2c] ;  /* 0x000c2c0001397983 */ /* 0x000f280000300800 */
[----:B----4-:R-:W4:Y:S04]  /*205e0*/  LDL.LU R55, [R1+0xc10] ;  /* 0x000c100001377983 */ /* 0x010f280000300800 */
        /* <DEDUP_REMOVED lines=21> */
[----:B--2---:R-:W2:Y:S04]  /*20740*/  LDL.LU R11, [R1+0xbcc] ;  /* 0x000bcc00010b7983 */ /* 0x004ea80000300800 */
[----:B------:R-:W2:Y:S04]  /*20750*/  LDL.LU R9, [R1+0xbc4] ;  /* 0x000bc40001097983 */ /* 0x000ea80000300800 */
[----:B---3--:R-:W3:Y:S01]  /*20760*/  LDL.LU R7, [R1+0xbbc] ;  /* 0x000bbc0001077983 */ /* 0x008ee20000300800 */
[----:B------:R-:W-:Y:S01]  /*20770*/  USHF.L.U32 UR15, UR60, 0x1f, URZ ;  /* 0x0000001f3c0f7899 */ /* 0x000fe200080006ff */
[----:B------:R-:W-:-:S05]  /*20780*/  IADD3 R71, P5, PT, R71, R2, RZ ;  /* 0x0000000247477210 */ /* 0x000fca0007fbe0ff */
[----:B------:R-:W-:Y:S01]  /*20790*/  IMAD.U32 R4, RZ, RZ, UR15 ;  /* 0x0000000fff047e24 */ /* 0x000fe2000f8e00ff */
[----:B------:R0:W-:Y:S03]  /*207a0*/  STL [R1+0xc28], R71 ;  /* 0x000c284701007387 */ /* 0x0001e60000100800 */
[----:B------:R-:W1:Y:S01]  /*207b0*/  SYNCS.PHASECHK.TRANS64.TRYWAIT P3, [UR7], R4 ;  /* 0x00000004ff0075a7 */ /* 0x000e620008061107 */
[----:B------:R-:W-:Y:S01]  /*207c0*/  IMAD.X R69, R69, 0x1, R0, P6 ;  /* 0x0000000145457824 */ /* 0x000fe200030e0600 */
[----:B------:R-:W-:-:S04]  /*207d0*/  IADD3 R67, P6, PT, R67, R2, RZ ;  /* 0x0000000243437210 */ /* 0x000fc80007fde0ff */
[----:B------:R0:W-:Y:S04]  /*207e0*/  STL [R1+0xc3c], R69 ;  /* 0x000c3c4501007387 */ /* 0x0001e80000100800 */
[----:B------:R0:W-:Y:S01]  /*207f0*/  STL [R1+0xc20], R67 ;  /* 0x000c204301007387 */ /* 0x0001e20000100800 */
[----:B------:R-:W-:Y:S01]  /*20800*/  IMAD.X R65, R65, 0x1, R0, P0 ;  /* 0x0000000141417824 */ /* 0x000fe200000e0600 */
[----:B------:R-:W-:-:S04]  /*20810*/  IADD3 R59, P0, PT, R59, R2, RZ ;  /* 0x000000023b3b7210 */ /* 0x000fc80007f1e0ff */
[----:B------:R0:W-:Y:S01]  /*20820*/  STL [R1+0xc34], R65 ;  /* 0x000c344101007387 */ /* 0x0001e20000100800 */
[----:B------:R-:W-:-:S03]  /*20830*/  IMAD.X R57, R57, 0x1, R0, P4 ;  /* 0x0000000139397824 */ /* 0x000fc600020e0600 */
[----:B------:R0:W-:Y:S01]  /*20840*/  STL [R1+0xc18], R59 ;  /* 0x000c183b01007387 */ /* 0x0001e20000100800 */
[----:B----4-:R-:W-:-:S03]  /*20850*/  IADD3 R55, P4, PT, R55, R2, RZ ;  /* 0x0000000237377210 */ /* 0x010fc60007f9e0ff */
        /* <DEDUP_REMOVED lines=19> */
[-C--:B------:R-:W-:Y:S01]  /*20990*/  IADD3 R35, P5, PT, R35, R2.reuse, RZ ;  /* 0x0000000223237210 */ /* 0x080fe20007fbe0ff */
[----:B------:R-:W-:Y:S02]  /*209a0*/  IMAD.X R33, R33, 0x1, R0, P6 ;  /* 0x0000000121217824 */ /* 0x000fe400030e0600 */
        /* <DEDUP_REMOVED lines=14> */
[--C-:B------:R-:W-:Y:S01]  /*20a90*/  IMAD.X R17, R17, 0x1, R0.reuse, P6 ;  /* 0x0000000111117824 */ /* 0x100fe200030e0600 */
[----:B------:R-:W-:Y:S01]  /*20aa0*/  IADD3 R15, P6, PT, R15, R2, RZ ;  /* 0x000000020f0f7210 */ /* 0x000fe20007fde0ff */
[----:B------:R0:W-:Y:S01]  /*20ab0*/  STL [R1+0xbd0], R23 ;  /* 0x000bd01701007387 */ /* 0x0001e20000100800 */
[----:B------:R-:W-:-:S03]  /*20ac0*/  IMAD.X R13, R13, 0x1, R0, P0 ;  /* 0x000000010d0d7824 */ /* 0x000fc600000e0600 */
[----:B------:R0:W-:Y:S01]  /*20ad0*/  STL [R1+0xbe4], R21 ;  /* 0x000be41501007387 */ /* 0x0001e20000100800 */
[----:B--2---:R-:W-:-:S03]  /*20ae0*/  IMAD.X R11, R11, 0x1, R0, P4 ;  /* 0x000000010b0b7824 */ /* 0x004fc600020e0600 */
[----:B------:R0:W-:Y:S01]  /*20af0*/  STL [R1+0xbc8], R19 ;  /* 0x000bc81301007387 */ /* 0x0001e20000100800 */
[----:B------:R-:W-:-:S03]  /*20b00*/  IMAD.X R9, R9, 0x1, R0, P5 ;  /* 0x0000000109097824 */ /* 0x000fc600028e0600 */
[----:B------:R0:W-:Y:S01]  /*20b10*/  STL [R1+0xbdc], R17 ;  /* 0x000bdc1101007387 */ /* 0x0001e20000100800 */
[----:B---3--:R-:W-:-:S03]  /*20b20*/  IMAD.X R7, R7, 0x1, R0, P6 ;  /* 0x0000000107077824 */ /* 0x008fc600030e0600 */
[----:B------:R0:W-:Y:S04]  /*20b30*/  STL [R1+0xbc0], R15 ;  /* 0x000bc00f01007387 */ /* 0x0001e80000100800 */
[----:B------:R0:W-:Y:S04]  /*20b40*/  STL [R1+0xbd4], R13 ;  /* 0x000bd40d01007387 */ /* 0x0001e80000100800 */
[----:B------:R0:W-:Y:S04]  /*20b50*/  STL [R1+0xbbc], R7 ;  /* 0x000bbc0701007387 */ /* 0x0001e80000100800 */
[----:B------:R0:W-:Y:S04]  /*20b60*/  STL [R1+0xbcc], R11 ;  /* 0x000bcc0b01007387 */ /* 0x0001e80000100800 */
[----:B------:R0:W-:Y:S01]  /*20b70*/  STL [R1+0xbc4], R9 ;  /* 0x000bc40901007387 */ /* 0x0001e20000100800 */
[----:B-1----:R-:W-:Y:S05]  /*20b80*/  @!P3 BRA `(.L_x_14) ;  /* 0x000002640090b947 */ /* 0x002fea0003800000 */
.L_x_24:
        /* <DEDUP_REMOVED lines=63> */
[----:B------:R1:W-:Y:S04]  /*20f80*/  STL [R1+0x1e44], R65 ;  /* 0x001e444101007387 */ /* 0x0003e80000100800 */
        /* <DEDUP_REMOVED lines=33> */
[----:B-----5:R-:W-:Y:S04]  /*211a0*/  STL [R1+0x1cc0], R5 ;  /* 0x001cc00501007387 */ /* 0x020fe80000100800 */
        /* <DEDUP_REMOVED lines=51> */
[----:B0-----:R-:W2:Y:S01]  /*214e0*/  LDL.LU R19, [R1+0x9d0] ;  /* 0x0009d00001137983 */ /* 0x001ea20000300800 */
[----:B-1----:R-:W-:-:S03]  /*214f0*/  PRMT R65, RZ, 0x7610, R65 ;  /* 0x00007610ff417816 */ /* 0x002fc60000000041 */
        /* <DEDUP_REMOVED lines=12> */
[----:B------:R-:W-:Y:S04]  /*215c0*/  STL.64 [R1+0x1370], R2 ;  /* 0x0013700201007387 */ /* 0x000fe80000100a00 */
[----:B------:R-:W-:Y:S04]  /*215d0*/  STL.64 [R1+0x13c8], R2 ;  /* 0x0013c80201007387 */ /* 0x000fe80000100a00 */
[----:B------:R-:W-:Y:S04]  /*215e0*/  STL.64 [R1+0x13f8], R2 ;  /* 0x0013f80201007387 */ /* 0x000fe80000100a00 */
[----:B------:R-:W-:Y:S04]  /*215f0*/  STL.64 [R1+0x1430], R2 ;  /* 0x0014300201007387 */ /* 0x000fe80000100a00 */
[----:B------:R-:W-:Y:S04]  /*21600*/  STL [R1+0x1184], R0 ;  /* 0x0011840001007387 */ /* 0x000fe80000100800 */
[----:B------:R-:W-:Y:S04]  /*21610*/  STL [R1+0x15a0], R0 ;  /* 0x0015a00001007387 */ /* 0x000fe80000100800 */
[----:B------:R-:W-:Y:S04]  /*21620*/  STL [R1+0x1614], R0 ;  /* 0x0016140001007387 */ /* 0x000fe80000100800 */
[----:B------:R-:W-:Y:S04]  /*21630*/  STL [R1+0x161c], R0 ;  /* 0x00161c0001007387 */ /* 0x000fe80000100800 */
[----:B------:R-:W-:Y:S04]  /*21640*/  STL [R1+0x1648], R0 ;  /* 0x0016480001007387 */ /* 0x000fe80000100800 */
[----:B------:R0:W-:Y:S04]  /*21650*/  STL.S16 [R1+0x9cc], R65 ;  /* 0x0009cc4101007387 */ /* 0x0001e80000100600 */
[----:B0-----:R-:W3:Y:S01]  /*21660*/  LDL.LU R65, [R1+0x1e44] ;  /* 0x001e440001417983 */ /* 0x001ee20000300800 */
[----:B--2---:R-:W-:Y:S01]  /*21670*/  VIADD R19, R19, 0x1 ;  /* 0x0000000113137836 */ /* 0x004fe20000000000 */
[----:B---3--:R-:W-:-:S05]  /*21680*/  PRMT R65, RZ, 0x7610, R65 ;  /* 0x00007610ff417816 */ /* 0x008fca0000000041 */
[----:B------:R0:W-:Y:S04]  /*21690*/  STL.S16 [R1+0x9c8], R65 ;  /* 0x0009c84101007387 */ /* 0x0001e80000100600 */
[----:B0-----:R-:W2:Y:S04]  /*216a0*/  LDL.LU R65, [R1+0x1e40] ;  /* 0x001e400001417983 */ /* 0x001ea80000300800 */
[----:B------:R-:W-:Y:S01]  /*216b0*/  STL [R1+0x9d0], R19 ;  /* 0x0009d01301007387 */ /* 0x000fe20000100800 */
[----:B--2---:R-:W-:-:S05]  /*216c0*/  PRMT R65, RZ, 0x7610, R65 ;  /* 0x00007610ff417816 */ /* 0x004fca0000000041 */
[----:B------:R0:W-:Y:S04]  /*216d0*/  STL.S16 [R1+0x9c4], R65 ;  /* 0x0009c44101007387 */ /* 0x0001e80000100600 */
[----:B0-----:R-:W2:Y:S02]  /*216e0*/  LDL.LU R65, [R1+0x1e3c] ;  /* 0x001e3c0001417983 */ /* 0x001ea40000300800 */
        /* <DEDUP_REMOVED lines=122> */
[----:B0-----:R-:W2:Y:S01]  /*21e90*/  LDL.LU R65, [R1+0x1d98] ;  /* 0x001d980001417983 */ /* 0x001ea20000300800 */
[----:B------:R-:W-:-:S05]  /*21ea0*/  PRMT R64, RZ, 0x7610, R64 ;  /* 0x00007610ff407816 */ /* 0x000fca0000000040 */
        /* <DEDUP_REMOVED lines=43> */
[----:B------:R-:W-:Y:S02]  /*22160*/  PRMT R2, RZ, 0x7610, R2 ;  /* 0x00007610ff027816 */ /* 0x000fe40000000002 */
[----:B------:R-:W-:-:S05]  /*22170*/  PRMT R3, RZ, 0x7610, R3 ;  /* 0x00007610ff037816 */ /* 0x000fca0000000003 */
[----:B------:R-:W-:Y:S01]  /*22180*/  STL.64 [R1+0x19f0], R2 ;  /* 0x0019f00201007387 */ /* 0x000fe20000100a00 */
        /* <DEDUP_REMOVED lines=16> */
[----:B------:R-:W-:Y:S02]  /*22290*/  PRMT R75, RZ, 0x7610, R75 ;  /* 0x00007610ff4b7816 */ /* 0x000fe4000000004b */
[----:B------:R-:W-:Y:S02]  /*222a0*/  PRMT R73, RZ, 0x7610, R73 ;  /* 0x00007610ff497816 */ /* 0x000fe40000000049 */
[----:B------:R-:W-:-:S02]  /*222b0*/  PRMT R71, RZ, 0x7610, R71 ;  /* 0x00007610ff477816 */ /* 0x000fc40000000047 */
[----:B------:R-:W-:Y:S02]  /*222c0*/  PRMT R69, RZ, 0x7610, R69 ;  /* 0x00007610ff457816 */ /* 0x000fe40000000045 */
[----:B------:R-:W-:Y:S02]  /*222d0*/  PRMT R67, RZ, 0x7610, R67 ;  /* 0x00007610ff437816 */ /* 0x000fe40000000043 */
        /* <DEDUP_REMOVED lines=31> */
[----:B--2---:R-:W-:-:S05]  /*224d0*/  PRMT R65, RZ, 0x7610, R65 ;  /* 0x00007610ff417816 */ /* 0x004fca0000000041 */
[----:B------:R0:W-:Y:S04]  /*224e0*/  STL.S16 [R1+0x8e0], R65 ;  /* 0x0008e04101007387 */ /* 0x0001e80000100600 */
[----:B0-----:R-:W2:Y:S04]  /*224f0*/  LDL.LU R65, [R1+0x1d48] ;  /* 0x001d480001417983 */ /* 0x001ea80000300800 */
[----:B------:R0:W-:Y:S04]  /*22500*/  STL.S16 [R1+0x8dc], R77 ;  /* 0x0008dc4d01007387 */ /* 0x0001e80000100600 */
[----:B0-----:R-:W3:Y:S04]  /*22510*/  LDL.LU R77, [R1+0x1d44] ;  /* 0x001d4400014d7983 */ /* 0x001ee80000300800 */
[----:B------:R0:W-:Y:S04]  /*22520*/  STL.S16 [R1+0x8d8], R75 ;  /* 0x0008d84b01007387 */ /* 0x0001e80000100600 */
[----:B0-----:R-:W4:Y:S04]  /*22530*/  LDL.LU R75, [R1+0x1d40] ;  /* 0x001d4000014b7983 */ /* 0x001f280000300800 */
[----:B------:R0:W-:Y:S04]  /*22540*/  STL.S16 [R1+0x8d4], R73 ;  /* 0x0008d44901007387 */ /* 0x0001e80000100600 */
[----:B0-----:R-:W2:Y:S04]  /*22550*/  LDL.LU R73, [R1+0x1d3c] ;  /* 0x001d3c0001497983 */ /* 0x001ea80000300800 */
        /* <DEDUP_REMOVED lines=54> */
[----:B------:R0:W-:Y:S01]  /*228c0*/  STL.S16 [R1+0x884], R15 ;  /* 0x0008840f01007387 */ /* 0x0001e20000100600 */
[----:B------:R-:W-:-:S03]  /*228d0*/  PRMT R28, RZ, 0x7610, R28 ;  /* 0x00007610ff1c7816 */ /* 0x000fc6000000001c */
        /* <DEDUP_REMOVED lines=78> */
[----:B0-----:R-:W3:Y:S04]  /*22dc0*/  LDL.LU R50, [R1+0x1c64] ;  /* 0x001c640001327983 */ /* 0x001ee80000300800 */
[----:B------:R0:W-:Y:S01]  /*22dd0*/  STL.S16 [R1+0xe5c], R56 ;  /* 0x000e5c3801007387 */ /* 0x0001e20000100600 */
[----:B------:R-:W-:-:S03]  /*22de0*/  PRMT R14, RZ, 0x7610, R14 ;  /* 0x00007610ff0e7816 */ /* 0x000fc6000000000e */
[----:B0-----:R-:W4:Y:S04]  /*22df0*/  LDL.LU R56, [R1+0x1c60] ;  /* 0x001c600001387983 */ /* 0x001f280000300800 */
        /* <DEDUP_REMOVED lines=61> */
[----:B--2---:R-:W-:-:S03]  /*231d0*/  PRMT R65, RZ, 0x7610, R65 ;  /* 0x00007610ff417816 */ /* 0x004fc60000000041 */
[----:B0-----:R-:W2:Y:S04]  /*231e0*/  LDL.LU R89, [R1+0x1c0c] ;  /* 0x001c0c0001597983 */ /* 0x001ea80000300800 */
[----:B------:R0:W-:Y:S01]  /*231f0*/  STL.S16 [R1+0x7d8], R91 ;  /* 0x0007d85b01007387 */ /* 0x0001e20000100600 */
[----:B---3--:R-:W-:-:S03]  /*23200*/  PRMT R77, RZ, 0x7610, R77 ;  /* 0x00007610ff4d7816 */ /* 0x008fc6000000004d */
[----:B0-----:R-:W3:Y:S04]  /*23210*/  LDL.LU R91, [R1+0x1c08] ;  /* 0x001c0800015b7983 */ /* 0x001ee80000300800 */
[----:B------:R0:W-:Y:S01]  /*23220*/  STL.S16 [R1+0x7d4], R92 ;  /* 0x0007d45c01007387 */ /* 0x0001e20000100600 */
[----:B----4-:R-:W-:Y:S02]  /*23230*/  PRMT R75, RZ, 0x7610, R75 ;  /* 0x00007610ff4b7816 */ /* 0x010fe4000000004b */
[----:B------:R-:W-:Y:S01]  /*23240*/  PRMT R73, RZ, 0x7610, R73 ;  /* 0x00007610ff497816 */ /* 0x000fe20000000049 */
[----:B0-----:R-:W4:Y:S04]  /*23250*/  LDL.LU R92, [R1+0x1c04] ;  /* 0x001c0400015c7983 */ /* 0x001f280000300800 */
[----:B------:R0:W-:Y:S01]  /*23260*/  STL.S16 [R1+0x7d0], R60 ;  /* 0x0007d03c01007387 */ /* 0x0001e20000100600 */
[----:B------:R-:W-:-:S02]  /*23270*/  PRMT R71, RZ, 0x7610, R71 ;  /* 0x00007610ff477816 */ /* 0x000fc40000000047 */
[----:B------:R-:W-:Y:S01]  /*23280*/  PRMT R69, RZ, 0x7610, R69 ;  /* 0x00007610ff457816 */ /* 0x000fe20000000045 */
[----:B0-----:R-:W2:Y:S04]  /*23290*/  LDL.LU R60, [R1+0x1c00] ;  /* 0x001c0000013c7983 */ /* 0x001ea80000300800 */
[----:B------:R0:W-:Y:S01]  /*232a0*/  STL.S16 [R1+0x7cc], R62 ;  /* 0x0007cc3e01007387 */ /* 0x0001e20000100600 */
[----:B------:R-:W-:Y:S02]  /*232b0*/  PRMT R67, RZ, 0x7610, R67 ;  /* 0x00007610ff437816 */ /* 0x000fe40000000043 */
[----:B------:R-:W-:Y:S01]  /*232c0*/  PRMT R64, RZ, 0x7610, R64 ;  /* 0x00007610ff407816 */ /* 0x000fe20000000040 */
[----:B0-----:R-:W2:Y:S04]  /*232d0*/  LDL.LU R62, [R1+0x1bfc] ;  /* 0x001bfc00013e7983 */ /* 0x001ea80000300800 */
        /* <DEDUP_REMOVED lines=8> */
[----:B------:R0:W-:Y:S04]  /*23360*/  STL.S16 [R1+0x7c0], R65 ;  /* 0x0007c04101007387 */ /* 0x0001e80000100600 */
[----:B------:R-:W-:Y:S04]  /*23370*/  STL.S16 [R1+0x7bc], R77 ;  /* 0x0007bc4d01007387 */ /* 0x000fe80000100600 */
[----:B------:R-:W-:Y:S01]  /*23380*/  STL.S16 [R1+0x7b8], R75 ;  /* 0x0007b84b01007387 */ /* 0x000fe20000100600 */
[----:B------:R-:W-:Y:S01]  /*23390*/  PRMT R51, RZ, 0x7610, R51 ;  /* 0x00007610ff337816 */ /* 0x000fe20000000033 */
[----:B0-----:R-:W0:Y:S02]  /*233a0*/  LDC R65, c[0x0][0x3a0] ;  /* 0x0000e800ff417b82 */ /* 0x001e240000000800 */
[----:B------:R-:W-:Y:S04]  /*233b0*/  STL.S16 [R1+0x7b4], R73 ;  /* 0x0007b44901007387 */ /* 0x000fe80000100600 */
[----:B------:R-:W-:Y:S01]  /*233c0*/  STL.S16 [R1+0x7b0], R71 ;  /* 0x0007b04701007387 */ /* 0x000fe20000100600 */
[----:B------:R-:W-:-:S03]  /*233d0*/  PRMT R49, RZ, 0x7610, R49 ;  /* 0x00007610ff317816 */ /* 0x000fc60000000031 */
        /* <DEDUP_REMOVED lines=22> */
[----:B------:R-:W-:Y:S04]  /*23540*/  STL.S16 [R1+0x778], R43 ;  /* 0x0007782b01007387 */ /* 0x000fe80000100600 */
[----:B------:R-:W-:Y:S04]  /*23550*/  STL.S16 [R1+0x76c], R41 ;  /* 0x00076c2901007387 */ /* 0x000fe80000100600 */
[----:B------:R-:W-:Y:S04]  /*23560*/  STL.S16 [R1+0x768], R39 ;  /* 0x0007682701007387 */ /* 0x000fe80000100600 */
[----:B------:R-:W-:Y:S04]  /*23570*/  STL.S16 [R1+0x764], R37 ;  /* 0x0007642501007387 */ /* 0x000fe80000100600 */
[----:B------:R-:W-:Y:S04]  /*23580*/  STL.S16 [R1+0x760], R35 ;  /* 0x0007602301007387 */ /* 0x000fe80000100600 */
[----:B------:R-:W-:Y:S04]  /*23590*/  STL.S16 [R1+0x75c], R33 ;  /* 0x00075c2101007387 */ /* 0x000fe80000100600 */
[----:B------:R-:W-:Y:S04]  /*235a0*/  STL [R1+0x1658], R0 ;  /* 0x0016580001007387 */ /* 0x000fe80000100800 */
[----:B------:R1:W-:Y:S04]  /*235b0*/  STL.S16 [R1+0x758], R2 ;  /* 0x0007580201007387 */ /* 0x0003e80000100600 */
[----:B------:R-:W-:Y:S04]  /*235c0*/  STL [R1+0x1670], R90 ;  /* 0x0016705a01007387 */ /* 0x000fe80000100800 */
[----:B-1----:R-:W2:Y:S01]  /*235d0*/  LDL.LU R2, [R1+0x1118] ;  /* 0x0011180001027983 */ /* 0x002ea20000300800 */
[----:B------:R-:W-:-:S02]  /*235e0*/  PRMT R17, RZ, 0x7610, R17 ;  /* 0x00007610ff117816 */ /* 0x000fc40000000011 */
[----:B------:R-:W-:Y:S02]  /*235f0*/  PRMT R7, RZ, 0x7610, R7 ;  /* 0x00007610ff077816 */ /* 0x000fe40000000007 */
[----:B------:R-:W-:Y:S01]  /*23600*/  PRMT R11, RZ, 0x7610, R11 ;  /* 0x00007610ff0b7816 */ /* 0x000fe2000000000b */
[----:B------:R-:W-:Y:S04]  /*23610*/  STL.S16 [R1+0x73c], R17 ;  /* 0x00073c1101007387 */ /* 0x000fe80000100600 */
[----:B------:R1:W-:Y:S01]  /*23620*/  STL.S16 [R1+0x738], R7 ;  /* 0x0007380701007387 */ /* 0x0003e20000100600 */
[----:B------:R-:W-:-:S03]  /*23630*/  PRMT R9, RZ, 0x7610, R9 ;  /* 0x00007610ff097816 */ /* 0x000fc60000000009 */
[----:B-1----:R-:W3:Y:S04]  /*23640*/  LDL.LU R7, [R1+0x111c] ;  /* 0x00111c0001077983 */ /* 0x002ee80000300800 */
[----:B------:R1:W-:Y:S04]  /*23650*/  STL.S16 [R1+0x734], R11 ;  /* 0x0007340b01007387 */ /* 0x0003e80000100600 */
[----:B------:R-:W4:Y:S01]  /*23660*/  LDL.LU R17, [R1+0x1120] ;  /* 0x0011200001117983 */ /* 0x000f220000300800 */
[----:B------:R-:W-:Y:S02]  /*23670*/  PRMT R90, RZ, 0x7610, R90 ;  /* 0x00007610ff5a7816 */ /* 0x000fe4000000005a */
[----:B------:R-:W-:Y:S01]  /*23680*/  PRMT R0, RZ, 0x7610, R0 ;  /* 0x00007610ff007816 */ /* 0x000fe20000000000 */
[----:B------:R0:W-:Y:S04]  /*23690*/  STL.S16 [R1+0x730], R9 ;  /* 0x0007300901007387 */ /* 0x0001e80000100600 */
[----:B-1----:R-:W4:Y:S01]  /*236a0*/  LDL.LU R11, [R1+0x1124] ;  /* 0x00112400010b7983 */ /* 0x002f220000300800 */
[----:B------:R-:W-:-:S03]  /*236b0*/  PRMT R31, RZ, 0x7610, R31 ;  /* 0x00007610ff1f7816 */ /* 0x000fc6000000001f */
[----:B------:R-:W-:Y:S01]  /*236c0*/  STL [R1+0x16d8], R90 ;  /* 0x0016d85a01007387 */ /* 0x000fe20000100800 */
[----:B------:R-:W-:-:S03]  /*236d0*/  PRMT R29, RZ, 0x7610, R29 ;  /* 0x00007610ff1d7816 */ /* 0x000fc6000000001d */
[----:B------:R-:W-:Y:S01]  /*236e0*/  STL [R1+0x16dc], R0 ;  /* 0x0016dc0001007387 */ /* 0x000fe20000100800 */
[----:B------:R-:W-:-:S03]  /*236f0*/  PRMT R23, RZ, 0x7610, R23 ;  /* 0x00007610ff177816 */ /* 0x000fc60000000017 */
[----:B0-----:R-:W4:Y:S01]  /*23700*/  LDL.LU R9, [R1+0x1128] ;  /* 0x0011280001097983 */ /* 0x001f220000300800 */
[----:B------:R-:W-:-:S03]  /*23710*/  PRMT R27, RZ, 0x7610, R27 ;  /* 0x00007610ff1b7816 */ /* 0x000fc6000000001b */
[----:B------:R-:W-:Y:S01]  /*23720*/  STL.S16 [R1+0x724], R31 ;  /* 0x0007241f01007387 */ /* 0x000fe20000100600 */
[----:B------:R-:W-:-:S03]  /*23730*/  PRMT R25, RZ, 0x7610, R25 ;  /* 0x00007610ff197816 */ /* 0x000fc60000000019 */
[----:B------:R-:W-:Y:S01]  /*23740*/  STL.S16 [R1+0x70c], R29 ;  /* 0x00070c1d01007387 */ /* 0x000fe20000100600 */
[----:B------:R-:W-:-:S03]  /*23750*/  PRMT R21, RZ, 0x7610, R21 ;  /* 0x00007610ff157816 */ /* 0x000fc60000000015 */
[----:B------:R0:W-:Y:S01]  /*23760*/  STL.S16 [R1+0x708], R23 ;  /* 0x0007081701007387 */ /* 0x0001e20000100600 */
[----:B------:R-:W-:-:S03]  /*23770*/  PRMT R15, RZ, 0x7610, R15 ;  /* 0x00007610ff0f7816 */ /* 0x000fc6000000000f */
[----:B0-----:R-:W4:Y:S04]  /*23780*/  LDL.LU R23, [R1+0x112c] ;  /* 0x00112c0001177983 */ /* 0x001f280000300800 */
[----:B------:R-:W-:Y:S04]  /*23790*/  STL.S16 [R1+0x704], R27 ;  /* 0x0007041b01007387 */ /* 0x000fe80000100600 */
[----:B------:R-:W-:Y:S04]  /*237a0*/  STL.S16 [R1+0x700], R25 ;  /* 0x0007001901007387 */ /* 0x000fe80000100600 */
[----:B------:R0:W-:Y:S04]  /*237b0*/  STL.S16 [R1+0x6fc], R21 ;  /* 0x0006fc1501007387 */ /* 0x0001e80000100600 */
[----:B------:R1:W-:Y:S04]  /*237c0*/  STL.S16 [R1+0x6f8], R15 ;  /* 0x0006f80f01007387 */ /* 0x0003e80000100600 */
[----:B0-----:R-:W4:Y:S01]  /*237d0*/  LDL.LU R21, [R1+0x1130] ;  /* 0x0011300001157983 */ /* 0x001f220000300800 */
[----:B------:R-:W-:-:S02]  /*237e0*/  PRMT R13, RZ, 0x7610, R13 ;  /* 0x00007610ff0d7816 */ /* 0x000fc4000000000d */
[----:B------:R-:W-:Y:S02]  /*237f0*/  PRMT R4, RZ, 0x7610, R4 ;  /* 0x00007610ff047816 */ /* 0x000fe40000000004 */
[----:B------:R-:W-:Y:S01]  /*23800*/  PRMT R0, RZ, 0x7610, R0 ;  /* 0x00007610ff007816 */ /* 0x000fe20000000000 */
[----:B------:R0:W-:Y:S01]  /*23810*/  STL.S16 [R1+0x6dc], R13 ;  /* 0x0006dc0d01007387 */ /* 0x0001e20000100600 */
[----:B------:R-:W-:-:S03]  /*23820*/  PRMT R3, RZ, 0x7610, R3 ;  /* 0x00007610ff037816 */ /* 0x000fc60000000003 */
[----:B-1----:R-:W4:Y:S04]  /*23830*/  LDL.LU R15, [R1+0x1134] ;  /* 0x00113400010f7983 */ /* 0x002f280000300800 */
[----:B------:R-:W-:Y:S04]  /*23840*/  STL.S16 [R1+0x6d8], R4 ;  /* 0x0006d80401007387 */ /* 0x000fe80000100600 */
[----:B------:R1:W-:Y:S04]  /*23850*/  STL [R1+0x1920], R0 ;  /* 0x0019200001007387 */ /* 0x0003e80000100800 */
[----:B0-----:R-:W4:Y:S04]  /*23860*/  LDL.LU R13, [R1+0x1138] ;  /* 0x00113800010d7983 */ /* 0x001f280000300800 */
[----:B------:R0:W-:Y:S01]  /*23870*/  STL.S16 [R1+0x6cc], R3 ;  /* 0x0006cc0301007387 */ /* 0x0001e20000100600 */
[----:B-1----:R-:W-:-:S03]  /*23880*/  PRMT R0, RZ, 0x7610, R0 ;  /* 0x00007610ff007816 */ /* 0x002fc60000000000 */
[----:B0-----:R-:W4:Y:S04]  /*23890*/  LDL.LU R3, [R1+0x113c] ;  /* 0x00113c0001037983 */ /* 0x001f280000300800 */
[----:B------:R0:W-:Y:S01]  /*238a0*/  STL.S16 [R1+0x6c8], R0 ;  /* 0x0006c80001007387 */ /* 0x0001e20000100600 */
[----:B--2---:R-:W-:-:S03]  /*238b0*/  IMAD.MOV.U32 R4, RZ, RZ, R2 ;  /* 0x000000ffff047224 */ /* 0x004fc600078e0002 */
[----:B------:R-:W2:Y:S04]  /*238c0*/  LDL.LU R2, [R1+0x1140] ;  /* 0x0011400001027983 */ /* 0x000ea80000300800 */
[----:B------:R-:W-:Y:S04]  /*238d0*/  STL.64 [R1+0x15d0], R4 ;  /* 0x0015d00401007387 */ /* 0x000fe80000100a00 */
[----:B0-----:R-:W2:Y:S01]  /*238e0*/  LDL.LU R0, [R1+0x1144] ;  /* 0x0011440001007983 */ /* 0x001ea20000300800 */
[----:B---3--:R-:W-:-:S04]  /*238f0*/  LOP3.LUT R7, R7, R6, RZ, 0x3c, !PT ;  /* 0x0000000607077212 */ /* 0x008fc800078e3cff */
[----:B------:R-:W-:Y:S02]  /*23900*/  LOP3.LUT R6, R7, R6, RZ, 0x3c, !PT ;  /* 0x0000000607067212 */ /* 0x000fe400078e3cff */
[----:B----4-:R-:W-:-:S04]  /*23910*/  LOP3.LUT R17, R17, R16, RZ, 0x3c, !PT ;  /* 0x0000001011117212 */ /* 0x010fc800078e3cff */
[----:B------:R-:W-:Y:S02]  /*23920*/  LOP3.LUT R16, R17, R16, RZ, 0x3c, !PT ;  /* 0x0000001011107212 */ /* 0x000fe400078e3cff */
[----:B------:R-:W-:Y:S01]  /*23930*/  LOP3.LUT R7, R7, R6, RZ, 0x3c, !PT ;  /* 0x0000000607077212 */ /* 0x000fe200078e3cff */
[----:B------:R-:W-:Y:S01]  /*23940*/  IMAD R65, R19, -0x80, R65 ;  /* 0xffffff8013417824 */ /* 0x000fe200078e0241 */
[----:B------:R-:W-:Y:S01]  /*23950*/  LOP3.LUT R17, R17, R16, RZ, 0x3c, !PT ;  /* 0x0000001011117212 */ /* 0x000fe200078e3cff */
[----:B------:R-:W-:Y:S02]  /*23960*/  IMAD.MOV.U32 R19, RZ, RZ, R18 ;  /* 0x000000ffff137224 */ /* 0x000fe400078e0012 */
[----:B------:R-:W-:Y:S01]  /*23970*/  IMAD.MOV.U32 R18, RZ, RZ, R11 ;  /* 0x000000ffff127224 */ /* 0x000fe200078e000b */
[----:B------:R-:W-:Y:S01]  /*23980*/  STL.64 [R1+0x15d8], R6 ;  /* 0x0015d80601007387 */ /* 0x000fe20000100a00 */
[----:B------:R-:W-:-:S03]  /*23990*/  IMAD.MOV.U32 R29, RZ, RZ, R28 ;  /* 0x000000ffff1d7224 */ /* 0x000fc600078e001c */
[----:B------:R0:W-:Y:S01]  /*239a0*/  STL.64 [R1+0x15f8], R16 ;  /* 0x0015f81001007387 */ /* 0x0001e20000100a00 */
[----:B------:R-:W-:-:S03]  /*239b0*/  IMAD.MOV.U32 R28, RZ, RZ, R9 ;  /* 0x000000ffff1c7224 */ /* 0x000fc600078e0009 */
[----:B0-----:R-:W3:Y:S04]  /*239c0*/  LDL.LU R17, [R1+0x1148] ;  /* 0x0011480001117983 */ /* 0x001ee80000300800 */
[----:B------:R-:W4:Y:S04]  /*239d0*/  LDL.LU R16, [R1+0x114c] ;  /* 0x00114c0001107983 */ /* 0x000f280000300800 */
[----:B------:R-:W-:Y:S04]  /*239e0*/  STL.64 [R1+0x1600], R18 ;  /* 0x0016001201007387 */ /* 0x000fe80000100a00 */
[----:B------:R-:W4:Y:S04]  /*239f0*/  LDL.LU R9, [R1+0xfb8] ;  /* 0x000fb80001097983 */ /* 0x000f280000300800 */
[----:B------:R-:W4:Y:S01]  /*23a00*/  LDL.LU R11, [R1+0xfbc] ;  /* 0x000fbc00010b7983 */ /* 0x000f220000300800 */
[----:B------:R-:W-:-:S02]  /*23a10*/  IMAD.MOV.U32 R31, RZ, RZ, R30 ;  /* 0x000000ffff1f7224 */ /* 0x000fc400078e001e */
[----:B------:R-:W-:Y:S01]  /*23a20*/  IMAD.MOV.U32 R30, RZ, RZ, R23 ;  /* 0x000000ffff1e7224 */ /* 0x000fe200078e0017 */
[----:B------:R-:W-:Y:S04]  /*23a30*/  STL.64 [R1+0x1620], R28 ;  /* 0x0016201c01007387 */ /* 0x000fe80000100a00 */
[----:B------:R-:W4:Y:S01]  /*23a40*/  LDL.LU R7, [R1+0xfc0] ;  /* 0x000fc00001077983 */ /* 0x000f220000300800 */
[----:B------:R-:W-:-:S03]  /*23a50*/  IMAD.MOV.U32 R37, RZ, RZ, R36 ;  /* 0x000000ffff257224 */ /* 0x000fc600078e0024 */
[----:B------:R-:W4:Y:S04]  /*23a60*/  LDL.LU R6, [R1+0xfc4] ;  /* 0x000fc40001067983 */ /* 0x000f280000300800 */
[----:B------:R-:W-:Y:S04]  /*23a70*/  STL [R1+0x1680], R30 ;  /* 0x0016801e01007387 */ /* 0x000fe80000100800 */
[----:B------:R-:W-:Y:S01]  /*23a80*/  STL [R1+0x1628], R31 ;  /* 0x0016281f01007387 */ /* 0x000fe20000100800 */
[----:B------:R-:W-:-:S03]  /*23a90*/  IMAD.MOV.U32 R36, RZ, RZ, R21 ;  /* 0x000000ffff247224 */ /* 0x000fc600078e0015 */
[----:B------:R-:W4:Y:S04]  /*23aa0*/  LDL.LU R5, [R1+0xfc8] ;  /* 0x000fc80001057983 */ /* 0x000f280000300800 */
[----:B------:R-:W-:Y:S04]  /*23ab0*/  STL.64 [R1+0x16a0], R36 ;  /* 0x0016a02401007387 */ /* 0x000fe80000100a00 */
[----:B------:R-:W4:Y:S01]  /*23ac0*/  LDL.LU R4, [R1+0xfcc] ;  /* 0x000fcc0001047983 */ /* 0x000f220000300800 */
[----:B------:R-:W-:Y:S01]  /*23ad0*/  IMAD.MOV.U32 R39, RZ, RZ, R38 ;  /* 0x000000ffff277224 */ /* 0x000fe200078e0026 */
[----:B------:R-:W-:Y:S01]  /*23ae0*/  MOV R45, R44 ;  /* 0x0000002c002d7202 */ /* 0x000fe20000000f00 */
[----:B------:R-:W-:-:S02]  /*23af0*/  IMAD.MOV.U32 R38, RZ, RZ, R15 ;  /* 0x000000ffff267224 */ /* 0x000fc400078e000f */
[----:B------:R-:W-:Y:S02]  /*23b00*/  IMAD.MOV.U32 R47, RZ, RZ, R46 ;  /* 0x000000ffff2f7224 */ /* 0x000fe400078e002e */
[----:B------:R-:W-:Y:S01]  /*23b10*/  IMAD.MOV.U32 R44, RZ, RZ, R13 ;  /* 0x000000ffff2c7224 */ /* 0x000fe200078e000d */
[----:B------:R-:W-:Y:S01]  /*23b20*/  STL.64 [R1+0x16a8], R38 ;  /* 0x0016a82601007387 */ /* 0x000fe20000100a00 */
[----:B------:R-:W-:-:S03]  /*23b30*/  IMAD.MOV.U32 R53, RZ, RZ, R52 ;  /* 0x000000ffff357224 */ /* 0x000fc600078e0034 */
[----:B------:R-:W-:Y:S01]  /*23b40*/  STL.64 [R1+0x16e0], R44 ;  /* 0x0016e02c01007387 */ /* 0x000fe20000100a00 */
[----:B------:R-:W-:-:S03]  /*23b50*/  IMAD.MOV.U32 R46, RZ, RZ, R3 ;  /* 0x000000ffff2e7224 */ /* 0x000fc600078e0003 */
[----:B------:R-:W4:Y:S04]  /*23b60*/  LDL.LU R3, [R1+0xfd0] ;  /* 0x000fd00001037983 */ /* 0x000f280000300800 */
[----:B------:R-:W-:Y:S04]  /*23b70*/  STL.64 [R1+0x16e8], R46 ;  /* 0x0016e82e01007387 */ /* 0x000fe80000100a00 */
[----:B------:R-:W4:Y:S04]  /*23b80*/  LDL.LU R15, [R1+0xfd4] ;  /* 0x000fd400010f7983 */ /* 0x000f280000300800 */
[----:B------:R-:W4:Y:S01]  /*23b90*/  LDL.LU R13, [R1+0xfd8] ;  /* 0x000fd800010d7983 */ /* 0x000f220000300800 */
[----:B------:R-:W-:-:S02]  /*23ba0*/  IMAD.MOV.U32 R55, RZ, RZ, R54 ;  /* 0x000000ffff377224 */ /* 0x000fc400078e0036 */
[----:B--2---:R-:W-:-:S05]  /*23bb0*/  IMAD.MOV.U32 R52, RZ, RZ, R2 ;  /* 0x000000ffff347224 */ /* 0x004fca00078e0002 */
[----:B------:R-:W-:Y:S04]  /*23bc0*/  STL.64 [R1+0x1740], R52 ;  /* 0x0017403401007387 */ /* 0x000fe80000100a00 */
[----:B------:R-:W2:Y:S01]  /*23bd0*/  LDL.LU R2, [R1+0xfdc] ;  /* 0x000fdc0001027983 */ /* 0x000ea20000300800 */
[----:B------:R-:W-:-:S03]  /*23be0*/  IMAD.MOV.U32 R54, RZ, RZ, R0 ;  /* 0x000000ffff367224 */ /* 0x000fc600078e0000 */
[----:B------:R-:W2:Y:S01]  /*23bf0*/  LDL.LU R0, [R1+0xfe0] ;  /* 0x000fe00001007983 */ /* 0x000ea20000300800 */
[----:B------:R-:W-:Y:S02]  /*23c00*/  IMAD.MOV.U32 R77, RZ, RZ, R76 ;  /* 0x000000ffff4d7224 */ /* 0x000fe400078e004c */
[----:B------:R-:W-:Y:S01]  /*23c10*/  IMAD.MOV.U32 R75, RZ, RZ, R74 ;  /* 0x000000ffff4b7224 */ /* 0x000fe200078e004a */
[----:B------:R-:W-:Y:S01]  /*23c20*/  STL.64 [R1+0x1748], R54 ;  /* 0x0017483601007387 */ /* 0x000fe20000100a00 */
[----:B------:R-:W-:Y:S02]  /*23c30*/  IMAD.MOV.U32 R21, RZ, RZ, R20 ;  /* 0x000000ffff157224 */ /* 0x000fe400078e0014 */
[----:B------:R-:W-:Y:S02]  /*23c40*/  IMAD.MOV.U32 R23, RZ, RZ, R22 ;  /* 0x000000ffff177224 */ /* 0x000fe400078e0016 */
[----:B------:R-:W-:Y:S02]  /*23c50*/  IMAD.MOV.U32 R33, RZ, RZ, R32 ;  /* 0x000000ffff217224 */ /* 0x000fe400078e0020 */
[----:B------:R-:W-:-:S02]  /*23c60*/  IMAD.MOV.U32 R35, RZ, RZ, R34 ;  /* 0x000000ffff237224 */ /* 0x000fc400078e0022 */
[----:B---3--:R-:W-:Y:S02]  /*23c70*/  IMAD.MOV.U32 R76, RZ, RZ, R17 ;  /* 0x000000ffff4c7224 */ /* 0x008fe400078e0011 */
[----:B----4-:R-:W-:Y:S01]  /*23c80*/  IMAD.MOV.U32 R74, RZ, RZ, R16 ;  /* 0x000000ffff4a7224 */ /* 0x010fe200078e0010 */
[----:B------:R-:W-:Y:S02]  /*23c90*/  LOP3.LUT R9, R9, R8, RZ, 0x3c, !PT ;  /* 0x0000000809097212 */ /* 0x000fe400078e3cff */
[----:B------:R-:W-:Y:S02]  /*23ca0*/  LOP3.LUT R11, R11, R10, RZ, 0x3c, !PT ;  /* 0x0000000a0b0b7212 */ /* 0x000fe400078e3cff */
[----:B------:R-:W-:Y:S02]  /*23cb0*/  LOP3.LUT R8, R9, R8, RZ, 0x3c, !PT ;  /* 0x0000000809087212 */ /* 0x000fe400078e3cff */
[----:B------:R-:W-:Y:S02]  /*23cc0*/  LOP3.LUT R10, R11, R10, RZ, 0x3c, !PT ;  /* 0x0000000a0b0a7212 */ /* 0x000fe400078e3cff */
[----:B------:R-:W-:-:S02]  /*23cd0*/  LOP3.LUT R9, R9, R8, RZ, 0x3c, !PT ;  /* 0x0000000809097212 */ /* 0x000fc400078e3cff */
[----:B------:R-:W-:Y:S01]  /*23ce0*/  LOP3.LUT R11, R11, R10, RZ, 0x3c, !PT ;  /* 0x0000000a0b0b7212 */ /* 0x000fe200078e3cff */
[----:B------:R-:W-:Y:S01]  /*23cf0*/  IMAD.MOV.U32 R20, RZ, RZ, R7 ;  /* 0x000000ffff147224 */ /* 0x000fe200078e0007 */
[----:B------:R-:W-:Y:S01]  /*23d00*/  STL.64 [R1+0x1518], R76 ;  /* 0x0015184c01007387 */ /* 0x000fe20000100a00 */
[----:B------:R-:W-:-:S03]  /*23d10*/  IMAD.MOV.U32 R22, RZ, RZ, R6 ;  /* 0x000000ffff167224 */ /* 0x000fc600078e0006 */
[----:B------:R-:W-:Y:S04]  /*23d20*/  STL.64 [R1+0x1520], R74 ;  /* 0x0015204a01007387 */ /* 0x000fe80000100a00 */
[----:B------:R0:W-:Y:S04]  /*23d30*/  STL.64 [R1+0x15e0], R8 ;  /* 0x0015e00801007387 */ /* 0x0001e80000100a00 */
[----:B------:R-:W-:Y:S01]  /*23d40*/  STL.64 [R1+0x15e8], R10 ;  /* 0x0015e80a01007387 */ /* 0x000fe20000100a00 */
[----:B------:R-:W-:-:S03]  /*23d50*/  IMAD.MOV.U32 R32, RZ, RZ, R5 ;  /* 0x000000ffff207224 */ /* 0x000fc600078e0005 */
[----:B------:R-:W-:Y:S04]  /*23d60*/  STL.64 [R1+0x1608], R20 ;  /* 0x0016081401007387 */ /* 0x000fe80000100a00 */
[----:B0-----:R-:W3:Y:S04]  /*23d70*/  LDL.LU R8, [R1+0xfe4] ;  /* 0x000fe40001087983 */ /* 0x001ee80000300800 */
[----:B------:R0:W-:Y:S01]  /*23d80*/  STL.64 [R1+0x1630], R22 ;  /* 0x0016301601007387 */ /* 0x0001e20000100a00 */
[----:B------:R-:W-:-:S03]  /*23d90*/  IMAD.MOV.U32 R34, RZ, RZ, R4 ;  /* 0x000000ffff227224 */ /* 0x000fc600078e0004 */
[----:B------:R-:W4:Y:S04]  /*23da0*/  LDL.LU R7, [R1+0xfe8] ;  /* 0x000fe80001077983 */ /* 0x000f280000300800 */
[----:B------:R-:W4:Y:S04]  /*23db0*/  LDL.LU R6, [R1+0xfec] ;  /* 0x000fec0001067983 */ /* 0x000f280000300800 */
[----:B------:R-:W-:Y:S04]  /*23dc0*/  STL.64 [R1+0x1640], R32 ;  /* 0x0016402001007387 */ /* 0x000fe80000100a00 */
[----:B------:R-:W4:Y:S04]  /*23dd0*/  LDL.LU R5, [R1+0xff0] ;  /* 0x000ff00001057983 */ /* 0x000f280000300800 */
[----:B------:R-:W4:Y:S01]  /*23de0*/  LDL.LU R4, [R1+0xff4] ;  /* 0x000ff40001047983 */ /* 0x000f220000300800 */
[----:B------:R-:W-:-:S02]  /*23df0*/  IMAD.MOV.U32 R41, RZ, RZ, R40 ;  /* 0x000000ffff297224 */ /* 0x000fc400078e0028 */
[----:B------:R-:W-:Y:S02]  /*23e00*/  IMAD.MOV.U32 R43, RZ, RZ, R42 ;  /* 0x000000ffff2b7224 */ /* 0x000fe400078e002a */
[----:B------:R-:W-:Y:S02]  /*23e10*/  IMAD.MOV.U32 R40, RZ, RZ, R3 ;  /* 0x000000ffff287224 */ /* 0x000fe400078e0003 */
[----:B------:R-:W-:Y:S01]  /*23e20*/  IMAD.MOV.U32 R49, RZ, RZ, R48 ;  /* 0x000000ffff317224 */ /* 0x000fe200078e0030 */
[----:B------:R-:W-:Y:S01]  /*23e30*/  STL.64 [R1+0x1650], R34 ;  /* 0x0016502201007387 */ /* 0x000fe20000100a00 */
[----:B------:R-:W-:Y:S02]  /*23e40*/  IMAD.MOV.U32 R51, RZ, RZ, R50 ;  /* 0x000000ffff337224 */ /* 0x000fe400078e0032 */
[----:B------:R-:W-:Y:S01]  /*23e50*/  IMAD.MOV.U32 R42, RZ, RZ, R15 ;  /* 0x000000ffff2a7224 */ /* 0x000fe200078e000f */
[----:B------:R-:W4:Y:S01]  /*23e60*/  LDL.LU R3, [R1+0xff8] ;  /* 0x000ff80001037983 */ /* 0x000f220000300800 */
[----:B------:R-:W-:-:S03]  /*23e70*/  IMAD.MOV.U32 R48, RZ, RZ, R13 ;  /* 0x000000ffff307224 */ /* 0x000fc600078e000d */
[----:B------:R-:W-:Y:S04]  /*23e80*/  STL.64 [R1+0x16b0], R40 ;  /* 0x0016b02801007387 */ /* 0x000fe80000100a00 */
[----:B------:R-:W-:Y:S04]  /*23e90*/  STL.64 [R1+0x16b8], R42 ;  /* 0x0016b82a01007387 */ /* 0x000fe80000100a00 */
[----:B------:R-:W-:Y:S01]  /*23ea0*/  STL.64 [R1+0x16f0], R48 ;  /* 0x0016f03001007387 */ /* 0x000fe20000100a00 */
[----:B------:R-:W-:Y:S02]  /*23eb0*/  IMAD.MOV.U32 R57, RZ, RZ, R56 ;  /* 0x000000ffff397224 */ /* 0x000fe400078e0038 */
[----:B--2---:R-:W-:-:S05]  /*23ec0*/  IMAD.MOV.U32 R50, RZ, RZ, R2 ;  /* 0x000000ffff327224 */ /* 0x004fca00078e0002 */
[----:B------:R-:W-:Y:S04]  /*23ed0*/  STL.64 [R1+0x16f8], R50 ;  /* 0x0016f83201007387 */ /* 0x000fe80000100a00 */
[----:B------:R-:W2:Y:S04]  /*23ee0*/  LDL.LU R15, [R1+0xffc] ;  /* 0x000ffc00010f7983 */ /* 0x000ea80000300800 */
[----:B0-----:R-:W2:Y:S04]  /*23ef0*/  LDL.LU R22, [R1+0x1000] ;  /* 0x0010000001167983 */ /* 0x001ea80000300800 */
[----:B------:R-:W2:Y:S04]  /*23f00*/  LDL.LU R21, [R1+0x1004] ;  /* 0x0010040001157983 */ /* 0x000ea80000300800 */
[----:B------:R-:W2:Y:S04]  /*23f10*/  LDL.LU R20, [R1] ;  /* 0x0000000001147983 */ /* 0x000ea80000300800 */
[----:B------:R-:W2:Y:S04]  /*23f20*/  LDL.LU R19, [R1+0x1008] ;  /* 0x0010080001137983 */ /* 0x000ea80000300800 */
[----:B------:R-:W2:Y:S04]  /*23f30*/  LDL.LU R18, [R1+0x8] ;  /* 0x0000080001127983 */ /* 0x000ea80000300800 */
[----:B------:R-:W2:Y:S04]  /*23f40*/  LDL.LU R17, [R1+0x100c] ;  /* 0x00100c0001117983 */ /* 0x000ea80000300800 */
[----:B------:R-:W2:Y:S01]  /*23f50*/  LDL.LU R16, [R1+0x10] ;  /* 0x0000100001107983 */ /* 0x000ea20000300800 */
[----:B------:R-:W-:-:S03]  /*23f60*/  IMAD.MOV.U32 R56, RZ, RZ, R0 ;  /* 0x000000ffff387224 */ /* 0x000fc600078e0000 */
[----:B------:R-:W2:Y:S04]  /*23f70*/  LDL.LU R11, [R1+0x1010] ;  /* 0x00101000010b7983 */ /* 0x000ea80000300800 */
[----:B------:R-:W2:Y:S04]  /*23f80*/  LDL.LU R2, [R1+0x18] ;  /* 0x0000180001027983 */ /* 0x000ea80000300800 */
[----:B------:R-:W2:Y:S01]  /*23f90*/  LDL.LU R0, [R1+0x1014] ;  /* 0x0010140001007983 */ /* 0x000ea20000300800 */
[----:B------:R-:W-:Y:S02]  /*23fa0*/  IMAD.MOV.U32 R59, RZ, RZ, R58 ;  /* 0x000000ffff3b7224 */ /* 0x000fe400078e003a */
[----:B------:R-:W-:Y:S01]  /*23fb0*/  IMAD.MOV.U32 R73, RZ, RZ, R72 ;  /* 0x000000ffff497224 */ /* 0x000fe200078e0048 */
[----:B------:R-:W-:Y:S01]  /*23fc0*/  MOV R69, R68 ;  /* 0x0000004400457202 */ /* 0x000fe20000000f00 */
[----:B------:R-:W-:Y:S01]  /*23fd0*/  IMAD.MOV.U32 R71, RZ, RZ, R70 ;  /* 0x000000ffff477224 */ /* 0x000fe200078e0046 */
[----:B------:R-:W-:Y:S01]  /*23fe0*/  STL.64 [R1+0x1750], R56 ;  /* 0x0017503801007387 */ /* 0x000fe20000100a00 */
[----:B------:R-:W-:-:S02]  /*23ff0*/  IMAD.MOV.U32 R67, RZ, RZ, R66 ;  /* 0x000000ffff437224 */ /* 0x000fc400078e0042 */
[----:B---3--:R-:W-:Y:S02]  /*24000*/  IMAD.MOV.U32 R58, RZ, RZ, R8 ;  /* 0x000000ffff3a7224 */ /* 0x008fe400078e0008 */
[----:B----4-:R-:W-:-:S03]  /*24010*/  IMAD.MOV.U32 R72, RZ, RZ, R7 ;  /* 0x000000ffff487224 */ /* 0x010fc600078e0007 */
[----:B------:R-:W-:Y:S01]  /*24020*/  STL.64 [R1+0x1758], R58 ;  /* 0x0017583a01007387 */ /* 0x000fe20000100a00 */
[----:B------:R-:W-:-:S03]  /*24030*/  IMAD.MOV.U32 R70, RZ, RZ, R6 ;  /* 0x000000ffff467224 */ /* 0x000fc600078e0006 */
[----:B------:R-:W-:Y:S01]  /*24040*/  STL.64 [R1+0x1528], R72 ;  /* 0x0015284801007387 */ /* 0x000fe20000100a00 */
[----:B------:R-:W-:-:S03]  /*24050*/  IMAD.MOV.U32 R68, RZ, RZ, R5 ;  /* 0x000000ffff447224 */ /* 0x000fc600078e0005 */
[----:B------:R-:W-:Y:S01]  /*24060*/  STL.64 [R1+0x1530], R70 ;  /* 0x0015304601007387 */ /* 0x000fe20000100a00 */
[----:B------:R-:W-:-:S03]  /*24070*/  IMAD.MOV.U32 R66, RZ, RZ, R4 ;  /* 0x000000ffff427224 */ /* 0x000fc600078e0004 */
[----:B------:R-:W-:Y:S04]  /*24080*/  STL.64 [R1+0x1538], R68 ;  /* 0x0015384401007387 */ /* 0x000fe80000100a00 */
[----:B------:R-:W-:Y:S04]  /*24090*/  STL.64 [R1+0x1540], R66 ;  /* 0x0015404201007387 */ /* 0x000fe80000100a00 */
[----:B------:R-:W3:Y:S04]  /*240a0*/  LDL.LU R10, [R1+0x20] ;  /* 0x00002000010a7983 */ /* 0x000ee80000300800 */
[----:B------:R-:W4:Y:S04]  /*240b0*/  LDL.LU R9, [R1+0x1018] ;  /* 0x0010180001097983 */ /* 0x000f280000300800 */
[----:B------:R-:W4:Y:S04]  /*240c0*/  LDL.LU R8, [R1+0x28] ;  /* 0x0000280001087983 */ /* 0x000f280000300800 */
[----:B------:R-:W4:Y:S04]  /*240d0*/  LDL.LU R7, [R1+0x101c] ;  /* 0x00101c0001077983 */ /* 0x000f280000300800 */
[----:B------:R-:W4:Y:S04]  /*240e0*/  LDL.LU R6, [R1+0x30] ;  /* 0x0000300001067983 */ /* 0x000f280000300800 */
[----:B------:R-:W4:Y:S04]  /*240f0*/  LDL.LU R5, [R1+0x1020] ;  /* 0x0010200001057983 */ /* 0x000f280000300800 */
[----:B------:R-:W4:Y:S01]  /*24100*/  LDL.LU R4, [R1+0x38] ;  /* 0x0000380001047983 */ /* 0x000f220000300800 */
[----:B------:R-:W-:-:S02]  /*24110*/  IMAD.MOV.U32 R13, RZ, RZ, R12 ;  /* 0x000000ffff0d7224 */ /* 0x000fc400078e000c */
[----:B------:R-:W-:Y:S02]  /*24120*/  IMAD.MOV.U32 R12, RZ, RZ, R3 ;  /* 0x000000ffff0c7224 */ /* 0x000fe400078e0003 */
[----:B------:R-:W4:Y:S01]  /*24130*/  LDL.LU R3, [R1+0x1024] ;  /* 0x0010240001037983 */ /* 0x000f220000300800 */
[----:B------:R-:W-:Y:S02]  /*24140*/  IMAD.MOV.U32 R25, RZ, RZ, R24 ;  /* 0x000000ffff197224 */ /* 0x000fe400078e0018 */
[----:B------:R-:W-:Y:S01]  /*24150*/  IMAD.MOV.U32 R27, RZ, RZ, R26 ;  /* 0x000000ffff1b7224 */ /* 0x000fe200078e001a */
[----:B------:R-:W-:Y:S01]  /*24160*/  STL.64 [R1+0x15f0], R12 ;  /* 0x0015f00c01007387 */ /* 0x000fe20000100a00 */
[----:B--2---:R-:W-:-:S04]  /*24170*/  LOP3.LUT R15, R15, R14, RZ, 0x3c, !PT ;  /* 0x0000000e0f0f7212 */ /* 0x004fc800078e3cff */
[----:B------:R-:W-:Y:S01]  /*24180*/  LOP3.LUT R14, R15, R14, RZ, 0x3c, !PT ;  /* 0x0000000e0f0e7212 */ /* 0x000fe200078e3cff */
[----:B------:R-:W-:-:S03]  /*24190*/  IMAD.MOV.U32 R24, RZ, RZ, R22 ;  /* 0x000000ffff187224 */ /* 0x000fc600078e0016 */
[----:B------:R-:W-:Y:S01]  /*241a0*/  LOP3.LUT R15, R15, R14, RZ, 0x3c, !PT ;  /* 0x0000000e0f0f7212 */ /* 0x000fe200078e3cff */
[----:B------:R-:W-:-:S04]  /*241b0*/  IMAD.MOV.U32 R26, RZ, RZ, R21 ;  /* 0x000000ffff1a7224 */ /* 0x000fc800078e0015 */
[----:B------:R0:W-:Y:S04]  /*241c0*/  STL.64 [R1+0x1660], R14 ;  /* 0x0016600e01007387 */ /* 0x0001e80000100a00 */
[----:B------:R1:W-:Y:S04]  /*241d0*/  STL.64 [R1+0x1668], R24 ;  /* 0x0016681801007387 */ /* 0x0003e80000100a00 */
[----:B------:R-:W-:Y:S01]  /*241e0*/  STL.64 [R1+0x1678], R26 ;  /* 0x0016781a01007387 */ /* 0x000fe20000100a00 */
[----:B------:R-:W-:-:S03]  /*241f0*/  IMAD.MOV.U32 R31, RZ, RZ, R16 ;  /* 0x000000ffff1f7224 */ /* 0x000fc600078e0010 */
[----:B------:R-:W2:Y:S04]  /*24200*/  LDL.LU R16, [R1+0x40] ;  /* 0x0000400001107983 */ /* 0x000ea80000300800 */
[----:B0-----:R-:W2:Y:S01]  /*24210*/  LDL.LU R15, [R1+0x1028] ;  /* 0x00102800010f7983 */ /* 0x001ea20000300800 */
[----:B------:R-:W-:-:S03]  /*24220*/  IMAD.MOV.U32 R30, RZ, RZ, R11 ;  /* 0x000000ffff1e7224 */ /* 0x000fc600078e000b */
[----:B------:R-:W2:Y:S01]  /*24230*/  LDL.LU R14, [R1+0x48] ;  /* 0x00004800010e7983 */ /* 0x000ea20000300800 */
[----:B------:R-:W-:-:S03]  /*24240*/  IMAD.MOV.U32 R37, RZ, RZ, R2 ;  /* 0x000000ffff257224 */ /* 0x000fc600078e0002 */
[----:B------:R-:W2:Y:S01]  /*24250*/  LDL.LU R13, [R1+0x102c] ;  /* 0x00102c00010d7983 */ /* 0x000ea20000300800 */
[----:B------:R-:W-:-:S03]  /*24260*/  IMAD.MOV.U32 R36, RZ, RZ, R0 ;  /* 0x000000ffff247224 */ /* 0x000fc600078e0000 */
[----:B------:R-:W2:Y:S04]  /*24270*/  LDL.LU R12, [R1+0x50] ;  /* 0x00005000010c7983 */ /* 0x000ea80000300800 */
[----:B------:R-:W2:Y:S04]  /*24280*/  LDL.LU R11, [R1+0x1030] ;  /* 0x00103000010b7983 */ /* 0x000ea80000300800 */
[----:B------:R-:W2:Y:S04]  /*24290*/  LDL.LU R2, [R1+0x58] ;  /* 0x0000580001027983 */ /* 0x000ea80000300800 */
[----:B------:R-:W2:Y:S01]  /*242a0*/  LDL.LU R0, [R1+0x1034] ;  /* 0x0010340001007983 */ /* 0x000ea20000300800 */
[----:B------:R-:W-:-:S02]  /*242b0*/  IMAD.MOV.U32 R28, RZ, RZ, R19 ;  /* 0x000000ffff1c7224 */ /* 0x000fc400078e0013 */
[----:B------:R-:W-:Y:S02]  /*242c0*/  IMAD.MOV.U32 R29, RZ, RZ, R20 ;  /* 0x000000ffff1d7224 */ /* 0x000fe400078e0014 */
[----:B------:R-:W-:Y:S02]  /*242d0*/  IMAD.MOV.U32 R22, RZ, RZ, R17 ;  /* 0x000000ffff167224 */ /* 0x000fe400078e0011 */
[----:B------:R-:W-:Y:S01]  /*242e0*/  IMAD.MOV.U32 R23, RZ, RZ, R18 ;  /* 0x000000ffff177224 */ /* 0x000fe200078e0012 */
[----:B------:R-:W-:Y:S04]  /*242f0*/  STL.64 [R1], R28 ;  /* 0x0000001c01007387 */ /* 0x000fe80000100a00 */
[----:B------:R-:W-:Y:S04]  /*24300*/  STL.64 [R1+0x1688], R28 ;  /* 0x0016881c01007387 */ /* 0x000fe80000100a00 */
[----:B------:R-:W-:Y:S04]  /*24310*/  STL.64 [R1+0x10], R30 ;  /* 0x0000101e01007387 */ /* 0x000fe80000100a00 */
[----:B------:R-:W-:Y:S04]  /*24320*/  STL.64 [R1+0x16c0], R30 ;  /* 0x0016c01e01007387 */ /* 0x000fe80000100a00 */
[----:B------:R-:W-:Y:S04]  /*24330*/  STL.64 [R1+0x18], R36 ;  /* 0x0000182401007387 */ /* 0x000fe80000100a00 */
[----:B------:R-:W-:Y:S04]  /*24340*/  STL.64 [R1+0x16c8], R36 ;  /* 0x0016c82401007387 */ /* 0x000fe80000100a00 */
[----:B------:R-:W-:Y:S04]  /*24350*/  STL.64 [R1+0x8], R22 ;  /* 0x0000081601007387 */ /* 0x000fe80000100a00 */
[----:B------:R0:W-:Y:S01]  /*24360*/  STL.64 [R1+0x1690], R22 ;  /* 0x0016901601007387 */ /* 0x0001e20000100a00 */
[----:B---3--:R-:W-:-:S02]  /*24370*/  IMAD.MOV.U32 R45, RZ, RZ, R10 ;  /* 0x000000ffff2d7224 */ /* 0x008fc400078e000a */
[----:B----4-:R-:W-:Y:S02]  /*24380*/  IMAD.MOV.U32 R44, RZ, RZ, R9 ;  /* 0x000000ffff2c7224 */ /* 0x010fe400078e0009 */
[----:B------:R-:W-:Y:S02]  /*24390*/  IMAD.MOV.U32 R47, RZ, RZ, R8 ;  /* 0x000000ffff2f7224 */ /* 0x000fe400078e0008 */
[----:B------:R-:W-:Y:S02]  /*243a0*/  IMAD.MOV.U32 R46, RZ, RZ, R7 ;  /* 0x000000ffff2e7224 */ /* 0x000fe400078e0007 */
[----:B------:R-:W-:Y:S02]  /*243b0*/  IMAD.MOV.U32 R53, RZ, RZ, R6 ;  /* 0x000000ffff357224 */ /* 0x000fe400078e0006 */
[----:B------:R-:W-:Y:S02]  /*243c0*/  IMAD.MOV.U32 R52, RZ, RZ, R5 ;  /* 0x000000ffff347224 */ /* 0x000fe400078e0005 */
[----:B------:R-:W3:Y:S01]  /*243d0*/  LDL.LU R5, [R1+0x60] ;  /* 0x0000600001057983 */ /* 0x000ee20000300800 */
[----:B------:R-:W-:-:S03]  /*243e0*/  IMAD.MOV.U32 R55, RZ, RZ, R4 ;  /* 0x000000ffff377224 */ /* 0x000fc600078e0004 */
[----:B------:R-:W3:Y:S04]  /*243f0*/  LDL.LU R4, [R1+0x1038] ;  /* 0x0010380001047983 */ /* 0x000ee80000300800 */
[----:B------:R-:W4:Y:S04]  /*24400*/  LDL.LU R7, [R1+0x68] ;  /* 0x0000680001077983 */ /* 0x000f280000300800 */
[----:B------:R-:W4:Y:S04]  /*24410*/  LDL.LU R6, [R1+0x103c] ;  /* 0x00103c0001067983 */ /* 0x000f280000300800 */
[----:B------:R-:W3:Y:S04]  /*24420*/  LDL.LU R10, [R1+0x70] ;  /* 0x00007000010a7983 */ /* 0x000ee80000300800 */
[----:B------:R-:W4:Y:S04]  /*24430*/  LDL.LU R9, [R1+0x1040] ;  /* 0x0010400001097983 */ /* 0x000f280000300800 */
[----:B------:R-:W4:Y:S01]  /*24440*/  LDL.LU R8, [R1+0x78] ;  /* 0x0000780001087983 */ /* 0x000f220000300800 */
[----:B------:R-:W-:-:S03]  /*24450*/  IMAD.MOV.U32 R54, RZ, RZ, R3 ;  /* 0x000000ffff367224 */ /* 0x000fc600078e0003 */
[----:B------:R-:W4:Y:S04]  /*24460*/  LDL.LU R3, [R1+0x1044] ;  /* 0x0010440001037983 */ /* 0x000f280000300800 */
[----:B------:R-:W-:Y:S04]  /*24470*/  STL.64 [R1+0x20], R44 ;  /* 0x0000202c01007387 */ /* 0x000fe80000100a00 */
[----:B------:R-:W-:Y:S04]  /*24480*/  STL.64 [R1+0x1700], R44 ;  /* 0x0017002c01007387 */ /* 0x000fe80000100a00 */
[----:B------:R-:W-:Y:S04]  /*24490*/  STL.64 [R1+0x30], R52 ;  /* 0x0000303401007387 */ /* 0x000fe80000100a00 */
[----:B------:R-:W-:Y:S04]  /*244a0*/  STL.64 [R1+0x1760], R52 ;  /* 0x0017603401007387 */ /* 0x000fe80000100a00 */
[----:B------:R-:W-:Y:S04]  /*244b0*/  STL.64 [R1+0x38], R54 ;  /* 0x0000383601007387 */ /* 0x000fe80000100a00 */
[----:B------:R-:W-:Y:S04]  /*244c0*/  STL.64 [R1+0x1768], R54 ;  /* 0x0017683601007387 */ /* 0x000fe80000100a00 */
[----:B------:R-:W-:Y:S04]  /*244d0*/  STL.64 [R1+0x28], R46 ;  /* 0x0000282e01007387 */ /* 0x000fe80000100a00 */
[----:B------:R-:W-:Y:S01]  /*244e0*/  STL.64 [R1+0x1708], R46 ;  /* 0x0017082e01007387 */ /* 0x000fe20000100a00 */
[----:B--2---:R-:W-:-:S03]  /*244f0*/  IMAD.MOV.U32 R77, RZ, RZ, R16 ;  /* 0x000000ffff4d7224 */ /* 0x004fc600078e0010 */
[----:B------:R-:W2:Y:S01]  /*24500*/  LDL.LU R16, [R1+0x80] ;  /* 0x0000800001107983 */ /* 0x000ea20000300800 */
[----:B------:R-:W-:-:S03]  /*24510*/  IMAD.MOV.U32 R76, RZ, RZ, R15 ;  /* 0x000000ffff4c7224 */ /* 0x000fc600078e000f */
        /* <DEDUP_REMOVED lines=12> */
[----:B------:R-:W2:Y:S04]  /*245e0*/  LDL.LU R0, [R1+0x1054] ;  /* 0x0010540001007983 */ /* 0x000ea80000300800 */
[----:B------:R-:W-:Y:S04]  /*245f0*/  STL.64 [R1+0x40], R76 ;  /* 0x0000404c01007387 */ /* 0x000fe80000100a00 */
[----:B------:R-:W-:Y:S04]  /*24600*/  STL.64 [R1+0x1548], R76 ;  /* 0x0015484c01007387 */ /* 0x000fe80000100a00 */
[----:B------:R-:W-:Y:S04]  /*24610*/  STL.64 [R1+0x48], R74 ;  /* 0x0000484a01007387 */ /* 0x000fe80000100a00 */
[----:B------:R-:W-:Y:S04]  /*24620*/  STL.64 [R1+0x1550], R74 ;  /* 0x0015504a01007387 */ /* 0x000fe80000100a00 */
[----:B------:R-:W-:Y:S04]  /*24630*/  STL.64 [R1+0x50], R72 ;  /* 0x0000504801007387 */ /* 0x000fe80000100a00 */
[----:B------:R-:W-:Y:S04]  /*24640*/  STL.64 [R1+0x1558], R72 ;  /* 0x0015584801007387 */ /* 0x000fe80000100a00 */
[----:B------:R-:W-:Y:S04]  /*24650*/  STL.64 [R1+0x58], R70 ;  /* 0x0000584601007387 */ /* 0x000fe80000100a00 */
[----:B------:R-:W-:Y:S04]  /*24660*/  STL.64 [R1+0x1560], R70 ;  /* 0x0015604601007387 */ /* 0x000fe80000100a00 */
[----:B-1----:R-:W2:Y:S04]  /*24670*/  LDL.LU R24, [R1+0xa0] ;  /* 0x0000a00001187983 */ /* 0x002ea80000300800 */
[----:B0-----:R-:W2:Y:S04]  /*24680*/  LDL.LU R23, [R1+0x1058] ;  /* 0x0010580001177983 */ /* 0x001ea80000300800 */
[----:B------:R-:W2:Y:S04]  /*24690*/  LDL.LU R22, [R1+0xa8] ;  /* 0x0000a80001167983 */ /* 0x000ea80000300800 */
[----:B------:R-:W2:Y:S01]  /*246a0*/  LDL.LU R17, [R1+0x105c] ;  /* 0x00105c0001117983 */ /* 0x000ea20000300800 */
[----:B---3--:R-:W-:-:S03]  /*246b0*/  IMAD.MOV.U32 R19, RZ, RZ, R10 ;  /* 0x000000ffff137224 */ /* 0x008fc600078e000a */
[----:B------:R-:W3:Y:S01]  /*246c0*/  LDL.LU R10, [R1+0xb0] ;  /* 0x0000b000010a7983 */ /* 0x000ee20000300800 */
[----:B----4-:R-:W-:-:S03]  /*246d0*/  IMAD.MOV.U32 R18, RZ, RZ, R9 ;  /* 0x000000ffff127224 */ /* 0x010fc600078e0009 */
[----:B------:R-:W4:Y:S01]  /*246e0*/  LDL.LU R9, [R1+0x1060] ;  /* 0x0010600001097983 */ /* 0x000f220000300800 */
[----:B------:R-:W-:-:S03]  /*246f0*/  IMAD.MOV.U32 R21, RZ, RZ, R8 ;  /* 0x000000ffff157224 */ /* 0x000fc600078e0008 */
[----:B------:R-:W4:Y:S01]  /*24700*/  LDL.LU R8, [R1+0xb8] ;  /* 0x0000b80001087983 */ /* 0x000f220000300800 */
[----:B------:R-:W-:-:S03]  /*24710*/  MOV R20, R3 ;  /* 0x0000000300147202 */ /* 0x000fc60000000f00 */
[----:B------:R-:W4:Y:S04]  /*24720*/  LDL.LU R3, [R1+0x1064] ;  /* 0x0010640001037983 */ /* 0x000f280000300800 */
[----:B------:R-:W-:Y:S04]  /*24730*/  STL.64 [R1+0x60], R4 ;  /* 0x0000600401007387 */ /* 0x000fe80000100a00 */
[----:B------:R-:W-:Y:S04]  /*24740*/  STL.64 [R1+0x1698], R4 ;  /* 0x0016980401007387 */ /* 0x000fe80000100a00 */
[----:B------:R-:W-:Y:S04]  /*24750*/  STL.64 [R1+0x68], R6 ;  /* 0x0000680601007387 */ /* 0x000fe80000100a00 */
[----:B------:R0:W-:Y:S04]  /*24760*/  STL.64 [R1+0x16d0], R6 ;  /* 0x0016d00601007387 */ /* 0x0001e80000100a00 */
[----:B------:R-:W-:Y:S04]  /*24770*/  STL.64 [R1+0x70], R18 ;  /* 0x0000701201007387 */ /* 0x000fe80000100a00 */
[----:B------:R-:W-:Y:S04]  /*24780*/  STL.64 [R1+0x1710], R18 ;  /* 0x0017101201007387 */ /* 0x000fe80000100a00 */
[----:B------:R-:W-:Y:S04]  /*24790*/  STL.64 [R1+0x78], R20 ;  /* 0x0000781401007387 */ /* 0x000fe80000100a00 */
[----:B------:R1:W-:Y:S01]  /*247a0*/  STL.64 [R1+0x1718], R20 ;  /* 0x0017181401007387 */ /* 0x0003e20000100a00 */
        /* <DEDUP_REMOVED lines=24> */
[----:B------:R-:W-:-:S02]  /*24930*/  IMAD.MOV.U32 R49, RZ, RZ, R24 ;  /* 0x000000ffff317224 */ /* 0x000fc400078e0018 */
[----:B------:R-:W-:Y:S02]  /*24940*/  IMAD.MOV.U32 R48, RZ, RZ, R23 ;  /* 0x000000ffff307224 */ /* 0x000fe400078e0017 */
[----:B------:R-:W-:Y:S02]  /*24950*/  IMAD.MOV.U32 R51, RZ, RZ, R22 ;  /* 0x000000ffff337224 */ /* 0x000fe400078e0016 */
[----:B------:R-:W-:Y:S02]  /*24960*/  IMAD.MOV.U32 R50, RZ, RZ, R17 ;  /* 0x000000ffff327224 */ /* 0x000fe400078e0011 */
[----:B---3--:R-:W-:Y:S02]  /*24970*/  IMAD.MOV.U32 R57, RZ, RZ, R10 ;  /* 0x000000ffff397224 */ /* 0x008fe400078e000a */
[----:B----4-:R-:W-:Y:S02]  /*24980*/  IMAD.MOV.U32 R56, RZ, RZ, R9 ;  /* 0x000000ffff387224 */ /* 0x010fe400078e0009 */
[----:B------:R-:W3:Y:S01]  /*24990*/  LDL.LU R9, [R1+0xe0] ;  /* 0x0000e00001097983 */ /* 0x000ee20000300800 */
[----:B------:R-:W-:-:S03]  /*249a0*/  IMAD.MOV.U32 R59, RZ, RZ, R8 ;  /* 0x000000ffff3b7224 */ /* 0x000fc600078e0008 */
[----:B------:R-:W3:Y:S04]  /*249b0*/  LDL.LU R8, [R1+0x1078] ;  /* 0x0010780001087983 */ /* 0x000ee80000300800 */
[----:B------:R-:W4:Y:S04]  /*249c0*/  LDL.LU R10, [R1+0xe8] ;  /* 0x0000e800010a7983 */ /* 0x000f280000300800 */
[----:B0-----:R-:W3:Y:S04]  /*249d0*/  LDL.LU R7, [R1+0x107c] ;  /* 0x00107c0001077983 */ /* 0x001ee80000300800 */
[----:B------:R-:W3:Y:S01]  /*249e0*/  LDL.LU R6, [R1+0xf0] ;  /* 0x0000f00001067983 */ /* 0x000ee20000300800 */
[----:B------:R-:W-:-:S03]  /*249f0*/  IMAD.MOV.U32 R58, RZ, RZ, R3 ;  /* 0x000000ffff3a7224 */ /* 0x000fc600078e0003 */
[----:B------:R-:W3:Y:S04]  /*24a00*/  LDL.LU R5, [R1+0x1080] ;  /* 0x0010800001057983 */ /* 0x000ee80000300800 */
[----:B------:R-:W3:Y:S04]  /*24a10*/  LDL.LU R4, [R1+0xf8] ;  /* 0x0000f80001047983 */ /* 0x000ee80000300800 */
[----:B------:R-:W3:Y:S04]  /*24a20*/  LDL.LU R3, [R1+0x1084] ;  /* 0x0010840001037983 */ /* 0x000ee80000300800 */
        /* <DEDUP_REMOVED lines=8> */
[----:B------:R-:W3:Y:S04]  /*24ab0*/  LDL.LU R22, [R1+0x100] ;  /* 0x0001000001167983 */ /* 0x000ee80000300800 */
[----:B-1----:R-:W3:Y:S04]  /*24ac0*/  LDL.LU R21, [R1+0x1088] ;  /* 0x0010880001157983 */ /* 0x002ee80000300800 */
[----:B------:R-:W3:Y:S01]  /*24ad0*/  LDL.LU R20, [R1+0x108] ;  /* 0x0001080001147983 */ /* 0x000ee20000300800 */
        /* <DEDUP_REMOVED lines=10> */
[----:B------:R-:W-:Y:S02]  /*24b80*/  IMAD.MOV.U32 R68, RZ, RZ, R15 ;  /* 0x000000ffff447224 */ /* 0x000fe400078e000f */
[----:B------:R-:W-:Y:S02]  /*24b90*/  IMAD.MOV.U32 R67, RZ, RZ, R14 ;  /* 0x000000ffff437224 */ /* 0x000fe400078e000e */
[----:B------:R-:W-:Y:S01]  /*24ba0*/  IMAD.MOV.U32 R76, RZ, RZ, R11 ;  /* 0x000000ffff4c7224 */ /* 0x000fe200078e000b */
        /* <DEDUP_REMOVED lines=8> */
[----:B------:R-:W2:Y:S04]  /*24c30*/  LDL.LU R19, [R1+0x120] ;  /* 0x0001200001137983 */ /* 0x000ea80000300800 */
[----:B------:R-:W2:Y:S04]  /*24c40*/  LDL.LU R18, [R1+0x1098] ;  /* 0x0010980001127983 */ /* 0x000ea80000300800 */
[----:B------:R-:W2:Y:S01]  /*24c50*/  LDL.LU R17, [R1+0x128] ;  /* 0x0001280001117983 */ /* 0x000ea20000300800 */
[----:B----4-:R-:W-:-:S02]  /*24c60*/  IMAD.MOV.U32 R11, RZ, RZ, R10 ;  /* 0x000000ffff0b7224 */ /* 0x010fc400078e000a */
[----:B---3--:R-:W-:Y:S02]  /*24c70*/  IMAD.MOV.U32 R10, RZ, RZ, R7 ;  /* 0x000000ffff0a7224 */ /* 0x008fe400078e0007 */
[----:B------:R-:W3:Y:S01]  /*24c80*/  LDL.LU R7, [R1+0x109c] ;  /* 0x00109c0001077983 */ /* 0x000ee20000300800 */
[----:B------:R-:W-:-:S03]  /*24c90*/  IMAD.MOV.U32 R15, RZ, RZ, R6 ;  /* 0x000000ffff0f7224 */ /* 0x000fc600078e0006 */
[----:B------:R-:W4:Y:S01]  /*24ca0*/  LDL.LU R6, [R1+0x130] ;  /* 0x0001300001067983 */ /* 0x000f220000300800 */
[----:B------:R-:W-:-:S03]  /*24cb0*/  IMAD.MOV.U32 R14, RZ, RZ, R5 ;  /* 0x000000ffff0e7224 */ /* 0x000fc600078e0005 */
[----:B------:R-:W4:Y:S01]  /*24cc0*/  LDL.LU R5, [R1+0x10a0] ;  /* 0x0010a00001057983 */ /* 0x000f220000300800 */
[----:B------:R-:W-:-:S03]  /*24cd0*/  IMAD.MOV.U32 R25, RZ, RZ, R4 ;  /* 0x000000ffff197224 */ /* 0x000fc600078e0004 */
        /* <DEDUP_REMOVED lines=8> */
[----:B------:R0:W-:Y:S04]  /*24d60*/  STL.64 [R1+0x17a0], R14 ;  /* 0x0017a00e01007387 */ /* 0x0001e80000100a00 */
[----:B------:R-:W-:Y:S04]  /*24d70*/  STL.64 [R1+0xf8], R24 ;  /* 0x0000f81801007387 */ /* 0x000fe80000100a00 */
[----:B------:R1:W-:Y:S01]  /*24d80*/  STL.64 [R1+0x17a8], R24 ;  /* 0x0017a81801007387 */ /* 0x0003e20000100a00 */
[----:B--2---:R-:W-:-:S03]  /*24d90*/  IMAD.MOV.U32 R28, RZ, RZ, R16 ;  /* 0x000000ffff1c7224 */ /* 0x004fc600078e0010 */
[----:B------:R-:W2:Y:S04]  /*24da0*/  LDL.LU R16, [R1+0x140] ;  /* 0x0001400001107983 */ /* 0x000ea80000300800 */
[----:B0-----:R-:W2:Y:S04]  /*24db0*/  LDL.LU R15, [R1+0x10a8] ;  /* 0x0010a800010f7983 */ /* 0x001ea80000300800 */
[----:B------:R-:W2:Y:S01]  /*24dc0*/  LDL.LU R14, [R1+0x148] ;  /* 0x00014800010e7983 */ /* 0x000ea20000300800 */
[----:B------:R-:W-:-:S03]  /*24dd0*/  IMAD.MOV.U32 R43, RZ, RZ, R13 ;  /* 0x000000ffff2b7224 */ /* 0x000fc600078e000d */
[----:B------:R-:W2:Y:S01]  /*24de0*/  LDL.LU R13, [R1+0x10ac] ;  /* 0x0010ac00010d7983 */ /* 0x000ea20000300800 */
[----:B------:R-:W-:-:S03]  /*24df0*/  MOV R42, R12 ;  /* 0x0000000c002a7202 */ /* 0x000fc60000000f00 */
[----:B------:R-:W2:Y:S04]  /*24e00*/  LDL.LU R12, [R1+0x150] ;  /* 0x00015000010c7983 */ /* 0x000ea80000300800 */
[----:B------:R-:W2:Y:S01]  /*24e10*/  LDL.LU R11, [R1+0x10b0] ;  /* 0x0010b000010b7983 */ /* 0x000ea20000300800 */
[----:B------:R-:W-:-:S03]  /*24e20*/  IMAD.MOV.U32 R31, RZ, RZ, R2 ;  /* 0x000000ffff1f7224 */ /* 0x000fc600078e0002 */
[----:B------:R-:W2:Y:S01]  /*24e30*/  LDL.LU R2, [R1+0x158] ;  /* 0x0001580001027983 */ /* 0x000ea20000300800 */
[----:B------:R-:W-:-:S03]  /*24e40*/  IMAD.MOV.U32 R30, RZ, RZ, R0 ;  /* 0x000000ffff1e7224 */ /* 0x000fc600078e0000 */
[----:B------:R-:W2:Y:S01]  /*24e50*/  LDL.LU R0, [R1+0x10b4] ;  /* 0x0010b40001007983 */ /* 0x000ea20000300800 */
[----:B------:R-:W-:Y:S02]  /*24e60*/  IMAD.MOV.U32 R26, RZ, RZ, R21 ;  /* 0x000000ffff1a7224 */ /* 0x000fe400078e0015 */
[----:B------:R-:W-:Y:S02]  /*24e70*/  IMAD.MOV.U32 R27, RZ, RZ, R22 ;  /* 0x000000ffff1b7224 */ /* 0x000fe400078e0016 */
[----:B------:R-:W-:-:S03]  /*24e80*/  IMAD.MOV.U32 R29, RZ, RZ, R20 ;  /* 0x000000ffff1d7224 */ /* 0x000fc600078e0014 */
        /* <DEDUP_REMOVED lines=11> */
[----:B------:R-:W-:-:S02]  /*24f40*/  IMAD.MOV.U32 R44, RZ, RZ, R18 ;  /* 0x000000ffff2c7224 */ /* 0x000fc400078e0012 */
[----:B------:R-:W-:Y:S02]  /*24f50*/  IMAD.MOV.U32 R45, RZ, RZ, R19 ;  /* 0x000000ffff2d7224 */ /* 0x000fe400078e0013 */
[----:B------:R-:W-:Y:S02]  /*24f60*/  IMAD.MOV.U32 R47, RZ, RZ, R17 ;  /* 0x000000ffff2f7224 */ /* 0x000fe400078e0011 */
[----:B---3--:R-:W-:Y:S02]  /*24f70*/  IMAD.MOV.U32 R46, RZ, RZ, R7 ;  /* 0x000000ffff2e7224 */ /* 0x008fe400078e0007 */
[----:B------:R-:W3:Y:S01]  /*24f80*/  LDL.LU R7, [R1+0x10bc] ;  /* 0x0010bc0001077983 */ /* 0x000ee20000300800 */
[----:B----4-:R-:W-:-:S03]  /*24f90*/  IMAD.MOV.U32 R53, RZ, RZ, R6 ;  /* 0x000000ffff357224 */ /* 0x010fc600078e0006 */
        /* <DEDUP_REMOVED lines=15> */
[----:B-1----:R-:W4:Y:S04]  /*25090*/  LDL.LU R24, [R1+0x180] ;  /* 0x0001800001187983 */ /* 0x002f280000300800 */
[----:B------:R-:W4:Y:S04]  /*250a0*/  LDL.LU R21, [R1+0x10c8] ;  /* 0x0010c80001157983 */ /* 0x000f280000300800 */
[----:B------:R-:W4:Y:S04]  /*250b0*/  LDL.LU R20, [R1+0x188] ;  /* 0x0001880001147983 */ /* 0x000f280000300800 */
[----:B------:R-:W4:Y:S01]  /*250c0*/  LDL.LU R19, [R1+0x10cc] ;  /* 0x0010cc0001137983 */ /* 0x000f220000300800 */
        /* <DEDUP_REMOVED lines=11> */
[----:B------:R-:W-:Y:S01]  /*25180*/  STL.64 [R1+0x140], R72 ;  /* 0x0001404801007387 */ /* 0x000fe20000100a00 */
[----:B------:R-:W-:-:S03]  /*25190*/  IMAD.MOV.U32 R69, RZ, RZ, R12 ;  /* 0x000000ffff457224 */ /* 0x000fc600078e000c */
[----:B------:R-:W-:Y:S04]  /*251a0*/  STL.64 [R1+0x1598], R72 ;  /* 0x0015984801007387 */ /* 0x000fe80000100a00 */
[----:B------:R-:W-:Y:S04]  /*251b0*/  STL.64 [R1+0x148], R70 ;  /* 0x0001484601007387 */ /* 0x000fe80000100a00 */
[----:B------:R-:W-:Y:S04]  /*251c0*/  STL.64 [R1+0x15a8], R70 ;  /* 0x0015a84601007387 */ /* 0x000fe80000100a00 */
[----:B------:R-:W-:Y:S04]  /*251d0*/  STL.64 [R1+0x150], R68 ;  /* 0x0001504401007387 */ /* 0x000fe80000100a00 */
[----:B------:R-:W-:Y:S04]  /*251e0*/  STL [R1+0x15b0], R69 ;  /* 0x0015b04501007387 */ /* 0x000fe80000100800 */
[----:B------:R-:W-:Y:S04]  /*251f0*/  STL.64 [R1+0x15c8], R68 ;  /* 0x0015c84401007387 */ /* 0x000fe80000100a00 */
[----:B------:R-:W-:Y:S04]  /*25200*/  STL.64 [R1+0x158], R66 ;  /* 0x0001584201007387 */ /* 0x000fe80000100a00 */
[----:B------:R-:W-:Y:S01]  /*25210*/  STL.64 [R1+0x15b8], R66 ;  /* 0x0015b84201007387 */ /* 0x000fe20000100a00 */
[----:B------:R-:W-:-:S03]  /*25220*/  IMAD.MOV.U32 R13, RZ, RZ, R10 ;  /* 0x000000ffff0d7224 */ /* 0x000fc600078e000a */
[----:B------:R-:W2:Y:S01]  /*25230*/  LDL.LU R18, [R1+0x1a0] ;  /* 0x0001a00001127983 */ /* 0x000ea20000300800 */
[----:B------:R-:W-:-:S03]  /*25240*/  IMAD.MOV.U32 R12, RZ, RZ, R9 ;  /* 0x000000ffff0c7224 */ /* 0x000fc600078e0009 */
[----:B------:R-:W2:Y:S01]  /*25250*/  LDL.LU R11, [R1+0x10d8] ;  /* 0x0010d800010b7983 */ /* 0x000ea20000300800 */
[----:B------:R-:W-:-:S03]  /*25260*/  IMAD.MOV.U32 R17, RZ, RZ, R8 ;  /* 0x000000ffff117224 */ /* 0x000fc600078e0008 */
[----:B------:R-:W2:Y:S04]  /*25270*/  LDL.LU R10, [R1+0x1a8] ;  /* 0x0001a800010a7983 */ /* 0x000ea80000300800 */
[----:B------:R-:W2:Y:S04]  /*25280*/  LDL.LU R9, [R1+0x10dc] ;  /* 0x0010dc0001097983 */ /* 0x000ea80000300800 */
[----:B------:R-:W2:Y:S01]  /*25290*/  LDL.LU R8, [R1+0x1b0] ;  /* 0x0001b00001087983 */ /* 0x000ea20000300800 */
[----:B---3--:R-:W-:-:S03]  /*252a0*/  IMAD.MOV.U32 R16, RZ, RZ, R7 ;  /* 0x000000ffff107224 */ /* 0x008fc600078e0007 */
[----:B------:R-:W3:Y:S01]  /*252b0*/  LDL.LU R7, [R1+0x10e0] ;  /* 0x0010e00001077983 */ /* 0x000ee20000300800 */
[----:B----4-:R-:W-:-:S03]  /*252c0*/  IMAD.MOV.U32 R23, RZ, RZ, R6 ;  /* 0x000000ffff177224 */ /* 0x010fc600078e0006 */
[----:B------:R-:W4:Y:S01]  /*252d0*/  LDL.LU R6, [R1+0x1b8] ;  /* 0x0001b80001067983 */ /* 0x000f220000300800 */
[----:B------:R-:W-:Y:S02]  /*252e0*/  IMAD.MOV.U32 R22, RZ, RZ, R5 ;  /* 0x000000ffff167224 */ /* 0x000fe400078e0005 */
[----:B------:R-:W-:Y:S02]  /*252f0*/  IMAD.MOV.U32 R5, RZ, RZ, R4 ;  /* 0x000000ffff057224 */ /* 0x000fe400078e0004 */
[----:B------:R-:W-:Y:S02]  /*25300*/  IMAD.MOV.U32 R4, RZ, RZ, R3 ;  /* 0x000000ffff047224 */ /* 0x000fe400078e0003 */
        /* <DEDUP_REMOVED lines=8> */
[----:B------:R1:W-:Y:S04]  /*25390*/  STL.64 [R1+0x1808], R4 ;  /* 0x0018080401007387 */ /* 0x0003e80000100a00 */
[----:B0-----:R-:W4:Y:S01]  /*253a0*/  LDL.LU R16, [R1+0x1c0] ;  /* 0x0001c00001107983 */ /* 0x001f220000300800 */
[----:B--2---:R-:W-:-:S03]  /*253b0*/  IMAD.MOV.U32 R67, RZ, RZ, R15 ;  /* 0x000000ffff437224 */ /* 0x004fc600078e000f */
[----:B------:R-:W2:Y:S01]  /*253c0*/  LDL.LU R15, [R1+0x10e8] ;  /* 0x0010e800010f7983 */ /* 0x000ea20000300800 */
[----:B------:R-:W-:-:S03]  /*253d0*/  IMAD.MOV.U32 R66, RZ, RZ, R14 ;  /* 0x000000ffff427224 */ /* 0x000fc600078e000e */
[----:B------:R-:W2:Y:S04]  /*253e0*/  LDL.LU R14, [R1+0x210] ;  /* 0x00021000010e7983 */ /* 0x000ea80000300800 */
[----:B------:R-:W2:Y:S04]  /*253f0*/  LDL.LU R13, [R1+0xf50] ;  /* 0x000f5000010d7983 */ /* 0x000ea80000300800 */
[----:B------:R-:W2:Y:S04]  /*25400*/  LDL.LU R12, [R1+0x218] ;  /* 0x00021800010c7983 */ /* 0x000ea80000300800 */
[----:B-1----:R-:W2:Y:S01]  /*25410*/  LDL.LU R5, [R1+0xf54] ;  /* 0x000f540001057983 */ /* 0x002ea20000300800 */
[----:B------:R-:W-:-:S03]  /*25420*/  IMAD.MOV.U32 R69, RZ, RZ, R2 ;  /* 0x000000ffff457224 */ /* 0x000fc600078e0002 */
[----:B------:R-:W2:Y:S01]  /*25430*/  LDL.LU R2, [R1+0x230] ;  /* 0x0002300001027983 */ /* 0x000ea20000300800 */
[----:B------:R-:W-:-:S03]  /*25440*/  IMAD.MOV.U32 R68, RZ, RZ, R0 ;  /* 0x000000ffff447224 */ /* 0x000fc600078e0000 */
[----:B------:R-:W2:Y:S01]  /*25450*/  LDL.LU R0, [R1+0xf40] ;  /* 0x000f400001007983 */ /* 0x000ea20000300800 */
[----:B------:R-:W-:Y:S02]  /*25460*/  IMAD.MOV.U32 R72, RZ, RZ, R21 ;  /* 0x000000ffff487224 */ /* 0x000fe400078e0015 */
        /* <DEDUP_REMOVED lines=11> */
[----:B------:R-:W-:Y:S01]  /*25520*/  MOV R19, R18 ;  /* 0x0000001200137202 */ /* 0x000fe20000000f00 */
[----:B------:R-:W-:-:S02]  /*25530*/  IMAD.MOV.U32 R18, RZ, RZ, R11 ;  /* 0x000000ffff127224 */ /* 0x000fc400078e000b */
[----:B------:R-:W2:Y:S01]  /*25540*/  LDL.LU R11, [R1+0x238] ;  /* 0x00023800010b7983 */ /* 0x000ea20000300800 */
[----:B------:R-:W-:-:S03]  /*25550*/  IMAD.MOV.U32 R21, RZ, RZ, R10 ;  /* 0x000000ffff157224 */ /* 0x000fc600078e000a */
[----:B------:R-:W2:Y:S01]  /*25560*/  LDL.LU R10, [R1+0xf44] ;  /* 0x000f4400010a7983 */ /* 0x000ea20000300800 */
[----:B------:R-:W-:-:S03]  /*25570*/  IMAD.MOV.U32 R20, RZ, RZ, R9 ;  /* 0x000000ffff147224 */ /* 0x000fc600078e0009 */
[----:B------:R-:W2:Y:S01]  /*25580*/  LDL.LU R9, [R1+0x260] ;  /* 0x0002600001097983 */ /* 0x000ea20000300800 */
[----:B------:R-:W-:-:S03]  /*25590*/  IMAD.MOV.U32 R49, RZ, RZ, R8 ;  /* 0x000000ffff317224 */ /* 0x000fc600078e0008 */
[----:B------:R-:W2:Y:S01]  /*255a0*/  LDL.LU R8, [R1+0xf00] ;  /* 0x000f000001087983 */ /* 0x000ea20000300800 */
[----:B---3--:R-:W-:-:S03]  /*255b0*/  IMAD.MOV.U32 R48, RZ, RZ, R7 ;  /* 0x000000ffff307224 */ /* 0x008fc600078e0007 */
[----:B------:R-:W3:Y:S01]  /*255c0*/  LDL.LU R7, [R1+0x268] ;  /* 0x0002680001077983 */ /* 0x000ee20000300800 */
[----:B----4-:R-:W-:-:S03]  /*255d0*/  IMAD.MOV.U32 R51, RZ, RZ, R6 ;  /* 0x000000ffff337224 */ /* 0x010fc600078e0006 */
[----:B------:R-:W4:Y:S04]  /*255e0*/  LDL.LU R6, [R1+0xf04] ;  /* 0x000f040001067983 */ /* 0x000f280000300800 */
[----:B------:R-:W4:Y:S01]  /*255f0*/  LDL.LU R4, [R1+0x270] ;  /* 0x0002700001047983 */ /* 0x000f220000300800 */
[----:B------:R-:W-:-:S03]  /*25600*/  IMAD.MOV.U32 R50, RZ, RZ, R3 ;  /* 0x000000ffff327224 */ /* 0x000fc600078e0003 */
        /* <DEDUP_REMOVED lines=13> */
[----:B------:R-:W-:Y:S02]  /*256e0*/  IMAD.MOV.U32 R76, RZ, RZ, R15 ;  /* 0x000000ffff4c7224 */ /* 0x000fe400078e000f */
[----:B------:R-:W-:Y:S01]  /*256f0*/  IMAD.MOV.U32 R77, RZ, RZ, R16 ;  /* 0x000000ffff4d7224 */ /* 0x000fe200078e0010 */
[----:B------:R-:W2:Y:S01]  /*25700*/  LDL.LU R26, [R1+0x280] ;  /* 0x00028000011a7983 */ /* 0x000ea20000300800 */
[----:B------:R-:W-:-:S03]  /*25710*/  IMAD.MOV.U32 R34, RZ, RZ, R13 ;  /* 0x000000ffff227224 */ /* 0x000fc600078e000d */
[----:B------:R-:W2:Y:S01]  /*25720*/  LDL.LU R23, [R1+0xf10] ;  /* 0x000f100001177983 */ /* 0x000ea20000300800 */
[----:B------:R-:W-:-:S03]  /*25730*/  IMAD.MOV.U32 R35, RZ, RZ, R14 ;  /* 0x000000ffff237224 */ /* 0x000fc600078e000e */
[----:B------:R-:W2:Y:S01]  /*25740*/  LDL.LU R22, [R1+0x288] ;  /* 0x0002880001167983 */ /* 0x000ea20000300800 */
[----:B------:R-:W-:-:S03]  /*25750*/  IMAD.MOV.U32 R38, RZ, RZ, R5 ;  /* 0x000000ffff267224 */ /* 0x000fc600078e0005 */
[----:B0-----:R-:W2:Y:S01]  /*25760*/  LDL.LU R21, [R1+0xf14] ;  /* 0x000f140001157983 */ /* 0x001ea20000300800 */
[----:B------:R-:W-:-:S03]  /*25770*/  IMAD.MOV.U32 R39, RZ, RZ, R12 ;  /* 0x000000ffff277224 */ /* 0x000fc600078e000c */
[----:B------:R-:W2:Y:S04]  /*25780*/  LDL.LU R20, [R1+0x290] ;  /* 0x0002900001147983 */ /* 0x000ea80000300800 */
[----:B------:R-:W2:Y:S04]  /*25790*/  LDL.LU R5, [R1+0xf18] ;  /* 0x000f180001057983 */ /* 0x000ea80000300800 */
[----:B------:R-:W-:Y:S04]  /*257a0*/  STL.64 [R1+0x1c0], R76 ;  /* 0x0001c04c01007387 */ /* 0x000fe80000100a00 */
[----:B------:R-:W-:Y:S04]  /*257b0*/  STL.64 [R1+0x1850], R76 ;  /* 0x0018504c01007387 */ /* 0x000fe80000100a00 */
[----:B------:R-:W-:Y:S04]  /*257c0*/  STL.64 [R1+0x210], R34 ;  /* 0x0002102201007387 */ /* 0x000fe80000100a00 */
[----:B------:R-:W-:Y:S04]  /*257d0*/  STL.64 [R1+0x1858], R34 ;  /* 0x0018582201007387 */ /* 0x000fe80000100a00 */
[----:B------:R-:W-:Y:S01]  /*257e0*/  STL.64 [R1+0x218], R38 ;  /* 0x0002182601007387 */ /* 0x000fe20000100a00 */
[----:B------:R-:W-:-:S03]  /*257f0*/  IMAD.MOV.U32 R59, RZ, RZ, R11 ;  /* 0x000000ffff3b7224 */ /* 0x000fc600078e000b */
[----:B------:R-:W-:Y:S04]  /*25800*/  STL.64 [R1+0x1860], R38 ;  /* 0x0018602601007387 */ /* 0x000fe80000100a00 */
[----:B------:R-:W-:Y:S04]  /*25810*/  STL.64 [R1+0x230], R56 ;  /* 0x0002303801007387 */ /* 0x000fe80000100a00 */
[----:B------:R-:W-:Y:S04]  /*25820*/  STL.64 [R1+0x1868], R56 ;  /* 0x0018683801007387 */ /* 0x000fe80000100a00 */
[----:B------:R-:W2:Y:S04]  /*25830*/  LDL.LU R19, [R1+0x298] ;  /* 0x0002980001137983 */ /* 0x000ea80000300800 */
[----:B------:R-:W2:Y:S01]  /*25840*/  LDL.LU R18, [R1+0xf1c] ;  /* 0x000f1c0001127983 */ /* 0x000ea20000300800 */
[----:B------:R-:W-:-:S02]  /*25850*/  IMAD.MOV.U32 R58, RZ, RZ, R10 ;  /* 0x000000ffff3a7224 */ /* 0x000fc400078e000a */
[----:B---3--:R-:W-:Y:S02]  /*25860*/  IMAD.MOV.U32 R11, RZ, RZ, R7 ;  /* 0x000000ffff0b7224 */ /* 0x008fe400078e0007 */
[----:B------:R-:W3:Y:S01]  /*25870*/  LDL.LU R7, [R1+0x2a0] ;  /* 0x0002a00001077983 */ /* 0x000ee20000300800 */
[----:B----4-:R-:W-:-:S03]  /*25880*/  IMAD.MOV.U32 R15, RZ, RZ, R4 ;  /* 0x000000ffff0f7224 */ /* 0x010fc600078e0004 */
[----:B------:R-:W4:Y:S01]  /*25890*/  LDL.LU R4, [R1+0xf20] ;  /* 0x000f200001047983 */ /* 0x000f220000300800 */
[----:B------:R-:W-:-:S03]  /*258a0*/  IMAD.MOV.U32 R10, RZ, RZ, R6 ;  /* 0x000000ffff0a7224 */ /* 0x000fc600078e0006 */
[----:B------:R-:W3:Y:S04]  /*258b0*/  LDL.LU R17, [R1+0x2a8] ;  /* 0x0002a80001117983 */ /* 0x000ee80000300800 */
[----:B------:R-:W3:Y:S01]  /*258c0*/  LDL.LU R16, [R1+0xf24] ;  /* 0x000f240001107983 */ /* 0x000ee20000300800 */
[----:B------:R-:W-:-:S03]  /*258d0*/  IMAD.MOV.U32 R14, RZ, RZ, R3 ;  /* 0x000000ffff0e7224 */ /* 0x000fc600078e0003 */
[----:B------:R-:W3:Y:S04]  /*258e0*/  LDL.LU R13, [R1+0x2b0] ;  /* 0x0002b000010d7983 */ /* 0x000ee80000300800 */
[----:B------:R-:W3:Y:S04]  /*258f0*/  LDL.LU R12, [R1+0xf28] ;  /* 0x000f2800010c7983 */ /* 0x000ee80000300800 */
        /* <DEDUP_REMOVED lines=8> */
[----:B------:R-:W3:Y:S04]  /*25980*/  LDL.LU R6, [R1+0x2b8] ;  /* 0x0002b80001067983 */ /* 0x000ee80000300800 */
[----:B------:R-:W3:Y:S01]  /*25990*/  LDL.LU R3, [R1+0xf2c] ;  /* 0x000f2c0001037983 */ /* 0x000ee20000300800 */
[----:B--2---:R-:W-:-:S03]  /*259a0*/  IMAD.MOV.U32 R25, RZ, RZ, R2 ;  /* 0x000000ffff197224 */ /* 0x004fc600078e0002 */
[----:B------:R-:W2:Y:S01]  /*259b0*/  LDL.LU R2, [R1+0x2d0] ;  /* 0x0002d00001027983 */ /* 0x000ea20000300800 */
[----:B------:R-:W-:-:S03]  /*259c0*/  IMAD.MOV.U32 R24, RZ, RZ, R0 ;  /* 0x000000ffff187224 */ /* 0x000fc600078e0000 */
[----:B------:R-:W2:Y:S01]  /*259d0*/  LDL.LU R0, [R1+0x2d8] ;  /* 0x0002d80001007983 */ /* 0x000ea20000300800 */
[----:B------:R-:W-:Y:S02]  /*259e0*/  IMAD.MOV.U32 R27, RZ, RZ, R26 ;  /* 0x000000ffff1b7224 */ /* 0x000fe400078e001a */
[----:B------:R-:W-:Y:S02]  /*259f0*/  IMAD.MOV.U32 R26, RZ, RZ, R23 ;  /* 0x000000ffff1a7224 */ /* 0x000fe400078e0017 */
[----:B------:R-:W-:Y:S02]  /*25a00*/  IMAD.MOV.U32 R29, RZ, RZ, R22 ;  /* 0x000000ffff1d7224 */ /* 0x000fe400078e0016 */
[----:B------:R-:W-:Y:S02]  /*25a10*/  IMAD.MOV.U32 R28, RZ, RZ, R21 ;  /* 0x000000ffff1c7224 */ /* 0x000fe400078e0015 */
[----:B------:R-:W-:Y:S02]  /*25a20*/  IMAD.MOV.U32 R43, RZ, RZ, R20 ;  /* 0x000000ffff2b7224 */ /* 0x000fe400078e0014 */
[----:B------:R-:W-:-:S02]  /*25a30*/  IMAD.MOV.U32 R42, RZ, RZ, R5 ;  /* 0x000000ffff2a7224 */ /* 0x000fc400078e0005 */
        /* <DEDUP_REMOVED lines=11> */
[----:B----4-:R-:W-:Y:S02]  /*25af0*/  IMAD.MOV.U32 R44, RZ, RZ, R4 ;  /* 0x000000ffff2c7224 */ /* 0x010fe400078e0004 */
[----:B------:R-:W4:Y:S04]  /*25b00*/  LDL.LU R4, [R1+0x2e8] ;  /* 0x0002e80001047983 */ /* 0x000f280000300800 */
[----:B0-----:R-:W4:Y:S04]  /*25b10*/  LDL.LU R9, [R1+0x2f0] ;  /* 0x0002f00001097983 */ /* 0x001f280000300800 */
[----:B------:R-:W4:Y:S01]  /*25b20*/  LDL.LU R8, [R1+0x2f8] ;  /* 0x0002f80001087983 */ /* 0x000f220000300800 */
[----:B---3--:R-:W-:-:S03]  /*25b30*/  IMAD.MOV.U32 R45, RZ, RZ, R7 ;  /* 0x000000ffff2d7224 */ /* 0x008fc600078e0007 */
[----:B------:R-:W3:Y:S01]  /*25b40*/  LDL.LU R7, [R1+0x300] ;  /* 0x0003000001077983 */ /* 0x000ee20000300800 */
[----:B------:R-:W-:Y:S02]  /*25b50*/  IMAD.MOV.U32 R46, RZ, RZ, R16 ;  /* 0x000000ffff2e7224 */ /* 0x000fe400078e0010 */
[----:B------:R-:W-:Y:S01]  /*25b60*/  IMAD.MOV.U32 R47, RZ, RZ, R17 ;  /* 0x000000ffff2f7224 */ /* 0x000fe200078e0011 */
[----:B------:R-:W-:Y:S01]  /*25b70*/  STL.64 [R1+0x298], R30 ;  /* 0x0002981e01007387 */ /* 0x000fe20000100a00 */
[----:B------:R-:W-:Y:S01]  /*25b80*/  MOV R52, R12 ;  /* 0x0000000c00347202 */ /* 0x000fe20000000f00 */
[----:B------:R-:W-:Y:S02]  /*25b90*/  IMAD.MOV.U32 R53, RZ, RZ, R13 ;  /* 0x000000ffff357224 */ /* 0x000fe400078e000d */
[----:B------:R-:W-:Y:S04]  /*25ba0*/  STL.64 [R1+0x18b0], R30 ;  /* 0x0018b01e01007387 */ /* 0x000fe80000100a00 */
[----:B------:R-:W-:Y:S04]  /*25bb0*/  STL.64 [R1+0x2a0], R44 ;  /* 0x0002a02c01007387 */ /* 0x000fe80000100a00 */
[----:B------:R-:W-:Y:S04]  /*25bc0*/  STL.64 [R1+0x18b8], R44 ;  /* 0x0018b82c01007387 */ /* 0x000fe80000100a00 */
[----:B------:R-:W-:Y:S04]  /*25bd0*/  STL.64 [R1+0x2a8], R46 ;  /* 0x0002a82e01007387 */ /* 0x000fe80000100a00 */
[----:B------:R-:W-:Y:S04]  /*25be0*/  STL.64 [R1+0x18c0], R46 ;  /* 0x0018c02e01007387 */ /* 0x000fe80000100a00 */
[----:B------:R-:W-:Y:S04]  /*25bf0*/  STL.64 [R1+0x2b0], R52 ;  /* 0x0002b03401007387 */ /* 0x000fe80000100a00 */
[----:B------:R-:W-:Y:S01]  /*25c00*/  STL.64 [R1+0x18c8], R52 ;  /* 0x0018c83401007387 */ /* 0x000fe20000100a00 */
[----:B------:R-:W-:-:S03]  /*25c10*/  IMAD.MOV.U32 R55, RZ, RZ, R6 ;  /* 0x000000ffff377224 */ /* 0x000fc600078e0006 */
[----:B------:R-:W3:Y:S01]  /*25c20*/  LDL.LU R6, [R1+0x308] ;  /* 0x0003080001067983 */ /* 0x000ee20000300800 */
[----:B------:R-:W-:-:S03]  /*25c30*/  IMAD.MOV.U32 R54, RZ, RZ, R3 ;  /* 0x000000ffff367224 */ /* 0x000fc600078e0003 */
[----:B------:R-:W3:Y:S01]  /*25c40*/  LDL.LU R3, [R1+0x310] ;  /* 0x0003100001037983 */ /* 0x000ee20000300800 */
[----:B--2---:R-:W-:-:S03]  /*25c50*/  IMAD.MOV.U32 R12, RZ, RZ, R2 ;  /* 0x000000ffff0c7224 */ /* 0x004fc600078e0002 */
[----:B------:R-:W2:Y:S01]  /*25c60*/  LDL.LU R2, [R1+0x318] ;  /* 0x0003180001027983 */ /* 0x000ea20000300800 */
[----:B------:R-:W-:-:S03]  /*25c70*/  IMAD.MOV.U32 R16, RZ, RZ, R0 ;  /* 0x000000ffff107224 */ /* 0x000fc600078e0000 */
[----:B------:R-:W2:Y:S01]  /*25c80*/  LDL.LU R0, [R1+0x320] ;  /* 0x0003200001007983 */ /* 0x000ea20000300800 */
[----:B------:R-:W-:Y:S02]  /*25c90*/  IMAD.MOV.U32 R13, RZ, RZ, R78 ;  /* 0x000000ffff0d7224 */ /* 0x000fe400078e004e */
[----:B------:R-:W-:Y:S01]  /*25ca0*/  IMAD.MOV.U32 R17, RZ, RZ, R79 ;  /* 0x000000ffff117224 */ /* 0x000fe200078e004f */
[----:B------:R-:W-:Y:S01]  /*25cb0*/  STL.64 [R1+0x18d0], R78 ;  /* 0x0018d04e01007387 */ /* 0x000fe20000100a00 */
[----:B------:R-:W-:-:S03]  /*25cc0*/  IMAD.MOV.U32 R23, RZ, RZ, R80 ;  /* 0x000000ffff177224 */ /* 0x000fc600078e0050 */
[----:B------:R-:W-:Y:S04]  /*25cd0*/  STL.64 [R1+0x2b8], R54 ;  /* 0x0002b83601007387 */ /* 0x000fe80000100a00 */
[----:B------:R-:W-:Y:S04]  /*25ce0*/  STL.64 [R1+0x18d8], R54 ;  /* 0x0018d83601007387 */ /* 0x000fe80000100a00 */
[----:B------:R-:W-:Y:S04]  /*25cf0*/  STL.64 [R1+0x2d0], R12 ;  /* 0x0002d00c01007387 */ /* 0x000fe80000100a00 */
[----:B------:R-:W-:Y:S01]  /*25d00*/  STL.64 [R1+0x18e0], R12 ;  /* 0x0018e00c01007387 */ /* 0x000fe20000100a00 */
[----:B------:R-:W-:-:S03]  /*25d10*/  IMAD.MOV.U32 R22, RZ, RZ, R5 ;  /* 0x000000ffff167224 */ /* 0x000fc600078e0005 */
[----:B------:R-:W-:Y:S04]  /*25d20*/  STL.64 [R1+0x2d8], R16 ;  /* 0x0002d81001007387 */ /* 0x000fe80000100a00 */
[----:B------:R0:W-:Y:S04]  /*25d30*/  STL.64 [R1+0x18e8], R16 ;  /* 0x0018e81001007387 */ /* 0x0001e80000100a00 */
[----:B------:R-:W-:Y:S01]  /*25d40*/  STL.64 [R1+0x2e0], R22 ;  /* 0x0002e01601007387 */ /* 0x000fe20000100a00 */
[----:B------:R-:W-:-:S03]  /*25d50*/  IMAD.MOV.U32 R73, RZ, RZ, R82 ;  /* 0x000000ffff497224 */ /* 0x000fc600078e0052 */
[----:B------:R-:W-:Y:S04]  /*25d60*/  STL.64 [R1+0x18f0], R22 ;  /* 0x0018f01601007387 */ /* 0x000fe80000100a00 */
[----:B-1----:R-:W2:Y:S04]  /*25d70*/  LDL.LU R14, [R1+0x328] ;  /* 0x00032800010e7983 */ /* 0x002ea80000300800 */
[----:B------:R-:W2:Y:S04]  /*25d80*/  LDL.LU R11, [R1+0x330] ;  /* 0x00033000010b7983 */ /* 0x000ea80000300800 */
[----:B------:R-:W2:Y:S01]  /*25d90*/  LDL.LU R10, [R1+0x338] ;  /* 0x00033800010a7983 */ /* 0x000ea20000300800 */
[----:B------:R-:W-:-:S02]  /*25da0*/  IMAD.MOV.U32 R5, RZ, RZ, R81 ;  /* 0x000000ffff057224 */ /* 0x000fc400078e0051 */
[----:B------:R-:W-:Y:S02]  /*25db0*/  IMAD.MOV.U32 R37, RZ, RZ, R84 ;  /* 0x000000ffff257224 */ /* 0x000fe400078e0054 */
[----:B----4-:R-:W-:Y:S02]  /*25dc0*/  IMAD.MOV.U32 R72, RZ, RZ, R9 ;  /* 0x000000ffff487224 */ /* 0x010fe400078e0009 */
[----:B------:R-:W4:Y:S01]  /*25dd0*/  LDL.LU R9, [R1+0x1c8] ;  /* 0x0001c80001097983 */ /* 0x000f220000300800 */
[----:B------:R-:W-:-:S03]  /*25de0*/  IMAD.MOV.U32 R82, RZ, RZ, R8 ;  /* 0x000000ffff527224 */ /* 0x000fc600078e0008 */
[----:B------:R-:W4:Y:S01]  /*25df0*/  LDL.LU R8, [R1+0x340] ;  /* 0x0003400001087983 */ /* 0x000f220000300800 */
[----:B---3--:R-:W-:-:S03]  /*25e00*/  IMAD.MOV.U32 R36, RZ, RZ, R7 ;  /* 0x000000ffff247224 */ /* 0x008fc600078e0007 */
[----:B------:R-:W-:Y:S04]  /*25e10*/  STL.64 [R1+0x2e8], R4 ;  /* 0x0002e80401007387 */ /* 0x000fe80000100a00 */
[----:B------:R1:W-:Y:S04]  /*25e20*/  STL.64 [R1+0x18f8], R4 ;  /* 0x0018f80401007387 */ /* 0x0003e80000100a00 */
[----:B------:R-:W-:Y:S04]  /*25e30*/  STL.64 [R1+0x2f0], R72 ;  /* 0x0002f04801007387 */ /* 0x000fe80000100a00 */
[----:B------:R-:W-:Y:S04]  /*25e40*/  STL.64 [R1+0x1900], R72 ;  /* 0x0019004801007387 */ /* 0x000fe80000100a00 */
[----:B------:R-:W-:Y:S04]  /*25e50*/  STL.64 [R1+0x2f8], R82 ;  /* 0x0002f85201007387 */ /* 0x000fe80000100a00 */
[----:B------:R-:W-:Y:S04]  /*25e60*/  STL.64 [R1+0x1908], R82 ;  /* 0x0019085201007387 */ /* 0x000fe80000100a00 */
[----:B------:R-:W-:Y:S04]  /*25e70*/  STL.64 [R1+0x300], R36 ;  /* 0x0003002401007387 */ /* 0x000fe80000100a00 */
[----:B------:R-:W-:Y:S04]  /*25e80*/  STL.64 [R1+0x1910], R36 ;  /* 0x0019102401007387 */ /* 0x000fe80000100a00 */
[----:B------:R-:W-:Y:S04]  /*25e90*/  STL.64 [R1+0x1918], R84 ;  /* 0x0019185401007387 */ /* 0x000fe80000100a00 */
[----:B0-----:R-:W3:Y:S04]  /*25ea0*/  LDL.LU R16, [R1+0x1cc] ;  /* 0x0001cc0001107983 */ /* 0x001ee80000300800 */
[----:B------:R-:W3:Y:S01]  /*25eb0*/  LDL.LU R13, [R1+0x348] ;  /* 0x00034800010d7983 */ /* 0x000ee20000300800 */
[----:B------:R-:W-:-:S03]  /*25ec0*/  IMAD.MOV.U32 R66, RZ, RZ, R6 ;  /* 0x000000ffff427224 */ /* 0x000fc600078e0006 */
[----:B------:R-:W3:Y:S01]  /*25ed0*/  LDL.LU R12, [R1+0x1d0] ;  /* 0x0001d000010c7983 */ /* 0x000ee20000300800 */
[----:B------:R-:W-:-:S03]  /*25ee0*/  IMAD.MOV.U32 R68, RZ, RZ, R3 ;  /* 0x000000ffff447224 */ /* 0x000fc600078e0003 */
[----:B------:R-:W3:Y:S04]  /*25ef0*/  LDL.LU R7, [R1+0x350] ;  /* 0x0003500001077983 */ /* 0x000ee80000300800 */
        /* <DEDUP_REMOVED lines=8> */
[----:B------:R-:W-:Y:S01]  /*25f80*/  IMAD.MOV.U32 R19, RZ, RZ, R87 ;  /* 0x000000ffff137224 */ /* 0x000fe200078e0057 */
[----:B------:R-:W-:Y:S01]  /*25f90*/  STL.64 [R1+0x308], R66 ;  /* 0x0003084201007387 */ /* 0x000fe20000100a00 */
[----:B------:R-:W-:Y:S01]  /*25fa0*/  IMAD.MOV.U32 R21, RZ, RZ, R88 ;  /* 0x000000ffff157224 */ /* 0x000fe200078e0058 */
[----:B------:R-:W-:Y:S02]  /*25fb0*/  PRMT R90, RZ, 0x7610, R90 ;  /* 0x00007610ff5a7816 */ /* 0x000fe4000000005a */
[----:B------:R-:W-:Y:S01]  /*25fc0*/  STL.64 [R1+0x1928], R66 ;  /* 0x0019284201007387 */ /* 0x000fe20000100a00 */
[----:B------:R-:W-:-:S03]  /*25fd0*/  PRMT R93, RZ, 0x7610, R93 ;  /* 0x00007610ff5d7816 */ /* 0x000fc6000000005d */
[----:B------:R-:W-:Y:S04]  /*25fe0*/  STL.64 [R1+0x310], R68 ;  /* 0x0003104401007387 */ /* 0x000fe80000100a00 */
[----:B------:R-:W-:Y:S04]  /*25ff0*/  STL.64 [R1+0x1930], R68 ;  /* 0x0019304401007387 */ /* 0x000fe80000100a00 */
[----:B------:R-:W-:Y:S04]  /*26000*/  STL.64 [R1+0x318], R18 ;  /* 0x0003181201007387 */ /* 0x000fe80000100a00 */
[----:B------:R-:W-:Y:S04]  /*26010*/  STL.64 [R1+0x1938], R18 ;  /* 0x0019381201007387 */ /* 0x000fe80000100a00 */
[----:B------:R-:W-:Y:S04]  /*26020*/  STL.64 [R1+0x320], R20 ;  /* 0x0003201401007387 */ /* 0x000fe80000100a00 */
[----:B------:R0:W-:Y:S04]  /*26030*/  STL.64 [R1+0x1940], R20 ;  /* 0x0019401401007387 */ /* 0x0001e80000100a00 */
[----:B------:R-:W-:Y:S04]  /*26040*/  STL.64 [R1+0x1948], R90 ;  /* 0x0019485a01007387 */ /* 0x000fe80000100a00 */
[----:B------:R-:W-:Y:S01]  /*26050*/  STL [R1+0x1a28], R92 ;  /* 0x001a285c01007387 */ /* 0x000fe20000100800 */
[----:B------:R-:W-:-:S03]  /*26060*/  IMAD.MOV.U32 R48, RZ, RZ, R11 ;  /* 0x000000ffff307224 */ /* 0x000fc600078e000b */
[----:B------:R-:W-:Y:S01]  /*26070*/  STL [R1+0x1ab0], R93 ;  /* 0x001ab05d01007387 */ /* 0x000fe20000100800 */
[----:B------:R-:W-:Y:S02]  /*26080*/  IMAD.MOV.U32 R50, RZ, RZ, R10 ;  /* 0x000000ffff327224 */ /* 0x000fe400078e000a */
[----:B------:R-:W-:Y:S02]  /*26090*/  IMAD.MOV.U32 R88, RZ, RZ, R14 ;  /* 0x000000ffff587224 */ /* 0x000fe400078e000e */
[----:B------:R-:W-:Y:S02]  /*260a0*/  IMAD.MOV.U32 R49, RZ, RZ, R91 ;  /* 0x000000ffff317224 */ /* 0x000fe400078e005b */
[----:B------:R-:W-:Y:S02]  /*260b0*/  IMAD.MOV.U32 R51, RZ, RZ, R92 ;  /* 0x000000ffff337224 */ /* 0x000fe400078e005c */
[----:B----4-:R-:W-:Y:S02]  /*260c0*/  IMAD.MOV.U32 R77, RZ, RZ, R9 ;  /* 0x000000ffff4d7224 */ /* 0x010fe400078e0009 */
[----:B------:R-:W4:Y:S01]  /*260d0*/  LDL.LU R9, [R1+0x1dc] ;  /* 0x0001dc0001097983 */ /* 0x000f220000300800 */
[----:B------:R-:W-:-:S03]  /*260e0*/  IMAD.MOV.U32 R76, RZ, RZ, R8 ;  /* 0x000000ffff4c7224 */ /* 0x000fc600078e0008 */
[----:B------:R-:W4:Y:S04]  /*260f0*/  LDL.LU R8, [R1+0x368] ;  /* 0x0003680001087983 */ /* 0x000f280000300800 */
[----:B------:R-:W4:Y:S04]  /*26100*/  LDL.LU R11, [R1+0x1e0] ;  /* 0x0001e000010b7983 */ /* 0x000f280000300800 */
[----:B------:R-:W4:Y:S04]  /*26110*/  LDL.LU R10, [R1+0x370] ;  /* 0x00037000010a7983 */ /* 0x000f280000300800 */
[----:B------:R-:W4:Y:S04]  /*26120*/  LDL.LU R15, [R1+0x1e4] ;  /* 0x0001e400010f7983 */ /* 0x000f280000300800 */
[----:B------:R-:W4:Y:S04]  /*26130*/  LDL.LU R14, [R1+0x378] ;  /* 0x00037800010e7983 */ /* 0x000f280000300800 */
[----:B-1----:R-:W4:Y:S04]  /*26140*/  LDL.LU R5, [R1+0x1e8] ;  /* 0x0001e80001057983 */ /* 0x002f280000300800 */
[----:B------:R-:W4:Y:S04]  /*26150*/  LDL.LU R4, [R1+0x380] ;  /* 0x0003800001047983 */ /* 0x000f280000300800 */
[----:B------:R-:W-:Y:S04]  /*26160*/  STL.64 [R1+0x328], R88 ;  /* 0x0003285801007387 */ /* 0x000fe80000100a00 */
[----:B------:R-:W-:Y:S04]  /*26170*/  STL.64 [R1+0x1950], R88 ;  /* 0x0019505801007387 */ /* 0x000fe80000100a00 */
[----:B------:R-:W-:Y:S04]  /*26180*/  STL.64 [R1+0x330], R48 ;  /* 0x0003303001007387 */ /* 0x000fe80000100a00 */
[----:B------:R-:W-:Y:S04]  /*26190*/  STL.64 [R1+0x1958], R48 ;  /* 0x0019583001007387 */ /* 0x000fe80000100a00 */
[----:B------:R-:W-:Y:S01]  /*261a0*/  STL.64 [R1+0x338], R50 ;  /* 0x0003383201007387 */ /* 0x000fe20000100a00 */
[----:B---3--:R-:W-:-:S03]  /*261b0*/  IMAD.MOV.U32 R34, RZ, RZ, R13 ;  /* 0x000000ffff227224 */ /* 0x008fc600078e000d */
[----:B------:R-:W-:Y:S01]  /*261c0*/  STL.64 [R1+0x1960], R50 ;  /* 0x0019603201007387 */ /* 0x000fe20000100a00 */
[----:B------:R-:W-:-:S03]  /*261d0*/  IMAD.MOV.U32 R39, RZ, RZ, R12 ;  /* 0x000000ffff277224 */ /* 0x000fc600078e000c */
[----:B------:R-:W-:Y:S04]  /*261e0*/  STL.64 [R1+0x340], R76 ;  /* 0x0003404c01007387 */ /* 0x000fe80000100a00 */
[----:B------:R-:W-:Y:S01]  /*261f0*/  STL.64 [R1+0x1968], R76 ;  /* 0x0019684c01007387 */ /* 0x000fe20000100a00 */
[----:B------:R-:W-:-:S03]  /*26200*/  IMAD.MOV.U32 R38, RZ, RZ, R7 ;  /* 0x000000ffff267224 */ /* 0x000fc600078e0007 */
[----:B------:R-:W3:Y:S01]  /*26210*/  LDL.LU R22, [R1+0x1ec] ;  /* 0x0001ec0001167983 */ /* 0x000ee20000300800 */
[----:B------:R-:W-:-:S03]  /*26220*/  MOV R57, R6 ;  /* 0x0000000600397202 */ /* 0x000fc60000000f00 */
[----:B------:R-:W3:Y:S04]  /*26230*/  LDL.LU R13, [R1+0x388] ;  /* 0x00038800010d7983 */ /* 0x000ee80000300800 */
        /* <DEDUP_REMOVED lines=9> */
[----:B------:R-:W-:-:S05]  /*262d0*/  IMAD.MOV.U32 R35, RZ, RZ, R16 ;  /* 0x000000ffff237224 */ /* 0x000fca00078e0010 */
        /* <DEDUP_REMOVED lines=8> */
[----:B0-----:R-:W2:Y:S04]  /*26360*/  LDL.LU R21, [R1+0x1fc] ;  /* 0x0001fc0001157983 */ /* 0x001ea80000300800 */
[----:B------:R-:W2:Y:S04]  /*26370*/  LDL.LU R20, [R1+0x3a8] ;  /* 0x0003a80001147983 */ /* 0x000ea80000300800 */
[----:B------:R-:W2:Y:S04]  /*26380*/  LDL.LU R19, [R1+0x200] ;  /* 0x0002000001137983 */ /* 0x000ea80000300800 */
[----:B------:R-:W2:Y:S04]  /*26390*/  LDL.LU R18, [R1+0x3b0] ;  /* 0x0003b00001127983 */ /* 0x000ea80000300800 */
[----:B------:R-:W2:Y:S04]  /*263a0*/  LDL.LU R17, [R1+0x204] ;  /* 0x0002040001117983 */ /* 0x000ea80000300800 */
[----:B------:R-:W2:Y:S01]  /*263b0*/  LDL.LU R16, [R1+0x3b8] ;  /* 0x0003b80001107983 */ /* 0x000ea20000300800 */
[----:B----4-:R-:W-:-:S03]  /*263c0*/  IMAD.MOV.U32 R25, RZ, RZ, R5 ;  /* 0x000000ffff197224 */ /* 0x010fc600078e0005 */
        /* <DEDUP_REMOVED lines=8> */
[----:B------:R1:W-:Y:S04]  /*26450*/  STL.64 [R1+0x19a0], R14 ;  /* 0x0019a00e01007387 */ /* 0x0003e80000100a00 */
[----:B------:R-:W-:Y:S04]  /*26460*/  STL.64 [R1+0x380], R24 ;  /* 0x0003801801007387 */ /* 0x000fe80000100a00 */
[----:B------:R-:W-:Y:S01]  /*26470*/  STL.64 [R1+0x19a8], R24 ;  /* 0x0019a81801007387 */ /* 0x000fe20000100a00 */
[----:B---3--:R-:W-:-:S03]  /*26480*/  IMAD.MOV.U32 R86, RZ, RZ, R13 ;  /* 0x000000ffff567224 */ /* 0x008fc600078e000d */
[----:B------:R-:W3:Y:S01]  /*26490*/  LDL.LU R13, [R1+0x20c] ;  /* 0x00020c00010d7983 */ /* 0x000ee20000300800 */
[----:B------:R-:W-:-:S03]  /*264a0*/  IMAD.MOV.U32 R27, RZ, RZ, R12 ;  /* 0x000000ffff1b7224 */ /* 0x000fc600078e000c */
[----:B------:R-:W3:Y:S01]  /*264b0*/  LDL.LU R12, [R1+0x3c8] ;  /* 0x0003c800010c7983 */ /* 0x000ee20000300800 */
[----:B------:R-:W-:-:S03]  /*264c0*/  IMAD.MOV.U32 R26, RZ, RZ, R7 ;  /* 0x000000ffff1a7224 */ /* 0x000fc600078e0007 */
[----:B0-----:R-:W3:Y:S01]  /*264d0*/  LDL.LU R10, [R1+0x220] ;  /* 0x00022000010a7983 */ /* 0x001ee20000300800 */
[----:B------:R-:W-:-:S03]  /*264e0*/  IMAD.MOV.U32 R29, RZ, RZ, R6 ;  /* 0x000000ffff1d7224 */ /* 0x000fc600078e0006 */
[----:B------:R-:W3:Y:S01]  /*264f0*/  LDL.LU R7, [R1+0x3d0] ;  /* 0x0003d00001077983 */ /* 0x000ee20000300800 */
[----:B------:R-:W-:-:S03]  /*26500*/  IMAD.MOV.U32 R28, RZ, RZ, R3 ;  /* 0x000000ffff1c7224 */ /* 0x000fc600078e0003 */
        /* <DEDUP_REMOVED lines=16> */
[----:B------:R-:W2:Y:S04]  /*26610*/  LDL.LU R20, [R1+0x22c] ;  /* 0x00022c0001147983 */ /* 0x000ea80000300800 */
[----:B-1----:R-:W2:Y:S01]  /*26620*/  LDL.LU R15, [R1+0x3e8] ;  /* 0x0003e800010f7983 */ /* 0x002ea20000300800 */
[----:B------:R-:W-:Y:S02]  /*26630*/  IMAD.MOV.U32 R31, RZ, RZ, R21 ;  /* 0x000000ffff1f7224 */ /* 0x000fe400078e0015 */
[----:B------:R-:W-:Y:S02]  /*26640*/  IMAD.MOV.U32 R44, RZ, RZ, R18 ;  /* 0x000000ffff2c7224 */ /* 0x000fe400078e0012 */
[----:B------:R-:W-:Y:S02]  /*26650*/  IMAD.MOV.U32 R45, RZ, RZ, R19 ;  /* 0x000000ffff2d7224 */ /* 0x000fe400078e0013 */
[----:B------:R-:W-:-:S02]  /*26660*/  IMAD.MOV.U32 R47, RZ, RZ, R17 ;  /* 0x000000ffff2f7224 */ /* 0x000fc400078e0011 */
        /* <DEDUP_REMOVED lines=9> */
[----:B------:R-:W-:Y:S04]  /*26700*/  STL.64 [R1+0x3a8], R30 ;  /* 0x0003a81e01007387 */ /* 0x000fe80000100a00 */
[----:B------:R-:W-:Y:S04]  /*26710*/  STL.64 [R1+0x19d0], R30 ;  /* 0x0019d01e01007387 */ /* 0x000fe80000100a00 */
        /* <DEDUP_REMOVED lines=8> */
[----:B------:R-:W3:Y:S01]  /*267a0*/  LDL.LU R19, [R1+0x24c] ;  /* 0x00024c0001137983 */ /* 0x000ee20000300800 */
[----:B------:R-:W-:-:S03]  /*267b0*/  IMAD.MOV.U32 R54, RZ, RZ, R7 ;  /* 0x000000ffff367224 */ /* 0x000fc600078e0007 */
[----:B------:R-:W3:Y:S01]  /*267c0*/  LDL.LU R18, [R1+0x408] ;  /* 0x0004080001127983 */ /* 0x000ee20000300800 */
[----:B------:R-:W-:-:S03]  /*267d0*/  IMAD.MOV.U32 R13, RZ, RZ, R6 ;  /* 0x000000ffff0d7224 */ /* 0x000fc600078e0006 */
[----:B------:R-:W3:Y:S01]  /*267e0*/  LDL.LU R10, [R1+0x250] ;  /* 0x00025000010a7983 */ /* 0x000ee20000300800 */
        /* <DEDUP_REMOVED lines=16> */
[----:B------:R0:W-:Y:S01]  /*268f0*/  STL.64 [R1+0x1a10], R16 ;  /* 0x001a101001007387 */ /* 0x0001e20000100a00 */
[----:B------:R-:W-:-:S03]  /*26900*/  IMAD.MOV.U32 R22, RZ, RZ, R15 ;  /* 0x000000ffff167224 */ /* 0x000fc600078e000f */
[----:B0-----:R-:W2:Y:S04]  /*26910*/  LDL.LU R16, [R1+0x25c] ;  /* 0x00025c0001107983 */ /* 0x001ea80000300800 */
[----:B------:R-:W2:Y:S01]  /*26920*/  LDL.LU R15, [R1+0x428] ;  /* 0x00042800010f7983 */ /* 0x000ea20000300800 */
[----:B------:R-:W-:Y:S02]  /*26930*/  IMAD.MOV.U32 R23, RZ, RZ, R20 ;  /* 0x000000ffff177224 */ /* 0x000fe400078e0014 */
[----:B----4-:R-:W-:Y:S02]  /*26940*/  IMAD.MOV.U32 R73, RZ, RZ, R14 ;  /* 0x000000ffff497224 */ /* 0x010fe400078e000e */
[----:B------:R-:W4:Y:S04]  /*26950*/  LDL.LU R14, [R1+0x2c0] ;  /* 0x0002c000010e7983 */ /* 0x000f280000300800 */
[----:B------:R-:W4:Y:S04]  /*26960*/  LDL.LU R13, [R1+0x430] ;  /* 0x00043000010d7983 */ /* 0x000f280000300800 */
[----:B------:R-:W4:Y:S01]  /*26970*/  LDL.LU R12, [R1+0x2c4] ;  /* 0x0002c400010c7983 */ /* 0x000f220000300800 */
[----:B------:R-:W-:-:S02]  /*26980*/  IMAD.MOV.U32 R72, RZ, RZ, R11 ;  /* 0x000000ffff487224 */ /* 0x000fc400078e000b */
[----:B------:R-:W-:Y:S01]  /*26990*/  IMAD.MOV.U32 R83, RZ, RZ, R9 ;  /* 0x000000ffff537224 */ /* 0x000fe200078e0009 */
[----:B------:R-:W4:Y:S01]  /*269a0*/  LDL.LU R11, [R1+0x438] ;  /* 0x00043800010b7983 */ /* 0x000f220000300800 */
[----:B------:R-:W-:-:S03]  /*269b0*/  IMAD.MOV.U32 R82, RZ, RZ, R8 ;  /* 0x000000ffff527224 */ /* 0x000fc600078e0008 */
[----:B------:R-:W4:Y:S04]  /*269c0*/  LDL.LU R9, [R1+0x2c8] ;  /* 0x0002c80001097983 */ /* 0x000f280000300800 */
        /* <DEDUP_REMOVED lines=8> */
[----:B------:R-:W-:Y:S01]  /*26a50*/  STL [R1+0x1a48], R82 ;  /* 0x001a485201007387 */ /* 0x000fe20000100800 */
[----:B---3--:R-:W-:-:S03]  /*26a60*/  IMAD.MOV.U32 R85, RZ, RZ, R10 ;  /* 0x000000ffff557224 */ /* 0x008fc600078e000a */
[----:B------:R-:W-:Y:S01]  /*26a70*/  STL [R1+0x1a38], R83 ;  /* 0x001a385301007387 */ /* 0x000fe20000100800 */
[----:B------:R-:W-:-:S03]  /*26a80*/  IMAD.MOV.U32 R84, RZ, RZ, R7 ;  /* 0x000000ffff547224 */ /* 0x000fc600078e0007 */
[----:B------:R-:W3:Y:S01]  /*26a90*/  LDL.LU R10, [R1+0x2cc] ;  /* 0x0002cc00010a7983 */ /* 0x000ee20000300800 */
[----:B------:R-:W-:-:S03]  /*26aa0*/  IMAD.MOV.U32 R67, RZ, RZ, R6 ;  /* 0x000000ffff437224 */ /* 0x000fc600078e0006 */
[----:B------:R-:W3:Y:S01]  /*26ab0*/  LDL.LU R7, [R1+0x448] ;  /* 0x0004480001077983 */ /* 0x000ee20000300800 */
[----:B------:R-:W-:-:S03]  /*26ac0*/  IMAD.MOV.U32 R66, RZ, RZ, R3 ;  /* 0x000000ffff427224 */ /* 0x000fc600078e0003 */
[----:B------:R-:W3:Y:S04]  /*26ad0*/  LDL.LU R6, [R1+0x450] ;  /* 0x0004500001067983 */ /* 0x000ee80000300800 */
[----:B0-----:R-:W3:Y:S04]  /*26ae0*/  LDL.LU R5, [R1+0x6b8] ;  /* 0x0006b80001057983 */ /* 0x001ee80000300800 */
[----:B------:R-:W3:Y:S04]  /*26af0*/  LDL.LU R4, [R1+0x458] ;  /* 0x0004580001047983 */ /* 0x000ee80000300800 */
[----:B------:R-:W3:Y:S01]  /*26b00*/  LDL.LU R3, [R1+0x6bc] ;  /* 0x0006bc0001037983 */ /* 0x000ee20000300800 */
[----:B--2---:R-:W-:-:S03]  /*26b10*/  IMAD.MOV.U32 R69, RZ, RZ, R2 ;  /* 0x000000ffff457224 */ /* 0x004fc600078e0002 */
[----:B------:R-:W2:Y:S01]  /*26b20*/  LDL.LU R2, [R1+0x460] ;  /* 0x0004600001027983 */ /* 0x000ea20000300800 */
[----:B------:R-:W-:-:S03]  /*26b30*/  IMAD.MOV.U32 R68, RZ, RZ, R0 ;  /* 0x000000ffff447224 */ /* 0x000fc600078e0000 */
[----:B------:R-:W2:Y:S01]  /*26b40*/  LDL.LU R0, [R1+0x6c0] ;  /* 0x0006c00001007983 */ /* 0x000ea20000300800 */
[----:B------:R-:W-:Y:S01]  /*26b50*/  IMAD.MOV.U32 R36, RZ, RZ, R18 ;  /* 0x000000ffff247224 */ /* 0x000fe200078e0012 */
[----:B------:R-:W-:-:S05]  /*26b60*/  MOV R37, R19 ;  /* 0x0000001300257202 */ /* 0x000fca0000000f00 */
[----:B------:R-:W-:Y:S04]  /*26b70*/  STL.64 [R1+0x408], R36 ;  /* 0x0004082401007387 */ /* 0x000fe80000100a00 */
[----:B------:R-:W-:Y:S04]  /*26b80*/  STL.64 [R1+0x1a40], R36 ;  /* 0x001a402401007387 */ /* 0x000fe80000100a00 */
[----:B------:R-:W-:Y:S04]  /*26b90*/  STL.64 [R1+0x410], R84 ;  /* 0x0004105401007387 */ /* 0x000fe80000100a00 */
[----:B------:R-:W-:Y:S04]  /*26ba0*/  STL.64 [R1+0x1a50], R84 ;  /* 0x001a505401007387 */ /* 0x000fe80000100a00 */
[----:B------:R-:W-:Y:S04]  /*26bb0*/  STL.64 [R1+0x418], R66 ;  /* 0x0004184201007387 */ /* 0x000fe80000100a00 */
[----:B------:R-:W-:Y:S04]  /*26bc0*/  STL [R1+0x1a68], R66 ;  /* 0x001a684201007387 */ /* 0x000fe80000100800 */
[----:B------:R-:W-:Y:S04]  /*26bd0*/  STL [R1+0x1a58], R67 ;  /* 0x001a584301007387 */ /* 0x000fe80000100800 */
[----:B------:R-:W-:Y:S04]  /*26be0*/  STL.64 [R1+0x420], R68 ;  /* 0x0004204401007387 */ /* 0x000fe80000100a00 */
[----:B------:R-:W-:Y:S01]  /*26bf0*/  STL.64 [R1+0x1a60], R68 ;  /* 0x001a604401007387 */ /* 0x000fe20000100a00 */
[----:B------:R-:W-:-:S03]  /*26c00*/  IMAD.MOV.U32 R19, RZ, RZ, R16 ;  /* 0x000000ffff137224 */ /* 0x000fc600078e0010 */
[----:B------:R-:W2:Y:S01]  /*26c10*/  LDL.LU R16, [R1+0x468] ;  /* 0x0004680001107983 */ /* 0x000ea20000300800 */
[----:B------:R-:W-:-:S03]  /*26c20*/  IMAD.MOV.U32 R18, RZ, RZ, R15 ;  /* 0x000000ffff127224 */ /* 0x000fc600078e000f */
[----:B------:R-:W2:Y:S01]  /*26c30*/  LDL.LU R15, [R1+0x6c4] ;  /* 0x0006c400010f7983 */ /* 0x000ea20000300800 */
[----:B----4-:R-:W-:-:S03]  /*26c40*/  IMAD.MOV.U32 R21, RZ, RZ, R14 ;  /* 0x000000ffff157224 */ /* 0x010fc600078e000e */
[----:B------:R-:W4:Y:S01]  /*26c50*/  LDL.LU R14, [R1+0x470] ;  /* 0x00047000010e7983 */ /* 0x000f220000300800 */
[----:B------:R-:W-:-:S03]  /*26c60*/  IMAD.MOV.U32 R20, RZ, RZ, R13 ;  /* 0x000000ffff147224 */ /* 0x000fc600078e000d */
        /* <DEDUP_REMOVED lines=17> */
[----:B---3--:R-:W-:-:S03]  /*26d80*/  IMAD.MOV.U32 R49, RZ, RZ, R10 ;  /* 0x000000ffff317224 */ /* 0x008fc600078e000a */
        /* <DEDUP_REMOVED lines=24> */
[----:B0-----:R-:W2:Y:S04]  /*26f10*/  LDL.LU R21, [R1+0x714] ;  /* 0x0007140001157983 */ /* 0x001ea80000300800 */
[----:B------:R-:W2:Y:S04]  /*26f20*/  LDL.LU R20, [R1+0x4b0] ;  /* 0x0004b00001147983 */ /* 0x000ea80000300800 */
[----:B------:R-:W2:Y:S04]  /*26f30*/  LDL.LU R19, [R1+0x718] ;  /* 0x0007180001137983 */ /* 0x000ea80000300800 */
        /* <DEDUP_REMOVED lines=8> */
[----:B------:R-:W-:Y:S02]  /*26fc0*/  IMAD.MOV.U32 R57, RZ, RZ, R14 ;  /* 0x000000ffff397224 */ /* 0x000fe400078e000e */
[----:B------:R-:W-:Y:S01]  /*26fd0*/  IMAD.MOV.U32 R58, RZ, RZ, R11 ;  /* 0x000000ffff3a7224 */ /* 0x000fe200078e000b */
        /* <DEDUP_REMOVED lines=8> */
[----:B------:R-:W-:Y:S04]  /*27060*/  STL.64 [R1+0x1ad8], R8 ;  /* 0x001ad80801007387 */ /* 0x000fe80000100a00 */
[----:B------:R-:W4:Y:S01]  /*27070*/  LDL.LU R16, [R1+0x4c8] ;  /* 0x0004c80001107983 */ /* 0x000f220000300800 */
[----:B---3--:R-:W-:-:S02]  /*27080*/  IMAD.MOV.U32 R11, RZ, RZ, R10 ;  /* 0x000000ffff0b7224 */ /* 0x008fc400078e000a */
[----:B------:R-:W-:Y:S02]  /*27090*/  IMAD.MOV.U32 R10, RZ, RZ, R7 ;  /* 0x000000ffff0a7224 */ /* 0x000fe400078e0007 */
        /* <DEDUP_REMOVED lines=9> */
[----:B--2---:R-:W-:-:S03]  /*27130*/  MOV R87, R2 ;  /* 0x0000000200577202 */ /* 0x004fc60000000f00 */
[----:B------:R-:W2:Y:S01]  /*27140*/  LDL.LU R2, [R1+0x4e0] ;  /* 0x0004e00001027983 */ /* 0x000ea20000300800 */
[----:B------:R-:W-:-:S03]  /*27150*/  IMAD.MOV.U32 R86, RZ, RZ, R0 ;  /* 0x000000ffff567224 */ /* 0x000fc600078e0000 */
[----:B------:R-:W2:Y:S04]  /*27160*/  LDL.LU R0, [R1+0x74c] ;  /* 0x00074c0001007983 */ /* 0x000ea80000300800 */
[----:B------:R-:W-:Y:S04]  /*27170*/  STL.64 [R1+0x488], R10 ;  /* 0x0004880a01007387 */ /* 0x000fe80000100a00 */
[----:B------:R0:W-:Y:S04]  /*27180*/  STL.64 [R1+0x1ae8], R10 ;  /* 0x001ae80a01007387 */ /* 0x0001e80000100a00 */
[----:B------:R-:W-:Y:S04]  /*27190*/  STL.64 [R1+0x490], R14 ;  /* 0x0004900e01007387 */ /* 0x000fe80000100a00 */
[----:B------:R-:W-:Y:S04]  /*271a0*/  STL [R1+0x1b00], R14 ;  /* 0x001b000e01007387 */ /* 0x000fe80000100800 */
[----:B------:R1:W-:Y:S04]  /*271b0*/  STL [R1+0x1af0], R15 ;  /* 0x001af00f01007387 */ /* 0x0003e80000100800 */
[----:B------:R-:W-:Y:S04]  /*271c0*/  STL.64 [R1+0x498], R24 ;  /* 0x0004981801007387 */ /* 0x000fe80000100a00 */
[----:B------:R-:W-:Y:S04]  /*271d0*/  STL.64 [R1+0x1af8], R24 ;  /* 0x001af81801007387 */ /* 0x000fe80000100a00 */
[----:B------:R-:W-:Y:S04]  /*271e0*/  STL.64 [R1+0x4a0], R86 ;  /* 0x0004a05601007387 */ /* 0x000fe80000100a00 */
[----:B------:R-:W-:Y:S01]  /*271f0*/  STL.64 [R1+0x1b08], R86 ;  /* 0x001b085601007387 */ /* 0x000fe20000100a00 */
[----:B------:R-:W-:-:S02]  /*27200*/  IMAD.MOV.U32 R27, RZ, RZ, R22 ;  /* 0x000000ffff1b7224 */ /* 0x000fc400078e0016 */
[----:B------:R-:W-:Y:S02]  /*27210*/  IMAD.MOV.U32 R26, RZ, RZ, R21 ;  /* 0x000000ffff1a7224 */ /* 0x000fe400078e0015 */
[----:B------:R-:W-:Y:S02]  /*27220*/  IMAD.MOV.U32 R43, RZ, RZ, R18 ;  /* 0x000000ffff2b7224 */ /* 0x000fe400078e0012 */
[----:B------:R-:W2:Y:S01]  /*27230*/  LDL.LU R18, [R1+0x4e8] ;  /* 0x0004e80001127983 */ /* 0x000ea20000300800 */
[----:B------:R-:W-:-:S03]  /*27240*/  IMAD.MOV.U32 R42, RZ, RZ, R17 ;  /* 0x000000ffff2a7224 */ /* 0x000fc600078e0011 */
[----:B------:R-:W2:Y:S01]  /*27250*/  LDL.LU R17, [R1+0x770] ;  /* 0x0007700001117983 */ /* 0x000ea20000300800 */
[----:B------:R-:W-:Y:S02]  /*27260*/  IMAD.MOV.U32 R28, RZ, RZ, R19 ;  /* 0x000000ffff1c7224 */ /* 0x000fe400078e0013 */
[----:B------:R-:W-:Y:S02]  /*27270*/  IMAD.MOV.U32 R29, RZ, RZ, R20 ;  /* 0x000000ffff1d7224 */ /* 0x000fe400078e0014 */
[----:B----4-:R-:W-:Y:S02]  /*27280*/  IMAD.MOV.U32 R31, RZ, RZ, R13 ;  /* 0x000000ffff1f7224 */ /* 0x010fe400078e000d */
[----:B------:R-:W4:Y:S01]  /*27290*/  LDL.LU R13, [R1+0x4f0] ;  /* 0x0004f000010d7983 */ /* 0x000f220000300800 */
[----:B------:R-:W-:-:S03]  /*272a0*/  IMAD.MOV.U32 R30, RZ, RZ, R12 ;  /* 0x000000ffff1e7224 */ /* 0x000fc600078e000c */
[----:B------:R-:W4:Y:S04]  /*272b0*/  LDL.LU R12, [R1+0x774] ;  /* 0x00077400010c7983 */ /* 0x000f280000300800 */
[----:B0-----:R-:W4:Y:S04]  /*272c0*/  LDL.LU R11, [R1+0x4f8] ;  /* 0x0004f800010b7983 */ /* 0x001f280000300800 */
[----:B------:R-:W4:Y:S04]  /*272d0*/  LDL.LU R10, [R1+0x7a0] ;  /* 0x0007a000010a7983 */ /* 0x000f280000300800 */
[----:B------:R-:W4:Y:S04]  /*272e0*/  LDL.LU R9, [R1+0x500] ;  /* 0x0005000001097983 */ /* 0x000f280000300800 */
[----:B------:R-:W4:Y:S04]  /*272f0*/  LDL.LU R8, [R1+0x7a4] ;  /* 0x0007a40001087983 */ /* 0x000f280000300800 */
        /* <DEDUP_REMOVED lines=9> */
[----:B------:R-:W4:Y:S01]  /*27390*/  LDL.LU R16, [R1+0x508] ;  /* 0x0005080001107983 */ /* 0x000f220000300800 */
[----:B---3--:R-:W-:-:S03]  /*273a0*/  IMAD.MOV.U32 R44, RZ, RZ, R7 ;  /* 0x000000ffff2c7224 */ /* 0x008fc600078e0007 */
[----:B-1----:R-:W3:Y:S04]  /*273b0*/  LDL.LU R15, [R1+0xdd4] ;  /* 0x000dd400010f7983 */ /* 0x002ee80000300800 */
[----:B------:R-:W3:Y:S01]  /*273c0*/  LDL.LU R14, [R1+0x510] ;  /* 0x00051000010e7983 */ /* 0x000ee20000300800 */
[----:B------:R-:W-:-:S03]  /*273d0*/  IMAD.MOV.U32 R46, RZ, RZ, R5 ;  /* 0x000000ffff2e7224 */ /* 0x000fc600078e0005 */
[----:B------:R-:W3:Y:S01]  /*273e0*/  LDL.LU R7, [R1+0xdd8] ;  /* 0x000dd80001077983 */ /* 0x000ee20000300800 */
[----:B------:R-:W-:Y:S02]  /*273f0*/  IMAD.MOV.U32 R47, RZ, RZ, R6 ;  /* 0x000000ffff2f7224 */ /* 0x000fe400078e0006 */
[----:B------:R-:W-:Y:S01]  /*27400*/  IMAD.MOV.U32 R53, RZ, RZ, R4 ;  /* 0x000000ffff357224 */ /* 0x000fe200078e0004 */
[----:B------:R-:W3:Y:S01]  /*27410*/  LDL.LU R5, [R1+0x518] ;  /* 0x0005180001057983 */ /* 0x000ee20000300800 */
[----:B------:R-:W-:-:S03]  /*27420*/  IMAD.MOV.U32 R52, RZ, RZ, R3 ;  /* 0x000000ffff347224 */ /* 0x000fc600078e0003 */
[----:B------:R-:W3:Y:S04]  /*27430*/  LDL.LU R4, [R1+0xddc] ;  /* 0x000ddc0001047983 */ /* 0x000ee80000300800 */
[----:B------:R-:W3:Y:S01]  /*27440*/  LDL.LU R6, [R1+0x520] ;  /* 0x0005200001067983 */ /* 0x000ee20000300800 */
[----:B--2---:R-:W-:Y:S02]  /*27450*/  IMAD.MOV.U32 R3, RZ, RZ, R2 ;  /* 0x000000ffff037224 */ /* 0x004fe400078e0002 */
[----:B------:R-:W-:Y:S02]  /*27460*/  IMAD.MOV.U32 R2, RZ, RZ, R0 ;  /* 0x000000ffff027224 */ /* 0x000fe400078e0000 */
        /* <DEDUP_REMOVED lines=8> */
[----:B------:R0:W-:Y:S04]  /*274f0*/  STL.64 [R1+0x1b48], R2 ;  /* 0x001b480201007387 */ /* 0x0001e80000100a00 */
[----:B------:R-:W2:Y:S04]  /*27500*/  LDL.LU R20, [R1+0x528] ;  /* 0x0005280001147983 */ /* 0x000ea80000300800 */
[----:B------:R-:W2:Y:S01]  /*27510*/  LDL.LU R19, [R1+0xde4] ;  /* 0x000de40001137983 */ /* 0x000ea20000300800 */
[----:B------:R-:W-:-:S02]  /*27520*/  IMAD.MOV.U32 R79, RZ, RZ, R18 ;  /* 0x000000ffff4f7224 */ /* 0x000fc400078e0012 */
[----:B------:R-:W-:Y:S02]  /*27530*/  IMAD.MOV.U32 R78, RZ, RZ, R17 ;  /* 0x000000ffff4e7224 */ /* 0x000fe400078e0011 */
[----:B----4-:R-:W-:Y:S02]  /*27540*/  IMAD.MOV.U32 R41, RZ, RZ, R13 ;  /* 0x000000ffff297224 */ /* 0x010fe400078e000d */
[----:B------:R-:W-:Y:S02]  /*27550*/  IMAD.MOV.U32 R40, RZ, RZ, R12 ;  /* 0x000000ffff287224 */ /* 0x000fe400078e000c */
[----:B------:R-:W-:Y:S02]  /*27560*/  IMAD.MOV.U32 R55, RZ, RZ, R11 ;  /* 0x000000ffff377224 */ /* 0x000fe400078e000b */
[----:B------:R-:W4:Y:S01]  /*27570*/  LDL.LU R11, [R1+0x530] ;  /* 0x00053000010b7983 */ /* 0x000f220000300800 */
[----:B------:R-:W-:-:S03]  /*27580*/  IMAD.MOV.U32 R54, RZ, RZ, R10 ;  /* 0x000000ffff367224 */ /* 0x000fc600078e000a */
[----:B------:R-:W4:Y:S01]  /*27590*/  LDL.LU R10, [R1+0xde8] ;  /* 0x000de800010a7983 */ /* 0x000f220000300800 */
[----:B------:R-:W-:-:S03]  /*275a0*/  IMAD.MOV.U32 R13, RZ, RZ, R9 ;  /* 0x000000ffff0d7224 */ /* 0x000fc600078e0009 */
[----:B------:R-:W4:Y:S01]  /*275b0*/  LDL.LU R9, [R1+0x538] ;  /* 0x0005380001097983 */ /* 0x000f220000300800 */
[----:B------:R-:W-:-:S03]  /*275c0*/  IMAD.MOV.U32 R12, RZ, RZ, R8 ;  /* 0x000000ffff0c7224 */ /* 0x000fc600078e0008 */
[----:B------:R-:W4:Y:S04]  /*275d0*/  LDL.LU R8, [R1+0xdec] ;  /* 0x000dec0001087983 */ /* 0x000f280000300800 */
[----:B0-----:R-:W4:Y:S04]  /*275e0*/  LDL.LU R3, [R1+0x540] ;  /* 0x0005400001037983 */ /* 0x001f280000300800 */
[----:B------:R-:W4:Y:S04]  /*275f0*/  LDL.LU R2, [R1+0xdf0] ;  /* 0x000df00001027983 */ /* 0x000f280000300800 */
[----:B------:R-:W-:Y:S04]  /*27600*/  STL.64 [R1+0x4e8], R78 ;  /* 0x0004e84e01007387 */ /* 0x000fe80000100a00 */
[----:B------:R-:W-:Y:S04]  /*27610*/  STL.64 [R1+0x1b50], R78 ;  /* 0x001b504e01007387 */ /* 0x000fe80000100a00 */
[----:B------:R-:W-:Y:S04]  /*27620*/  STL.64 [R1+0x4f0], R40 ;  /* 0x0004f02801007387 */ /* 0x000fe80000100a00 */
[----:B------:R-:W-:Y:S04]  /*27630*/  STL.64 [R1+0x1b58], R40 ;  /* 0x001b582801007387 */ /* 0x000fe80000100a00 */
[----:B------:R-:W-:Y:S04]  /*27640*/  STL.64 [R1+0x4f8], R54 ;  /* 0x0004f83601007387 */ /* 0x000fe80000100a00 */
[----:B------:R-:W-:Y:S01]  /*27650*/  STL [R1+0x1b70], R54 ;  /* 0x001b703601007387 */ /* 0x000fe20000100800 */
[----:B------:R-:W-:-:S03]  /*27660*/  IMAD.MOV.U32 R17, RZ, RZ, R16 ;  /* 0x000000ffff117224 */ /* 0x000fc600078e0010 */
[----:B------:R-:W-:Y:S01]  /*27670*/  STL [R1+0x1b60], R55 ;  /* 0x001b603701007387 */ /* 0x000fe20000100800 */
[----:B---3--:R-:W-:-:S03]  /*27680*/  IMAD.MOV.U32 R16, RZ, RZ, R15 ;  /* 0x000000ffff107224 */ /* 0x008fc600078e000f */
[----:B------:R-:W-:Y:S01]  /*27690*/  STL.64 [R1+0x500], R12 ;  /* 0x0005000c01007387 */ /* 0x000fe20000100a00 */
[----:B------:R-:W-:-:S03]  /*276a0*/  IMAD.MOV.U32 R23, RZ, RZ, R14 ;  /* 0x000000ffff177224 */ /* 0x000fc600078e000e */
[----:B------:R0:W-:Y:S04]  /*276b0*/  STL.64 [R1+0x1b68], R12 ;  /* 0x001b680c01007387 */ /* 0x0001e80000100a00 */
[----:B------:R-:W3:Y:S01]  /*276c0*/  LDL.LU R18, [R1+0x548] ;  /* 0x0005480001127983 */ /* 0x000ee20000300800 */
[----:B------:R-:W-:-:S03]  /*276d0*/  IMAD.MOV.U32 R22, RZ, RZ, R7 ;  /* 0x000000ffff167224 */ /* 0x000fc600078e0007 */
[----:B------:R-:W3:Y:S04]  /*276e0*/  LDL.LU R15, [R1+0xdf4] ;  /* 0x000df400010f7983 */ /* 0x000ee80000300800 */
[----:B------:R-:W3:Y:S01]  /*276f0*/  LDL.LU R14, [R1+0x550] ;  /* 0x00055000010e7983 */ /* 0x000ee20000300800 */
[----:B------:R-:W-:-:S03]  /*27700*/  IMAD.MOV.U32 R81, RZ, RZ, R6 ;  /* 0x000000ffff517224 */ /* 0x000fc600078e0006 */
[----:B0-----:R-:W3:Y:S04]  /*27710*/  LDL.LU R13, [R1+0xdf8] ;  /* 0x000df800010d7983 */ /* 0x001ee80000300800 */
[----:B------:R-:W3:Y:S04]  /*27720*/  LDL.LU R12, [R1+0x558] ;  /* 0x00055800010c7983 */ /* 0x000ee80000300800 */
[----:B------:R-:W3:Y:S04]  /*27730*/  LDL.LU R7, [R1+0xdfc] ;  /* 0x000dfc0001077983 */ /* 0x000ee80000300800 */
[----:B------:R-:W3:Y:S01]  /*27740*/  LDL.LU R6, [R1+0x560] ;  /* 0x0005600001067983 */ /* 0x000ee20000300800 */
[----:B--2---:R-:W-:-:S03]  /*27750*/  IMAD.MOV.U32 R80, RZ, RZ, R0 ;  /* 0x000000ffff507224 */ /* 0x004fc600078e0000 */
[----:B------:R-:W2:Y:S04]  /*27760*/  LDL.LU R0, [R1+0xe00] ;  /* 0x000e000001007983 */ /* 0x000ea80000300800 */
[----:B------:R-:W-:Y:S04]  /*27770*/  STL.64 [R1+0x508], R16 ;  /* 0x0005081001007387 */ /* 0x000fe80000100a00 */
[----:B------:R-:W-:Y:S04]  /*27780*/  STL.64 [R1+0x1b78], R16 ;  /* 0x001b781001007387 */ /* 0x000fe80000100a00 */
[----:B------:R-:W-:Y:S04]  /*27790*/  STL.64 [R1+0x510], R22 ;  /* 0x0005101601007387 */ /* 0x000fe80000100a00 */
[----:B------:R-:W-:Y:S04]  /*277a0*/  STL [R1+0x1b90], R22 ;  /* 0x001b901601007387 */ /* 0x000fe80000100800 */
[----:B------:R-:W-:Y:S04]  /*277b0*/  STL [R1+0x1b80], R23 ;  /* 0x001b801701007387 */ /* 0x000fe80000100800 */
[----:B------:R-:W-:Y:S04]  /*277c0*/  STL.64 [R1+0x518], R4 ;  /* 0x0005180401007387 */ /* 0x000fe80000100a00 */
[----:B------:R0:W-:Y:S04]  /*277d0*/  STL.64 [R1+0x1b88], R4 ;  /* 0x001b880401007387 */ /* 0x0001e80000100a00 */
[----:B------:R-:W-:Y:S04]  /*277e0*/  STL.64 [R1+0x520], R80 ;  /* 0x0005205001007387 */ /* 0x000fe80000100a00 */
[----:B------:R-:W-:Y:S01]  /*277f0*/  STL.64 [R1+0x1b98], R80 ;  /* 0x001b985001007387 */ /* 0x000fe20000100a00 */
[----:B------:R-:W-:-:S02]  /*27800*/  IMAD.MOV.U32 R73, RZ, RZ, R20 ;  /* 0x000000ffff497224 */ /* 0x000fc400078e0014 */
[----:B------:R-:W-:Y:S02]  /*27810*/  IMAD.MOV.U32 R72, RZ, RZ, R19 ;  /* 0x000000ffff487224 */ /* 0x000fe400078e0013 */
[----:B----4-:R-:W-:Y:S02]  /*27820*/  IMAD.MOV.U32 R37, RZ, RZ, R11 ;  /* 0x000000ffff257224 */ /* 0x010fe400078e000b */
[----:B------:R-:W4:Y:S01]  /*27830*/  LDL.LU R11, [R1+0x568] ;  /* 0x00056800010b7983 */ /* 0x000f220000300800 */
[----:B------:R-:W-:-:S03]  /*27840*/  IMAD.MOV.U32 R36, RZ, RZ, R10 ;  /* 0x000000ffff247224 */ /* 0x000fc600078e000a */
[----:B------:R-:W4:Y:S01]  /*27850*/  LDL.LU R10, [R1+0xe04] ;  /* 0x000e0400010a7983 */ /* 0x000f220000300800 */
[----:B------:R-:W-:-:S03]  /*27860*/  MOV R85, R9 ;  /* 0x0000000900557202 */ /* 0x000fc60000000f00 */
[----:B------:R-:W4:Y:S01]  /*27870*/  LDL.LU R9, [R1+0x570] ;  /* 0x0005700001097983 */ /* 0x000f220000300800 */
[----:B------:R-:W-:-:S03]  /*27880*/  IMAD.MOV.U32 R84, RZ, RZ, R8 ;  /* 0x000000ffff547224 */ /* 0x000fc600078e0008 */
[----:B------:R-:W4:Y:S01]  /*27890*/  LDL.LU R8, [R1+0xe08] ;  /* 0x000e080001087983 */ /* 0x000f220000300800 */
[----:B------:R-:W-:-:S03]  /*278a0*/  IMAD.MOV.U32 R69, RZ, RZ, R3 ;  /* 0x000000ffff457224 */ /* 0x000fc600078e0003 */
[----:B0-----:R-:W4:Y:S01]  /*278b0*/  LDL.LU R5, [R1+0x578] ;  /* 0x0005780001057983 */ /* 0x001f220000300800 */
[----:B------:R-:W-:-:S03]  /*278c0*/  IMAD.MOV.U32 R68, RZ, RZ, R2 ;  /* 0x000000ffff447224 */ /* 0x000fc600078e0002 */
[----:B------:R-:W4:Y:S04]  /*278d0*/  LDL.LU R4, [R1+0xe0c] ;  /* 0x000e0c0001047983 */ /* 0x000f280000300800 */
[----:B------:R-:W4:Y:S04]  /*278e0*/  LDL.LU R3, [R1+0x580] ;  /* 0x0005800001037983 */ /* 0x000f280000300800 */
[----:B------:R-:W4:Y:S04]  /*278f0*/  LDL.LU R2, [R1+0xe10] ;  /* 0x000e100001027983 */ /* 0x000f280000300800 */
[----:B------:R-:W-:Y:S04]  /*27900*/  STL.64 [R1+0x528], R72 ;  /* 0x0005284801007387 */ /* 0x000fe80000100a00 */
[----:B------:R-:W-:Y:S04]  /*27910*/  STL.64 [R1+0x1ba0], R72 ;  /* 0x001ba04801007387 */ /* 0x000fe80000100a00 */
[----:B------:R-:W-:Y:S04]  /*27920*/  STL.64 [R1+0x530], R36 ;  /* 0x0005302401007387 */ /* 0x000fe80000100a00 */
[----:B------:R-:W-:Y:S04]  /*27930*/  STL [R1+0x1ba8], R37 ;  /* 0x001ba82501007387 */ /* 0x000fe80000100800 */
[----:B------:R-:W-:Y:S04]  /*27940*/  STL [R1+0x1bf0], R36 ;  /* 0x001bf02401007387 */ /* 0x000fe80000100800 */
[----:B------:R-:W-:Y:S04]  /*27950*/  STL.64 [R1+0x538], R84 ;  /* 0x0005385401007387 */ /* 0x000fe80000100a00 */
[----:B------:R-:W-:Y:S01]  /*27960*/  STL.64 [R1+0x1bb0], R84 ;  /* 0x001bb05401007387 */ /* 0x000fe20000100a00 */
[----:B---3--:R-:W-:-:S03]  /*27970*/  IMAD.MOV.U32 R19, RZ, RZ, R18 ;  /* 0x000000ffff137224 */ /* 0x008fc600078e0012 */
[----:B------:R-:W-:Y:S01]  /*27980*/  STL.64 [R1+0x540], R68 ;  /* 0x0005404401007387 */ /* 0x000fe20000100a00 */
[----:B------:R-:W-:-:S03]  /*27990*/  IMAD.MOV.U32 R18, RZ, RZ, R15 ;  /* 0x000000ffff127224 */ /* 0x000fc600078e000f */
        /* <DEDUP_REMOVED lines=14> */
[----:B------:R-:W2:Y:S04]  /*27a80*/  LDL.LU R0, [R1+0xe20] ;  /* 0x000e200001007983 */ /* 0x000ea80000300800 */
[----:B------:R-:W-:Y:S04]  /*27a90*/  STL.64 [R1+0x548], R18 ;  /* 0x0005481201007387 */ /* 0x000fe80000100a00 */
[----:B------:R0:W-:Y:S04]  /*27aa0*/  STL.64 [R1+0x1bc0], R18 ;  /* 0x001bc01201007387 */ /* 0x0001e80000100a00 */
[----:B------:R-:W-:Y:S04]  /*27ab0*/  STL.64 [R1+0x550], R20 ;  /* 0x0005501401007387 */ /* 0x000fe80000100a00 */
[----:B------:R1:W-:Y:S04]  /*27ac0*/  STL.64 [R1+0x1bc8], R20 ;  /* 0x001bc81401007387 */ /* 0x0003e80000100a00 */
[----:B------:R-:W-:Y:S04]  /*27ad0*/  STL.64 [R1+0x558], R90 ;  /* 0x0005585a01007387 */ /* 0x000fe80000100a00 */
[----:B------:R0:W-:Y:S04]  /*27ae0*/  STL.64 [R1+0x1bd0], R90 ;  /* 0x001bd05a01007387 */ /* 0x0001e80000100a00 */
[----:B------:R-:W-:Y:S04]  /*27af0*/  STL.64 [R1+0x560], R88 ;  /* 0x0005605801007387 */ /* 0x000fe80000100a00 */
[----:B------:R0:W-:Y:S01]  /*27b00*/  STL.64 [R1+0x1bd8], R88 ;  /* 0x001bd85801007387 */ /* 0x0001e20000100a00 */
        /* <DEDUP_REMOVED lines=22> */
[----:B------:R-:W4:Y:S04]  /*27c70*/  LDL.LU R26, [R1+0x5c8] ;  /* 0x0005c800011a7983 */ /* 0x000f280000300800 */
[----:B------:R-:W4:Y:S04]  /*27c80*/  LDL.LU R23, [R1+0xe34] ;  /* 0x000e340001177983 */ /* 0x000f280000300800 */
[----:B0-----:R-:W4:Y:S04]  /*27c90*/  LDL.LU R19, [R1+0x5d0] ;  /* 0x0005d00001137983 */ /* 0x001f280000300800 */
[----:B------:R-:W4:Y:S01]  /*27ca0*/  LDL.LU R18, [R1+0xe38] ;  /* 0x000e380001127983 */ /* 0x000f220000300800 */
[----:B---3--:R-:W-:-:S02]  /*27cb0*/  IMAD.MOV.U32 R93, RZ, RZ, R14 ;  /* 0x000000ffff5d7224 */ /* 0x008fc400078e000e */
[----:B------:R-:W-:Y:S02]  /*27cc0*/  IMAD.MOV.U32 R38, RZ, RZ, R7 ;  /* 0x000000ffff267224 */ /* 0x000fe400078e0007 */
[----:B------:R-:W3:Y:S01]  /*27cd0*/  LDL.LU R7, [R1+0x5d8] ;  /* 0x0005d80001077983 */ /* 0x000ee20000300800 */
[----:B------:R-:W-:Y:S02]  /*27ce0*/  IMAD.MOV.U32 R67, RZ, RZ, R6 ;  /* 0x000000ffff437224 */ /* 0x000fe400078e0006 */
[----:B--2---:R-:W-:Y:S02]  /*27cf0*/  IMAD.MOV.U32 R66, RZ, RZ, R0 ;  /* 0x000000ffff427224 */ /* 0x004fe400078e0000 */
[----:B------:R-:W2:Y:S04]  /*27d00*/  LDL.LU R0, [R1+0xe3c] ;  /* 0x000e3c0001007983 */ /* 0x000ea80000300800 */
[----:B------:R-:W2:Y:S04]  /*27d10*/  LDL.LU R22, [R1+0x5e0] ;  /* 0x0005e00001167983 */ /* 0x000ea80000300800 */
[----:B-1----:R-:W2:Y:S04]  /*27d20*/  LDL.LU R21, [R1+0xe40] ;  /* 0x000e400001157983 */ /* 0x002ea80000300800 */
[----:B------:R-:W2:Y:S04]  /*27d30*/  LDL.LU R14, [R1+0x5e8] ;  /* 0x0005e800010e7983 */ /* 0x000ea80000300800 */
[----:B------:R-:W2:Y:S01]  /*27d40*/  LDL.LU R6, [R1+0xe44] ;  /* 0x000e440001067983 */ /* 0x000ea20000300800 */
[----:B------:R-:W-:-:S02]  /*27d50*/  IMAD.MOV.U32 R34, RZ, RZ, R15 ;  /* 0x000000ffff227224 */ /* 0x000fc400078e000f */
[----:B------:R-:W-:Y:S02]  /*27d60*/  IMAD.MOV.U32 R35, RZ, RZ, R16 ;  /* 0x000000ffff237224 */ /* 0x000fe400078e0010 */
[----:B------:R-:W-:Y:S02]  /*27d70*/  IMAD.MOV.U32 R92, RZ, RZ, R13 ;  /* 0x000000ffff5c7224 */ /* 0x000fe400078e000d */
[----:B------:R-:W-:Y:S01]  /*27d80*/  IMAD.MOV.U32 R39, RZ, RZ, R12 ;  /* 0x000000ffff277224 */ /* 0x000fe200078e000c */
[----:B------:R-:W-:Y:S04]  /*27d90*/  STL.64 [R1+0x588], R34 ;  /* 0x0005882201007387 */ /* 0x000fe80000100a00 */
[----:B------:R-:W-:Y:S04]  /*27da0*/  STL.64 [R1+0x590], R92 ;  /* 0x0005905c01007387 */ /* 0x000fe80000100a00 */
[----:B------:R-:W-:Y:S04]  /*27db0*/  STL.64 [R1+0x598], R38 ;  /* 0x0005982601007387 */ /* 0x000fe80000100a00 */
[----:B------:R-:W-:Y:S04]  /*27dc0*/  STL.64 [R1+0x5a0], R66 ;  /* 0x0005a04201007387 */ /* 0x000fe80000100a00 */
[----:B------:R-:W2:Y:S04]  /*27dd0*/  LDL.LU R13, [R1+0x5f0] ;  /* 0x0005f000010d7983 */ /* 0x000ea80000300800 */
[----:B------:R-:W2:Y:S04]  /*27de0*/  LDL.LU R12, [R1+0xe48] ;  /* 0x000e4800010c7983 */ /* 0x000ea80000300800 */
[----:B------:R-:W2:Y:S04]  /*27df0*/  LDL.LU R17, [R1+0x5f8] ;  /* 0x0005f80001117983 */ /* 0x000ea80000300800 */
[----:B------:R-:W2:Y:S01]  /*27e00*/  LDL.LU R16, [R1+0xe4c] ;  /* 0x000e4c0001107983 */ /* 0x000ea20000300800 */
[----:B----4-:R-:W-:-:S02]  /*27e10*/  IMAD.MOV.U32 R57, RZ, RZ, R11 ;  /* 0x000000ffff397224 */ /* 0x010fc400078e000b */
        /* <DEDUP_REMOVED lines=9> */
[----:B------:R-:W4:Y:S04]  /*27eb0*/  LDL.LU R3, [R1+0x610] ;  /* 0x0006100001037983 */ /* 0x000f280000300800 */
[----:B------:R-:W4:Y:S04]  /*27ec0*/  LDL.LU R2, [R1+0xe58] ;  /* 0x000e580001027983 */ /* 0x000f280000300800 */
[----:B------:R-:W-:Y:S04]  /*27ed0*/  STL.64 [R1+0x5a8], R56 ;  /* 0x0005a83801007387 */ /* 0x000fe80000100a00 */
[----:B------:R-:W-:Y:S04]  /*27ee0*/  STL.64 [R1+0x5b0], R8 ;  /* 0x0005b00801007387 */ /* 0x000fe80000100a00 */
[----:B------:R-:W-:Y:S04]  /*27ef0*/  STL.64 [R1+0x5b8], R10 ;  /* 0x0005b80a01007387 */ /* 0x000fe80000100a00 */
[----:B------:R-:W-:Y:S01]  /*27f00*/  STL.64 [R1+0x5c0], R24 ;  /* 0x0005c01801007387 */ /* 0x000fe20000100a00 */
[----:B------:R-:W-:-:S02]  /*27f10*/  IMAD.MOV.U32 R87, RZ, RZ, R26 ;  /* 0x000000ffff577224 */ /* 0x000fc400078e001a */
[----:B------:R-:W-:Y:S01]  /*27f20*/  IMAD.MOV.U32 R86, RZ, RZ, R23 ;  /* 0x000000ffff567224 */ /* 0x000fe200078e0017 */
[----:B------:R-:W-:Y:S02]  /*27f30*/  MOV R27, R19 ;  /* 0x00000013001b7202 */ /* 0x000fe40000000f00 */
[----:B------:R-:W4:Y:S01]  /*27f40*/  LDL.LU R19, [R1+0x618] ;  /* 0x0006180001137983 */ /* 0x000f220000300800 */
[----:B------:R-:W-:-:S03]  /*27f50*/  IMAD.MOV.U32 R26, RZ, RZ, R18 ;  /* 0x000000ffff1a7224 */ /* 0x000fc600078e0012 */
[----:B------:R-:W4:Y:S01]  /*27f60*/  LDL.LU R18, [R1+0xeb4] ;  /* 0x000eb40001127983 */ /* 0x000f220000300800 */
[----:B---3--:R-:W-:-:S03]  /*27f70*/  IMAD.MOV.U32 R29, RZ, RZ, R7 ;  /* 0x000000ffff1d7224 */ /* 0x008fc600078e0007 */
[----:B------:R-:W3:Y:S01]  /*27f80*/  LDL.LU R7, [R1+0x620] ;  /* 0x0006200001077983 */ /* 0x000ee20000300800 */
[----:B--2---:R-:W-:-:S03]  /*27f90*/  IMAD.MOV.U32 R28, RZ, RZ, R0 ;  /* 0x000000ffff1c7224 */ /* 0x004fc600078e0000 */
[----:B------:R-:W2:Y:S01]  /*27fa0*/  LDL.LU R0, [R1+0xeb8] ;  /* 0x000eb80001007983 */ /* 0x000ea20000300800 */
[----:B------:R-:W-:-:S03]  /*27fb0*/  IMAD.MOV.U32 R43, RZ, RZ, R22 ;  /* 0x000000ffff2b7224 */ /* 0x000fc600078e0016 */
[----:B------:R-:W-:Y:S01]  /*27fc0*/  STL.64 [R1+0x5c8], R86 ;  /* 0x0005c85601007387 */ /* 0x000fe20000100a00 */
[----:B------:R-:W-:-:S03]  /*27fd0*/  IMAD.MOV.U32 R42, RZ, RZ, R21 ;  /* 0x000000ffff2a7224 */ /* 0x000fc600078e0015 */
[----:B------:R-:W-:Y:S01]  /*27fe0*/  STL.64 [R1+0x5d0], R26 ;  /* 0x0005d01a01007387 */ /* 0x000fe20000100a00 */
[----:B------:R-:W-:-:S03]  /*27ff0*/  IMAD.MOV.U32 R75, RZ, RZ, R14 ;  /* 0x000000ffff4b7224 */ /* 0x000fc600078e000e */
[----:B------:R-:W-:Y:S01]  /*28000*/  STL.64 [R1+0x5d8], R28 ;  /* 0x0005d81c01007387 */ /* 0x000fe20000100a00 */
[----:B------:R-:W-:-:S03]  /*28010*/  IMAD.MOV.U32 R74, RZ, RZ, R6 ;  /* 0x000000ffff4a7224 */ /* 0x000fc600078e0006 */
[----:B------:R-:W-:Y:S04]  /*28020*/  STL.64 [R1+0x5e0], R42 ;  /* 0x0005e02a01007387 */ /* 0x000fe80000100a00 */
[----:B------:R-:W2:Y:S04]  /*28030*/  LDL.LU R14, [R1+0x628] ;  /* 0x00062800010e7983 */ /* 0x000ea80000300800 */
        /* <DEDUP_REMOVED lines=9> */
[----:B----4-:R-:W-:-:S03]  /*280d0*/  IMAD.MOV.U32 R47, RZ, RZ, R5 ;  /* 0x000000ffff2f7224 */ /* 0x010fc600078e0005 */
[----:B------:R-:W4:Y:S01]  /*280e0*/  LDL.LU R5, [R1+0x640] ;  /* 0x0006400001057983 */ /* 0x000f220000300800 */
[----:B------:R-:W-:-:S03]  /*280f0*/  IMAD.MOV.U32 R46, RZ, RZ, R4 ;  /* 0x000000ffff2e7224 */ /* 0x000fc600078e0004 */
[----:B------:R-:W4:Y:S04]  /*28100*/  LDL.LU R4, [R1+0xec8] ;  /* 0x000ec80001047983 */ /* 0x000f280000300800 */
[----:B------:R-:W-:Y:S04]  /*28110*/  STL.64 [R1+0x5e8], R74 ;  /* 0x0005e84a01007387 */ /* 0x000fe80000100a00 */
[----:B------:R-:W-:Y:S01]  /*28120*/  STL.64 [R1+0x5f0], R30 ;  /* 0x0005f01e01007387 */ /* 0x000fe20000100a00 */
[----:B------:R-:W-:-:S03]  /*28130*/  IMAD.MOV.U32 R52, RZ, RZ, R15 ;  /* 0x000000ffff347224 */ /* 0x000fc600078e000f */
[----:B------:R-:W-:Y:S01]  /*28140*/  STL.64 [R1+0x5f8], R44 ;  /* 0x0005f82c01007387 */ /* 0x000fe20000100a00 */
[----:B------:R-:W-:-:S03]  /*28150*/  IMAD.MOV.U32 R53, RZ, RZ, R20 ;  /* 0x000000ffff357224 */ /* 0x000fc600078e0014 */
[----:B------:R-:W-:Y:S04]  /*28160*/  STL.64 [R1+0x600], R46 ;  /* 0x0006002e01007387 */ /* 0x000fe80000100a00 */
[----:B------:R-:W4:Y:S04]  /*28170*/  LDL.LU R22, [R1+0x650] ;  /* 0x0006500001167983 */ /* 0x000f280000300800 */
[----:B------:R-:W4:Y:S04]  /*28180*/  LDL.LU R15, [R1+0xecc] ;  /* 0x000ecc00010f7983 */ /* 0x000f280000300800 */
[----:B------:R-:W4:Y:S04]  /*28190*/  LDL.LU R21, [R1+0x658] ;  /* 0x0006580001157983 */ /* 0x000f280000300800 */
[----:B------:R-:W4:Y:S01]  /*281a0*/  LDL.LU R20, [R1+0xed0] ;  /* 0x000ed00001147983 */ /* 0x000f220000300800 */
[----:B------:R-:W-:-:S02]  /*281b0*/  IMAD.MOV.U32 R59, RZ, RZ, R19 ;  /* 0x000000ffff3b7224 */ /* 0x000fc400078e0013 */
[----:B------:R-:W-:Y:S02]  /*281c0*/  IMAD.MOV.U32 R58, RZ, RZ, R18 ;  /* 0x000000ffff3a7224 */ /* 0x000fe400078e0012 */
[----:B---3--:R-:W-:Y:S02]  /*281d0*/  IMAD.MOV.U32 R79, RZ, RZ, R7 ;  /* 0x000000ffff4f7224 */ /* 0x008fe400078e0007 */
[----:B------:R-:W3:Y:S01]  /*281e0*/  LDL.LU R7, [R1+0x660] ;  /* 0x0006600001077983 */ /* 0x000ee20000300800 */
[----:B--2---:R-:W-:-:S03]  /*281f0*/  IMAD.MOV.U32 R78, RZ, RZ, R0 ;  /* 0x000000ffff4e7224 */ /* 0x004fc600078e0000 */
[----:B------:R-:W2:Y:S04]  /*28200*/  LDL.LU R0, [R1+0xed4] ;  /* 0x000ed40001007983 */ /* 0x000ea80000300800 */
[----:B------:R-:W-:Y:S04]  /*28210*/  STL.64 [R1+0x608], R52 ;  /* 0x0006083401007387 */ /* 0x000fe80000100a00 */
[----:B------:R-:W-:Y:S04]  /*28220*/  STL.64 [R1+0x610], R2 ;  /* 0x0006100201007387 */ /* 0x000fe80000100a00 */
[----:B------:R-:W-:Y:S04]  /*28230*/  STL.64 [R1+0x618], R58 ;  /* 0x0006183a01007387 */ /* 0x000fe80000100a00 */
[----:B------:R-:W-:Y:S01]  /*28240*/  STL.64 [R1+0x620], R78 ;  /* 0x0006204e01007387 */ /* 0x000fe20000100a00 */
[----:B------:R-:W-:-:S03]  /*28250*/  IMAD.MOV.U32 R41, RZ, RZ, R14 ;  /* 0x000000ffff297224 */ /* 0x000fc600078e000e */
[----:B------:R-:W2:Y:S01]  /*28260*/  LDL.LU R14, [R1+0x668] ;  /* 0x00066800010e7983 */ /* 0x000ea20000300800 */
[----:B------:R-:W-:-:S03]  /*28270*/  IMAD.MOV.U32 R40, RZ, RZ, R6 ;  /* 0x000000ffff287224 */ /* 0x000fc600078e0006 */
[----:B------:R-:W2:Y:S04]  /*28280*/  LDL.LU R6, [R1+0xed8] ;  /* 0x000ed80001067983 */ /* 0x000ea80000300800 */
[----:B------:R-:W2:Y:S04]  /*28290*/  LDL.LU R19, [R1+0x670] ;  /* 0x0006700001137983 */ /* 0x000ea80000300800 */
[----:B------:R-:W2:Y:S04]  /*282a0*/  LDL.LU R18, [R1+0xedc] ;  /* 0x000edc0001127983 */ /* 0x000ea80000300800 */
[----:B------:R-:W-:Y:S04]  /*282b0*/  STL.64 [R1+0x628], R40 ;  /* 0x0006282801007387 */ /* 0x000fe80000100a00 */
[----:B------:R-:W-:Y:S04]  /*282c0*/  STL.64 [R1+0x630], R12 ;  /* 0x0006300c01007387 */ /* 0x000fe80000100a00 */
[----:B------:R-:W-:Y:S04]  /*282d0*/  STL.64 [R1+0x638], R16 ;  /* 0x0006381001007387 */ /* 0x000fe80000100a00 */
[----:B----4-:R-:W-:Y:S01]  /*282e0*/  STL.64 [R1+0x640], R4 ;  /* 0x0006400401007387 */ /* 0x010fe20000100a00 */
[----:B------:R-:W-:-:S03]  /*282f0*/  IMAD.MOV.U32 R80, RZ, RZ, R15 ;  /* 0x000000ffff507224 */ /* 0x000fc600078e000f */
[----:B------:R-:W4:Y:S01]  /*28300*/  LDL.LU R15, [R1+0xee0] ;  /* 0x000ee000010f7983 */ /* 0x000f220000300800 */
[----:B------:R-:W-:-:S03]  /*28310*/  IMAD.MOV.U32 R72, RZ, RZ, R20 ;  /* 0x000000ffff487224 */ /* 0x000fc600078e0014 */
[----:B------:R-:W4:Y:S01]  /*28320*/  LDL.LU R20, [R1+0x678] ;  /* 0x0006780001147983 */ /* 0x000f220000300800 */
[----:B---3--:R-:W-:-:S03]  /*28330*/  IMAD.MOV.U32 R85, RZ, RZ, R7 ;  /* 0x000000ffff557224 */ /* 0x008fc600078e0007 */
[----:B------:R-:W3:Y:S01]  /*28340*/  LDL.LU R7, [R1+0x680] ;  /* 0x0006800001077983 */ /* 0x000ee20000300800 */
[----:B--2---:R-:W-:-:S03]  /*28350*/  IMAD.MOV.U32 R84, RZ, RZ, R0 ;  /* 0x000000ffff547224 */ /* 0x004fc600078e0000 */
[----:B------:R-:W2:Y:S04]  /*28360*/  LDL.LU R0, [R1+0xee4] ;  /* 0x000ee40001007983 */ /* 0x000ea80000300800 */
[----:B------:R-:W2:Y:S01]  /*28370*/  LDL.LU R37, [R1+0x688] ;  /* 0x0006880001257983 */ /* 0x000ea20000300800 */
[----:B------:R-:W-:-:S03]  /*28380*/  IMAD.MOV.U32 R69, RZ, RZ, R14 ;  /* 0x000000ffff457224 */ /* 0x000fc600078e000e */
[----:B------:R-:W2:Y:S01]  /*28390*/  LDL.LU R14, [R1+0xee8] ;  /* 0x000ee800010e7983 */ /* 0x000ea20000300800 */
[----:B------:R-:W-:-:S03]  /*283a0*/  IMAD.MOV.U32 R68, RZ, RZ, R6 ;  /* 0x000000ffff447224 */ /* 0x000fc600078e0006 */
[----:B------:R-:W2:Y:S04]  /*283b0*/  LDL.LU R36, [R1+0x690] ;  /* 0x0006900001247983 */ /* 0x000ea80000300800 */
[----:B------:R-:W2:Y:S01]  /*283c0*/  LDL.LU R6, [R1+0xeec] ;  /* 0x000eec0001067983 */ /* 0x000ea20000300800 */
[----:B------:R-:W-:Y:S02]  /*283d0*/  IMAD.MOV.U32 R81, RZ, RZ, R22 ;  /* 0x000000ffff517224 */ /* 0x000fe400078e0016 */
[----:B------:R-:W-:Y:S01]  /*283e0*/  IMAD.MOV.U32 R73, RZ, RZ, R21 ;  /* 0x000000ffff497224 */ /* 0x000fe200078e0015 */
[----:B------:R-:W2:Y:S04]  /*283f0*/  LDL R64, [R1+0x9cc] ;  /* 0x0009cc0001407983 */ /* 0x000ea80000100800 */
        /* <DEDUP_REMOVED lines=10> */
[----:B---3--:R-:W-:Y:S02]  /*284a0*/  IMAD.MOV.U32 R91, RZ, RZ, R7 ;  /* 0x000000ffff5b7224 */ /* 0x008fe400078e0007 */
[----:B--2---:R-:W-:Y:S02]  /*284b0*/  IMAD.MOV.U32 R90, RZ, RZ, R0 ;  /* 0x000000ffff5a7224 */ /* 0x004fe400078e0000 */
[----:B------:R-:W2:Y:S04]  /*284c0*/  LDL.LU R0, [R1+0x6a8] ;  /* 0x0006a80001007983 */ /* 0x000ea80000300800 */
[----:B------:R-:W3:Y:S04]  /*284d0*/  LDL.LU R15, [R1+0x6b0] ;  /* 0x0006b000010f7983 */ /* 0x000ee80000300800 */
[----:B------:R-:W4:Y:S04]  /*284e0*/  LDL R7, [R1+0x9c8] ;  /* 0x0009c80001077983 */ /* 0x000f280000100800 */
[----:B------:R-:W-:Y:S04]  /*284f0*/  STL.64 [R1+0x670], R18 ;  /* 0x0006701201007387 */ /* 0x000fe80000100a00 */
[----:B------:R-:W-:Y:S01]  /*28500*/  STL.64 [R1+0x678], R20 ;  /* 0x0006781401007387 */ /* 0x000fe20000100a00 */
[----:B------:R-:W-:-:S03]  /*28510*/  IMAD.MOV.U32 R82, RZ, RZ, R14 ;  /* 0x000000ffff527224 */ /* 0x000fc600078e000e */
[----:B------:R-:W-:Y:S04]  /*28520*/  STL.64 [R1+0x680], R90 ;  /* 0x0006805a01007387 */ /* 0x000fe80000100a00 */
[----:B------:R-:W3:Y:S01]  /*28530*/  LDL.LU R14, [R1+0xef8] ;  /* 0x000ef800010e7983 */ /* 0x000ee20000300800 */
[----:B------:R-:W-:-:S03]  /*28540*/  IMAD.MOV.U32 R88, RZ, RZ, R6 ;  /* 0x000000ffff587224 */ /* 0x000fc600078e0006 */
[----:B------:R-:W3:Y:S01]  /*28550*/  LDL.LU R6, [R1+0xefc] ;  /* 0x000efc0001067983 */ /* 0x000ee20000300800 */
[----:B------:R-:W-:Y:S01]  /*28560*/  ISETP.GT.AND P0, PT, R65, RZ, PT ;  /* 0x000000ff4100720c */ /* 0x000fe20003f04270 */
[----:B------:R-:W-:Y:S02]  /*28570*/  IMAD.MOV.U32 R83, RZ, RZ, R37 ;  /* 0x000000ffff537224 */ /* 0x000fe400078e0025 */
[----:B------:R-:W-:Y:S01]  /*28580*/  IMAD.MOV.U32 R37, RZ, RZ, R62 ;  /* 0x000000ffff257224 */ /* 0x000fe200078e003e */
[----:B------:R-:W-:Y:S01]  /*28590*/  MOV R89, R36 ;  /* 0x0000002400597202 */ /* 0x000fe20000000f00 */
[----:B------:R-:W-:Y:S01]  /*285a0*/  IMAD.MOV.U32 R71, RZ, RZ, R60 ;  /* 0x000000ffff477224 */ /* 0x000fe200078e003c */
[----:B------:R-:W-:Y:S04]  /*285b0*/  STL.64 [R1+0x688], R82 ;  /* 0x0006885201007387 */ /* 0x000fe80000100a00 */
[----:B------:R-:W-:Y:S01]  /*285c0*/  STL.64 [R1+0x690], R88 ;  /* 0x0006905801007387 */ /* 0x000fe20000100a00 */
[----:B------:R-:W-:-:S02]  /*285d0*/  IMAD.MOV.U32 R49, RZ, RZ, R33 ;  /* 0x000000ffff317224 */ /* 0x000fc400078e0021 */
[----:B------:R-:W-:-:S05]  /*285e0*/  IMAD.MOV.U32 R48, RZ, RZ, R32 ;  /* 0x000000ffff307224 */ /* 0x000fca00078e0020 */
[----:B------:R-:W-:Y:S01]  /*285f0*/  STL.64 [R1+0x698], R48 ;  /* 0x0006983001007387 */ /* 0x000fe20000100a00 */
[----:B--2---:R-:W-:-:S03]  /*28600*/  IMAD.MOV.U32 R70, RZ, RZ, R0 ;  /* 0x000000ffff467224 */ /* 0x004fc600078e0000 */
[----:B------:R-:W2:Y:S01]  /*28610*/  LDL R0, [R1+0x9c4] ;  /* 0x0009c40001007983 */ /* 0x000ea20000100800 */
[----:B---3--:R-:W-:Y:S02]  /*28620*/  IMAD.MOV.U32 R62, RZ, RZ, R6 ;  /* 0x000000ffff3e7224 */ /* 0x008fe400078e0006 */
[----:B------:R-:W-:-:S03]  /*28630*/  IMAD.MOV.U32 R60, RZ, RZ, R14 ;  /* 0x000000ffff3c7224 */ /* 0x000fc600078e000e */
[----:B------:R-:W3:Y:S04]  /*28640*/  @P0 LDG.E.U16 R64, desc[UR20][R62.64] ;  /* 0x000000143e400981 */ /* 0x000ee8000c1e1500 */
[----:B----4-:R-:W4:Y:S01]  /*28650*/  @P0 LDG.E.U16 R7, desc[UR20][R60.64] ;  /* 0x000000143c070981 */ /* 0x010f22000c1e1500 */
[----:B------:R-:W-:-:S03]  /*28660*/  IMAD.MOV.U32 R54, RZ, RZ, R22 ;  /* 0x000000ffff367224 */ /* 0x000fc600078e0016 */
[----:B------:R-:W4:Y:S01]  /*28670*/  LDL R22, [R1+0x9c0] ;  /* 0x0009c00001167983 */ /* 0x000f220000100800 */
[----:B------:R-:W-:Y:S02]  /*28680*/  IMAD.MOV.U32 R55, RZ, RZ, R23 ;  /* 0x000000ffff377224 */ /* 0x000fe400078e0017 */
[----:B------:R-:W-:Y:S01]  /*28690*/  IMAD.MOV.U32 R36, RZ, RZ, R15 ;  /* 0x000000ffff247224 */ /* 0x000fe200078e000f */
[C---:B------:R-:W-:Y:S02]  /*286a0*/  ISETP.GT.AND P3, PT, R65.reuse, 0x1, PT ;  /* 0x000000014100780c */ /* 0x040fe40003f64270 */
[----:B------:R-:W-:Y:S04]  /*286b0*/  STL.64 [R1+0x6a0], R54 ;  /* 0x0006a03601007387 */ /* 0x000fe80000100a00 */
[----:B------:R-:W-:Y:S04]  /*286c0*/  STL.64 [R1+0x6a8], R70 ;  /* 0x0006a84601007387 */ /* 0x000fe80000100a00 */
[----:B------:R-:W-:Y:S04]  /*286d0*/  STL.64 [R1+0x6b0], R36 ;  /* 0x0006b02401007387 */ /* 0x000fe80000100a00 */
[----:B------:R-:W4:Y:S04]  /*286e0*/  LDL R15, [R1+0x9bc] ;  /* 0x0009bc00010f7983 */ /* 0x000f280000100800 */
[----:B------:R-:W4:Y:S04]  /*286f0*/  LDL R14, [R1+0x9b8] ;  /* 0x0009b800010e7983 */ /* 0x000f280000100800 */
[----:B------:R-:W4:Y:S04]  /*28700*/  LDL R32, [R1+0x9b0] ;  /* 0x0009b00001207983 */ /* 0x000f280000100800 */
[----:B--2---:R-:W2:Y:S04]  /*28710*/  @P3 LDG.E.U16 R0, desc[UR20][R36.64] ;  /* 0x0000001424003981 */ /* 0x004ea8000c1e1500 */
[----:B---3--:R0:W-:Y:S01]  /*28720*/  @P0 STL [R1+0x9cc], R64 ;  /* 0x0009cc4001000387 */ /* 0x0081e20000100800 */
[----:B------:R-:W-:-:S03]  /*28730*/  ISETP.GT.AND P4, PT, R65, 0x2, PT ;  /* 0x000000024100780c */ /* 0x000fc60003f84270 */
[----:B----4-:R-:W3:Y:S04]  /*28740*/  @P3 LDG.E.U16 R22, desc[UR20][R70.64] ;  /* 0x0000001446163981 */ /* 0x010ee8000c1e1500 */
[----:B0-----:R-:W4:Y:S04]  /*28750*/  LDL R64, [R1+0x9ac] ;  /* 0x0009ac0001407983 */ /* 0x001f280000100800 */
[----:B------:R-:W-:Y:S04]  /*28760*/  STL [R1+0x119c], R62 ;  /* 0x00119c3e01007387 */ /* 0x000fe80000100800 */
[----:B------:R-:W-:Y:S04]  /*28770*/  STL [R1+0x1198], R63 ;  /* 0x0011983f01007387 */ /* 0x000fe80000100800 */
[----:B------:R-:W-:Y:S04]  /*28780*/  STL.64 [R1+0x1378], R62 ;  /* 0x0013783e01007387 */ /* 0x000fe80000100a00 */
[----:B------:R-:W-:Y:S04]  /*28790*/  STL [R1+0x1418], R62 ;  /* 0x0014183e01007387 */ /* 0x000fe80000100800 */
[----:B------:R-:W3:Y:S04]  /*287a0*/  LDL R33, [R1+0x9a8] ;  /* 0x0009a80001217983 */ /* 0x000ee80000100800 */
[----:B------:R-:W3:Y:S04]  /*287b0*/  LDL R6, [R1+0x9a4] ;  /* 0x0009a40001067983 */ /* 0x000ee80000100800 */
[----:B------:R0:W-:Y:S01]  /*287c0*/  @P0 STL [R1+0x9c8], R7 ;  /* 0x0009c80701000387 */ /* 0x0001e20000100800 */
[----:B------:R-:W-:-:S02]  /*287d0*/  ISETP.GT.AND P5, PT, R65, 0x3, PT ;  /* 0x000000034100780c */ /* 0x000fc40003fa4270 */
[C---:B------:R-:W-:Y:S01]  /*287e0*/  ISETP.GT.AND P6, PT, R65.reuse, 0x4, PT ;  /* 0x000000044100780c */ /* 0x040fe20003fc4270 */
[----:B------:R-:W3:Y:S04]  /*287f0*/  @P4 LDG.E.U16 R15, desc[UR20][R54.64] ;  /* 0x00000014360f4981 */ /* 0x000ee8000c1e1500 */
[----:B------:R-:W3:Y:S04]  /*28800*/  @P4 LDG.E.U16 R14, desc[UR20][R48.64] ;  /* 0x00000014300e4981 */ /* 0x000ee8000c1e1500 */
[----:B0-----:R-:W3:Y:S04]  /*28810*/  LDL R7, [R1+0x9a0] ;  /* 0x0009a00001077983 */ /* 0x001ee80000100800 */
[----:B------:R-:W-:Y:S04]  /*28820*/  STL [R1+0x11a4], R60 ;  /* 0x0011a43c01007387 */ /* 0x000fe80000100800 */
[----:B------:R-:W-:Y:S04]  /*28830*/  STL [R1+0x11a0], R61 ;  /* 0x0011a03d01007387 */ /* 0x000fe80000100800 */
[----:B------:R-:W-:Y:S04]  /*28840*/  STL.64 [R1+0x1380], R60 ;  /* 0x0013803c01007387 */ /* 0x000fe80000100a00 */
[----:B------:R-:W-:Y:S04]  /*28850*/  STL.64 [R1+0x13a0], R60 ;  /* 0x0013a03c01007387 */ /* 0x000fe80000100a00 */
[----:B------:R0:W-:Y:S04]  /*28860*/  STL [R1+0x1448], R61 ;  /* 0x0014483d01007387 */ /* 0x0001e80000100800 */
[----:B------:R-:W3:Y:S04]  /*28870*/  @P5 LDG.E.U16 R32, desc[UR20][R82.64] ;  /* 0x0000001452205981 */ /* 0x000ee8000c1e1500 */
[----:B0-----:R-:W3:Y:S04]  /*28880*/  LDL R61, [R1+0x9b4] ;  /* 0x0009b400013d7983 */ /* 0x001ee80000100800 */
[----:B------:R-:W-:Y:S04]  /*28890*/  STL [R1+0x13e0], R60 ;  /* 0x0013e03c01007387 */ /* 0x000fe80000100800 */
[----:B------:R-:W-:Y:S04]  /*288a0*/  STL [R1+0x1444], R60 ;  /* 0x0014443c01007387 */ /* 0x000fe80000100800 */
[----:B------:R-:W3:Y:S04]  /*288b0*/  LDL.LU R36, [R1+0x1bf0] ;  /* 0x001bf00001247983 */ /* 0x000ee80000300800 */
[----:B------:R-:W3:Y:S04]  /*288c0*/  LDL R37, [R1+0x99c] ;  /* 0x00099c0001257983 */ /* 0x000ee80000100800 */
[----:B--2---:R0:W-:Y:S04]  /*288d0*/  @P3 STL [R1+0x9c4], R0 ;  /* 0x0009c40001003387 */ /* 0x0041e80000100800 */
[----:B0-----:R-:W2:Y:S04]  /*288e0*/  LDL R0, [R1+0x998] ;  /* 0x0009980001007983 */ /* 0x001ea80000100800 */
[----:B------:R-:W2:Y:S04]  /*288f0*/  LDL.LU.64 R70, [R1+0x1be8] ;  /* 0x001be80001467983 */ /* 0x000ea80000300a00 */
[----:B----4-:R-:W4:Y:S01]  /*28900*/  @P6 LDG.E.U16 R64, desc[UR20][R90.64] ;  /* 0x000000145a406981 */ /* 0x010f22000c1e1500 */
[----:B------:R-:W-:-:S03]  /*28910*/  ISETP.GT.AND P0, PT, R65, 0x5, PT ;  /* 0x000000054100780c */ /* 0x000fc60003f04270 */
[----:B---3--:R-:W3:Y:S04]  /*28920*/  @P6 LDG.E.U16 R33, desc[UR20][R20.64] ;  /* 0x0000001414216981 */ /* 0x008ee8000c1e1500 */
[----:B------:R-:W3:Y:S04]  /*28930*/  @P5 LDG.E.U16 R61, desc[UR20][R88.64] ;  /* 0x00000014583d5981 */ /* 0x000ee8000c1e1500 */
[----:B------:R0:W-:Y:S04]  /*28940*/  @P3 STL [R1+0x9c0], R22 ;  /* 0x0009c01601003387 */ /* 0x0001e80000100800 */
[----:B------:R-:W4:Y:S01]  /*28950*/  LDL R23, [R1+0xeac] ;  /* 0x000eac0001177983 */ /* 0x000f220000100800 */
[----:B------:R-:W-:-:S03]  /*28960*/  ISETP.GT.AND P3, PT, R65, 0x6, PT ;  /* 0x000000064100780c */ /* 0x000fc60003f64270 */
[----:B------:R-:W4:Y:S04]  /*28970*/  LDL R54, [R1+0x994] ;  /* 0x0009940001367983 */ /* 0x000f280000100800 */
[----:B0-----:R-:W4:Y:S04]  /*28980*/  LDL R22, [R1+0xeb0] ;  /* 0x000eb00001167983 */ /* 0x001f280000100800 */
[----:B------:R-:W4:Y:S04]  /*28990*/  LDL R55, [R1+0x990] ;  /* 0x0009900001377983 */ /* 0x000f280000100800 */
[----:B------:R-:W4:Y:S04]  /*289a0*/  @P0 LDG.E.U16 R6, desc[UR20][R18.64] ;  /* 0x0000001412060981 */ /* 0x000f28000c1e1500 */
[----:B------:R-:W4:Y:S04]  /*289b0*/  LDL.LU.64 R48, [R1+0x1be0] ;  /* 0x001be00001307983 */ /* 0x000f280000300a00 */
[----:B------:R0:W-:Y:S04]  /*289c0*/  @P4 STL [R1+0x9bc], R15 ;  /* 0x0009bc0f01004387 */ /* 0x0001e80000100800 */
[----:B------:R-:W4:Y:S04]  /*289d0*/  @P0 LDG.E.U16 R7, desc[UR20][R68.64] ;  /* 0x0000001444070981 */ /* 0x000f28000c1e1500 */
[----:B------:R-:W4:Y:S04]  /*289e0*/  @P3 LDG.E.U16 R37, desc[UR20][R84.64] ;  /* 0x0000001454253981 */ /* 0x000f28000c1e1500 */
[----:B0-----:R-:W4:Y:S04]  /*289f0*/  LDL R15, [R1+0x98c] ;  /* 0x00098c00010f7983 */ /* 0x001f280000100800 */
[----:B------:R0:W-:Y:S04]  /*28a00*/  @P4 STL [R1+0x9b8], R14 ;  /* 0x0009b80e01004387 */ /* 0x0001e80000100800 */
[----:B0-----:R-:W4:Y:S04]  /*28a10*/  LDL R14, [R1+0x988] ;  /* 0x00098800010e7983 */ /* 0x001f280000100800 */
[----:B------:R-:W4:Y:S04]  /*28a20*/  LDL.LU.64 R88, [R1+0x1bd8] ;  /* 0x001bd80001587983 */ /* 0x000f280000300a00 */
[----:B------:R-:W4:Y:S04]  /*28a30*/  LDL R83, [R1+0x984] ;  /* 0x0009840001537983 */ /* 0x000f280000100800 */
[----:B------:R-:W-:Y:S04]  /*28a40*/  @P5 STL [R1+0x9b0], R32 ;  /* 0x0009b02001005387 */ /* 0x000fe80000100800 */
[----:B--2---:R-:W2:Y:S04]  /*28a50*/  @P3 LDG.E.U16 R0, desc[UR20][R72.64] ;  /* 0x0000001448003981 */ /* 0x004ea8000c1e1500 */
[----:B---3--:R-:W-:Y:S04]  /*28a60*/  @P5 STL [R1+0x9b4], R61 ;  /* 0x0009b43d01005387 */ /* 0x008fe80000100800 */
[----:B------:R-:W3:Y:S04]  /*28a70*/  LDL.LU.64 R90, [R1+0x1bd0] ;  /* 0x001bd000015a7983 */ /* 0x000ee80000300a00 */
[----:B----4-:R0:W-:Y:S04]  /*28a80*/  @P6 STL [R1+0x9ac], R64 ;  /* 0x0009ac4001006387 */ /* 0x0101e80000100800 */
[----:B0-----:R-:W4:Y:S04]  /*28a90*/  LDL R64, [R1+0x980] ;  /* 0x0009800001407983 */ /* 0x001f280000100800 */
[----:B------:R-:W3:Y:S04]  /*28aa0*/  LDL.LU R61, [R1+0x964] ;  /* 0x00096400013d7983 */ /* 0x000ee80000300800 */
[----:B------:R-:W3:Y:S04]  /*28ab0*/  LDL.LU R60, [R1+0x960] ;  /* 0x00096000013c7983 */ /* 0x000ee80000300800 */
[----:B------:R-:W3:Y:S04]  /*28ac0*/  LDL.LU.64 R20, [R1+0x1bc8] ;  /* 0x001bc80001147983 */ /* 0x000ee80000300a00 */
[----:B------:R-:W3:Y:S01]  /*28ad0*/  LDL R82, [R1+0x97c] ;  /* 0x00097c0001527983 */ /* 0x000ee20000100800 */
[----:B------:R-:W-:-:S02]  /*28ae0*/  ISETP.GT.AND P4, PT, R65, 0x7, PT ;  /* 0x000000074100780c */ /* 0x000fc40003f84270 */
[C---:B------:R-:W-:Y:S01]  /*28af0*/  ISETP.GT.AND P5, PT, R65.reuse, 0x8, PT ;  /* 0x000000084100780c */ /* 0x040fe20003fa4270 */
[----:B------:R-:W3:Y:S10]  /*28b00*/  LDL R32, [R1+0x978] ;  /* 0x0009780001207983 */ /* 0x000ef40000100800 */
[----:B------:R-:W3:Y:S04]  /*28b10*/  @P4 LDG.E.U16 R22, desc[UR20][R80.64] ;  /* 0x0000001450164981 */ /* 0x000ee8000c1e1500 */
[----:B------:R-:W3:Y:S04]  /*28b20*/  @P4 LDG.E.U16 R23, desc[UR20][R4.64] ;  /* 0x0000001404174981 */ /* 0x000ee8000c1e1500 */
[----:B------:R-:W3:Y:S04]  /*28b30*/  @P5 LDG.E.U16 R54, desc[UR20][R16.64] ;  /* 0x0000001410365981 */ /* 0x000ee8000c1e1500 */
[----:B------:R0:W-:Y:S01]  /*28b40*/  @P6 STL [R1+0x9a8], R33 ;  /* 0x0009a82101006387 */ /* 0x0001e20000100800 */
[----:B------:R-:W-:-:S03]  /*28b50*/  ISETP.GT.AND P6, PT, R65, 0x9, PT ;  /* 0x000000094100780c */ /* 0x000fc60003fc4270 */
[----:B------:R-:W3:Y:S04]  /*28b60*/  @P5 LDG.E.U16 R55, desc[UR20][R12.64] ;  /* 0x000000140c375981 */ /* 0x000ee8000c1e1500 */
[----:B------:R-:W3:Y:S04]  /*28b70*/  LDL.LU.64 R18, [R1+0x1bc0] ;  /* 0x001bc00001127983 */ /* 0x000ee80000300a00 */
[----:B0-----:R-:W3:Y:S04]  /*28b80*/  LDL R33, [R1+0x974] ;  /* 0x0009740001217983 */ /* 0x001ee80000100800 */
[----:B------:R-:W3:Y:S04]  /*28b90*/  LDL.LU.64 R68, [R1+0x1bb8] ;  /* 0x001bb80001447983 */ /* 0x000ee80000300a00 */
[----:B------:R0:W-:Y:S04]  /*28ba0*/  @P0 STL [R1+0x9a4], R6 ;  /* 0x0009a40601000387 */ /* 0x0001e80000100800 */
[----:B------:R-:W3:Y:S04]  /*28bb0*/  @P6 LDG.E.U16 R14, desc[UR20][R78.64] ;  /* 0x000000144e0e6981 */ /* 0x000ee8000c1e1500 */
[----:B------:R-:W3:Y:S04]  /*28bc0*/  @P6 LDG.E.U16 R15, desc[UR20][R40.64] ;  /* 0x00000014280f6981 */ /* 0x000ee8000c1e1500 */
[----:B0-----:R-:W3:Y:S04]  /*28bd0*/  LDL R6, [R1+0x970] ;  /* 0x0009700001067983 */ /* 0x001ee80000100800 */
[----:B------:R0:W-:Y:S01]  /*28be0*/  @P0 STL [R1+0x9a0], R7 ;  /* 0x0009a00701000387 */ /* 0x0001e20000100800 */
[----:B------:R-:W-:-:S03]  /*28bf0*/  ISETP.GT.AND P0, PT, R65, 0xa, PT ;  /* 0x0000000a4100780c */ /* 0x000fc60003f04270 */
[----:B0-----:R-:W3:Y:S04]  /*28c00*/  LDL R7, [R1+0x96c] ;  /* 0x00096c0001077983 */ /* 0x001ee80000100800 */
[----:B------:R-:W3:Y:S04]  /*28c10*/  LDL.LU.64 R84, [R1+0x1bb0] ;  /* 0x001bb00001547983 */ /* 0x000ee80000300a00 */
[----:B------:R0:W-:Y:S04]  /*28c20*/  @P3 STL [R1+0x99c], R37 ;  /* 0x00099c2501003387 */ /* 0x0001e80000100800 */
[----:B------:R-:W3:Y:S04]  /*28c30*/  @P0 LDG.E.U16 R83, desc[UR20][R58.64] ;  /* 0x000000143a530981 */ /* 0x000ee8000c1e1500 */
[----:B0-----:R-:W3:Y:S04]  /*28c40*/  LDL.LU R37, [R1+0x1ba8] ;  /* 0x001ba80001257983 */ /* 0x001ee80000300800 */
[----:B------:R-:W3:Y:S04]  /*28c50*/  LDL.LU.64 R72, [R1+0x1ba0] ;  /* 0x001ba00001487983 */ /* 0x000ee80000300a00 */
[----:B--2---:R0:W-:Y:S01]  /*28c60*/  @P3 STL [R1+0x998], R0 ;  /* 0x0009980001003387 */ /* 0x0041e20000100800 */
[----:B------:R-:W-:-:S03]  /*28c70*/  ISETP.GT.AND P3, PT, R65, 0xb, PT ;  /* 0x0000000b4100780c */ /* 0x000fc60003f64270 */
[----:B0-----:R-:W2:Y:S04]  /*28c80*/  LDL R0, [R1+0x968] ;  /* 0x0009680001007983 */ /* 0x001ea80000100800 */
[----:B------:R-:W2:Y:S04]  /*28c90*/  LDL.LU.64 R80, [R1+0x1b98] ;  /* 0x001b980001507983 */ /* 0x000ea80000300a00 */
[----:B----4-:R-:W4:Y:S04]  /*28ca0*/  @P0 LDG.E.U16 R64, desc[UR20][R2.64] ;  /* 0x0000001402400981 */ /* 0x010f28000c1e1500 */
[----:B---3--:R-:W3:Y:S04]  /*28cb0*/  @P3 LDG.E.U16 R82, desc[UR20][R52.64] ;  /* 0x0000001434523981 */ /* 0x008ee8000c1e1500 */
[----:B------:R-:W3:Y:S04]  /*28cc0*/  @P3 LDG.E.U16 R32, desc[UR20][R46.64] ;  /* 0x000000142e203981 */ /* 0x000ee8000c1e1500 */
[----:B------:R0:W-:Y:S04]  /*28cd0*/  @P4 STL [R1+0xeb0], R22 ;  /* 0x000eb01601004387 */ /* 0x0001e80000100800 */
[----:B0-----:R-:W3:Y:S04]  /*28ce0*/  LDL.LU R22, [R1+0x1b90] ;  /* 0x001b900001167983 */ /* 0x001ee80000300800 */
[----:B------:R-:W3:Y:S04]  /*28cf0*/  LDL.LU.64 R4, [R1+0x1b88] ;  /* 0x001b880001047983 */ /* 0x000ee80000300a00 */
[----:B------:R0:W-:Y:S01]  /*28d00*/  @P4 STL [R1+0xeac], R23 ;  /* 0x000eac1701004387 */ /* 0x0001e20000100800 */
[----:B------:R-:W-:-:S03]  /*28d10*/  ISETP.GT.AND P4, PT, R65, 0xc, PT ;  /* 0x0000000c4100780c */ /* 0x000fc60003f84270 */
[----:B0-----:R-:W3:Y:S04]  /*28d20*/  LDL.LU R23, [R1+0x1b80] ;  /* 0x001b800001177983 */ /* 0x001ee80000300800 */
[----:B------:R-:W3:Y:S04]  /*28d30*/  LDL.LU.64 R16, [R1+0x1b78] ;  /* 0x001b780001107983 */ /* 0x000ee80000300a00 */
[----:B------:R0:W-:Y:S04]  /*28d40*/  @P5 STL [R1+0x994], R54 ;  /* 0x0009943601005387 */ /* 0x0001e80000100800 */
[----:B------:R-:W3:Y:S04]  /*28d50*/  @P4 LDG.E.U16 R33, desc[UR20][R44.64] ;  /* 0x000000142c214981 */ /* 0x000ee8000c1e1500 */
[----:B------:R-:W3:Y:S04]  /*28d60*/  @P4 LDG.E.U16 R6, desc[UR20][R30.64] ;  /* 0x000000141e064981 */ /* 0x000ee8000c1e1500 */
[----:B0-----:R-:W3:Y:S04]  /*28d70*/  LDL.LU R54, [R1+0x1b70] ;  /* 0x001b700001367983 */ /* 0x001ee80000300800 */
[----:B------:R-:W3:Y:S04]  /*28d80*/  LDL.LU.64 R12, [R1+0x1b68] ;  /* 0x001b6800010c7983 */ /* 0x000ee80000300a00 */
[----:B------:R0:W-:Y:S01]  /*28d90*/  @P5 STL [R1+0x990], R55 ;  /* 0x0009903701005387 */ /* 0x0001e20000100800 */
[----:B------:R-:W-:-:S03]  /*28da0*/  ISETP.GT.AND P5, PT, R65, 0xd, PT ;  /* 0x0000000d4100780c */ /* 0x000fc60003fa4270 */
[----:B0-----:R-:W3:Y:S04]  /*28db0*/  LDL.LU R55, [R1+0x1b60] ;  /* 0x001b600001377983 */ /* 0x001ee80000300800 */
[----:B------:R-:W3:Y:S04]  /*28dc0*/  LDL.LU.64 R40, [R1+0x1b58] ;  /* 0x001b580001287983 */ /* 0x000ee80000300a00 */
[----:B------:R-:W3:Y:S04]  /*28dd0*/  LDL.LU.64 R78, [R1+0x1b50] ;  /* 0x001b5000014e7983 */ /* 0x000ee80000300a00 */
[----:B------:R0:W-:Y:S04]  /*28de0*/  @P6 STL [R1+0x988], R14 ;  /* 0x0009880e01006387 */ /* 0x0001e80000100800 */
[----:B------:R-:W3:Y:S04]  /*28df0*/  @P5 LDG.E.U16 R7, desc[UR20][R74.64] ;  /* 0x000000144a075981 */ /* 0x000ee8000c1e1500 */
[----:B0-----:R-:W3:Y:S04]  /*28e00*/  LDL R14, [R1+0xea8] ;  /* 0x000ea800010e7983 */ /* 0x001ee80000100800 */
[----:B------:R0:W-:Y:S04]  /*28e10*/  @P6 STL [R1+0x98c], R15 ;  /* 0x00098c0f01006387 */ /* 0x0001e80000100800 */
[----:B------:R-:W3:Y:S04]  /*28e20*/  LDL R58, [R1+0x95c] ;  /* 0x00095c00013a7983 */ /* 0x000ee80000100800 */
[----:B------:R-:W3:Y:S04]  /*28e30*/  LDL R59, [R1+0x958] ;  /* 0x00095800013b7983 */ /* 0x000ee80000100800 */
[----:B0-----:R-:W3:Y:S04]  /*28e40*/  LDL R15, [R1+0xea4] ;  /* 0x000ea400010f7983 */ /* 0x001ee80000100800 */
[----:B------:R-:W3:Y:S01]  /*28e50*/  LDL.LU.64 R2, [R1+0x1b48] ;  /* 0x001b480001027983 */ /* 0x000ee20000300a00 */
[----:B------:R-:W-:-:S13]  /*28e60*/  ISETP.GT.AND P6, PT, R65, 0xe, PT ;  /* 0x0000000e4100780c */ /* 0x000fda0003fc4270 */
[----:B------:R-:W3:Y:S04]  /*28e70*/  @P6 LDG.E.U16 R61, desc[UR20][R28.64] ;  /* 0x000000141c3d6981 */ /* 0x000ee8000c1e1500 */
[----:B------:R-:W3:Y:S04]  /*28e80*/  @P6 LDG.E.U16 R60, desc[UR20][R26.64] ;  /* 0x000000141a3c6981 */ /* 0x000ee8000c1e1500 */
[----:B--2---:R-:W2:Y:S04]  /*28e90*/  @P5 LDG.E.U16 R0, desc[UR20][R42.64] ;  /* 0x000000142a005981 */ /* 0x004ea8000c1e1500 */
[----:B----4-:R0:W-:Y:S04]  /*28ea0*/  @P0 STL [R1+0x980], R64 ;  /* 0x0009804001000387 */ /* 0x0101e80000100800 */
[----:B0-----:R-:W4:Y:S04]  /*28eb0*/  LDL R64, [R1+0x954] ;  /* 0x0009540001407983 */ /* 0x001f280000100800 */
[----:B------:R0:W-:Y:S04]  /*28ec0*/  @P0 STL [R1+0x984], R83 ;  /* 0x0009845301000387 */ /* 0x0001e80000100800 */
[----:B0-----:R-:W4:Y:S04]  /*28ed0*/  LDL R83, [R1+0x950] ;  /* 0x0009500001537983 */ /* 0x001f280000100800 */
[----:B------:R-:W4:Y:S04]  /*28ee0*/  LDL.LU.64 R52, [R1+0x1b40] ;  /* 0x001b400001347983 */ /* 0x000f280000300a00 */
[----:B------:R-:W4:Y:S04]  /*28ef0*/  LDL.LU.64 R46, [R1+0x1b38] ;  /* 0x001b3800012e7983 */ /* 0x000f280000300a00 */
[----:B---3--:R0:W-:Y:S04]  /*28f00*/  @P3 STL [R1+0x97c], R82 ;  /* 0x00097c5201003387 */ /* 0x0081e80000100800 */
[----:B0-----:R-:W3:Y:S01]  /*28f10*/  LDL R82, [R1+0x94c] ;  /* 0x00094c0001527983 */ /* 0x001ee20000100800 */
[----:B------:R-:W-:-:S03]  /*28f20*/  ISETP.GT.AND P0, PT, R65, 0xf, PT ;  /* 0x0000000f4100780c */ /* 0x000fc60003f04270 */
[----:B------:R-:W-:Y:S01]  /*28f30*/  @P3 STL [R1+0x978], R32 ;  /* 0x0009782001003387 */ /* 0x000fe20000100800 */
[----:B------:R-:W-:-:S03]  /*28f40*/  ISETP.GT.AND P3, PT, R65, 0x10, PT ;  /* 0x000000104100780c */ /* 0x000fc60003f64270 */
[----:B------:R-:W3:Y:S04]  /*28f50*/  LDL.LU.64 R44, [R1+0x1b30] ;  /* 0x001b3000012c7983 */ /* 0x000ee80000300a00 */
[----:B------:R0:W-:Y:S04]  /*28f60*/  @P4 STL [R1+0x974], R33 ;  /* 0x0009742101004387 */ /* 0x0001e80000100800 */
[----:B0-----:R-:W3:Y:S04]  /*28f70*/  LDL R33, [R1+0x948] ;  /* 0x0009480001217983 */ /* 0x001ee80000100800 */
[----:B------:R-:W3:Y:S04]  /*28f80*/  LDL.LU.64 R30, [R1+0x1b28] ;  /* 0x001b2800011e7983 */ /* 0x000ee80000300a00 */
[----:B------:R-:W-:Y:S01]  /*28f90*/  @P4 STL [R1+0x970], R6 ;  /* 0x0009700601004387 */ /* 0x000fe20000100800 */
[----:B------:R-:W-:-:S03]  /*28fa0*/  ISETP.GT.AND P4, PT, R65, 0x11, PT ;  /* 0x000000114100780c */ /* 0x000fc60003f84270 */
[----:B------:R-:W3:Y:S04]  /*28fb0*/  LDL R74, [R1+0x944] ;  /* 0x00094400014a7983 */ /* 0x000ee80000100800 */
[----:B------:R0:W-:Y:S04]  /*28fc0*/  @P5 STL [R1+0x96c], R7 ;  /* 0x00096c0701005387 */ /* 0x0001e80000100800 */
[----:B------:R-:W3:Y:S04]  /*28fd0*/  @P0 LDG.E.U16 R14, desc[UR20][R86.64] ;  /* 0x00000014560e0981 */ /* 0x000ee8000c1e1500 */
[----:B0-----:R-:W3:Y:S04]  /*28fe0*/  LDL R7, [R1+0x940] ;  /* 0x0009400001077983 */ /* 0x001ee80000100800 */
[----:B------:R-:W3:Y:S04]  /*28ff0*/  LDL.LU.64 R42, [R1+0x1b20] ;  /* 0x001b2000012a7983 */ /* 0x000ee80000300a00 */
[----:B------:R-:W3:Y:S04]  /*29000*/  @P3 LDG.E.U16 R58, desc[UR20][R10.64] ;  /* 0x000000140a3a3981 */ /* 0x000ee8000c1e1500 */
[----:B------:R-:W3:Y:S04]  /*29010*/  @P0 LDG.E.U16 R15, desc[UR20][R24.64] ;  /* 0x00000014180f0981 */ /* 0x000ee8000c1e1500 */
[----:B------:R-:W3:Y:S04]  /*29020*/  @P3 LDG.E.U16 R59, desc[UR20][R8.64] ;  /* 0x00000014083b3981 */ /* 0x000ee8000c1e1500 */
[----:B--2---:R0:W-:Y:S01]  /*29030*/  @P5 STL [R1+0x968], R0 ;  /* 0x0009680001005387 */ /* 0x0041e20000100800 */
[----:B------:R-:W-:-:S03]  /*29040*/  ISETP.GT.AND P5, PT, R65, 0x12, PT ;  /* 0x000000124100780c */ /* 0x000fc60003fa4270 */
[----:B------:R-:W2:Y:S04]  /*29050*/  LDL.LU.64 R28, [R1+0x1b18] ;  /* 0x001b1800011c7983 */ /* 0x000ea80000300a00 */
[----:B------:R-:W2:Y:S04]  /*29060*/  LDL R75, [R1+0x93c] ;  /* 0x00093c00014b7983 */ /* 0x000ea80000100800 */
[----:B------:R-:W2:Y:S04]  /*29070*/  LDL R32, [R1+0x938] ;  /* 0x0009380001207983 */ /* 0x000ea80000100800 */
[----:B------:R-:W-:Y:S04]  /*29080*/  STL [R1+0x144c], R61 ;  /* 0x00144c3d01007387 */ /* 0x000fe80000100800 */
[----:B------:R-:W2:Y:S04]  /*29090*/  LDL.LU.64 R26, [R1+0x1b10] ;  /* 0x001b1000011a7983 */ /* 0x000ea80000300a00 */
[----:B------:R-:W2:Y:S04]  /*290a0*/  LDL R6, [R1+0x934] ;  /* 0x0009340001067983 */ /* 0x000ea80000100800 */
[----:B0-----:R-:W2:Y:S04]  /*290b0*/  LDL R0, [R1+0x930] ;  /* 0x0009300001007983 */ /* 0x001ea80000100800 */
[----:B----4-:R-:W4:Y:S04]  /*290c0*/  @P4 LDG.E.U16 R64, desc[UR20][R56.64] ;  /* 0x0000001438404981 */ /* 0x010f28000c1e1500 */
[----:B------:R-:W4:Y:S04]  /*290d0*/  @P4 LDG.E.U16 R83, desc[UR20][R66.64] ;  /* 0x0000001442534981 */ /* 0x000f28000c1e1500 */
[----:B---3--:R-:W3:Y:S04]  /*290e0*/  @P5 LDG.E.U16 R82, desc[UR20][R38.64] ;  /* 0x0000001426525981 */ /* 0x008ee8000c1e1500 */
[----:B------:R-:W-:Y:S04]  /*290f0*/  STL [R1+0x1450], R60 ;  /* 0x0014503c01007387 */ /* 0x000fe80000100800 */
[----:B------:R-:W3:Y:S01]  /*29100*/  LDL.LU.64 R86, [R1+0x1b08] ;  /* 0x001b080001567983 */ /* 0x000ee20000300a00 */
[----:B------:R-:W-:-:S03]  /*29110*/  ISETP.GT.AND P6, PT, R65, 0x13, PT ;  /* 0x000000134100780c */ /* 0x000fc60003fc4270 */
[----:B------:R-:W3:Y:S10]  /*29120*/  @P5 LDG.E.U16 R33, desc[UR20][R92.64] ;  /* 0x000000145c215981 */ /* 0x000ef4000c1e1500 */
[----:B------:R-:W3:Y:S04]  /*29130*/  @P6 LDG.E.U16 R74, desc[UR20][R34.64] ;  /* 0x00000014224a6981 */ /* 0x000ee8000c1e1500 */
[----:B------:R0:W-:Y:S04]  /*29140*/  @P0 STL [R1+0xea8], R14 ;  /* 0x000ea80e01000387 */ /* 0x0001e80000100800 */
[----:B------:R-:W3:Y:S04]  /*29150*/  @P6 LDG.E.U16 R7, desc[UR20][R76.64] ;  /* 0x000000144c076981 */ /* 0x000ee8000c1e1500 */
[----:B0-----:R-:W3:Y:S04]  /*29160*/  LDL.LU R14, [R1+0x1b00] ;  /* 0x001b0000010e7983 */ /* 0x001ee80000300800 */
[----:B------:R-:W3:Y:S04]  /*29170*/  LDL.LU.64 R24, [R1+0x1af8] ;  /* 0x001af80001187983 */ /* 0x000ee80000300a00 */
[----:B------:R0:W-:Y:S04]  /*29180*/  @P0 STL [R1+0xea4], R15 ;  /* 0x000ea40f01000387 */ /* 0x0001e80000100800 */
[----:B0-----:R-:W3:Y:S04]  /*29190*/  LDL.LU R15, [R1+0x1af0] ;  /* 0x001af000010f7983 */ /* 0x001ee80000300800 */
[----:B------:R-:W3:Y:S04]  /*291a0*/  LDL.LU.64 R10, [R1+0x1ae8] ;  /* 0x001ae800010a7983 */ /* 0x000ee80000300a00 */
[----:B------:R0:W-:Y:S04]  /*291b0*/  @P3 STL [R1+0x95c], R58 ;  /* 0x00095c3a01003387 */ /* 0x0001e80000100800 */
[----:B0-----:R-:W3:Y:S04]  /*291c0*/  LDL.LU R58, [R1+0x1ae0] ;  /* 0x001ae000013a7983 */ /* 0x001ee80000300800 */
[----:B------:R-:W3:Y:S04]  /*291d0*/  LDL.LU.64 R8, [R1+0x1ad8] ;  /* 0x001ad80001087983 */ /* 0x000ee80000300a00 */
[----:B------:R0:W-:Y:S01]  /*291e0*/  @P3 STL [R1+0x958], R59 ;  /* 0x0009583b01003387 */ /* 0x0001e20000100800 */
[----:B------:R-:W-:-:S03]  /*291f0*/  ISETP.GT.AND P0, PT, R65, 0x14, PT ;  /* 0x000000144100780c */ /* 0x000fc60003f04270 */
[----:B0-----:R-:W3:Y:S04]  /*29200*/  LDL.LU R59, [R1+0x1ad0] ;  /* 0x001ad000013b7983 */ /* 0x001ee80000300800 */
[----:B------:R-:W3:Y:S01]  /*29210*/  LDL.LU.64 R56, [R1+0x1ac8] ;  /* 0x001ac80001387983 */ /* 0x000ee20000300a00 */
[----:B------:R-:W-:-:S05]  /*29220*/  ISETP.GT.AND P3, PT, R65, 0x15, PT ;  /* 0x000000154100780c */ /* 0x000fca0003f64270 */
[----:B--2---:R-:W2:Y:S04]  /*29230*/  @P0 LDG.E.U16 R75, desc[UR20][R50.64] ;  /* 0x00000014324b0981 */ /* 0x004ea8000c1e1500 */
[----:B------:R-:W2:Y:S04]  /*29240*/  @P0 LDG.E.U16 R32, desc[UR20][R70.64] ;  /* 0x0000001446200981 */ /* 0x000ea8000c1e1500 */
[----:B------:R-:W2:Y:S04]  /*29250*/  @P3 LDG.E.U16 R6, desc[UR20][R48.64] ;  /* 0x0000001430063981 */ /* 0x000ea8000c1e1500 */
[----:B------:R-:W2:Y:S04]  /*29260*/  @P3 LDG.E.U16 R0, desc[UR20][R88.64] ;  /* 0x0000001458003981 */ /* 0x000ea8000c1e1500 */
[----:B----4-:R0:W-:Y:S04]  /*29270*/  @P4 STL [R1+0x954], R64 ;  /* 0x0009544001004387 */ /* 0x0101e80000100800 */
[----:B0-----:R-:W4:Y:S04]  /*29280*/  LDL.LU R64, [R1+0x1ac0] ;  /* 0x001ac00001407983 */ /* 0x001f280000300800 */
[----:B------:R-:W4:Y:S04]  /*29290*/  LDL R66, [R1+0xea0] ;  /* 0x000ea00001427983 */ /* 0x000f280000100800 */
[----:B------:R-:W4:Y:S04]  /*292a0*/  LDL R67, [R1+0xe9c] ;  /* 0x000e9c0001437983 */ /* 0x000f280000100800 */
[----:B------:R0:W-:Y:S04]  /*292b0*/  @P4 STL [R1+0x950], R83 ;  /* 0x0009505301004387 */ /* 0x0001e80000100800 */
[----:B------:R-:W4:Y:S04]  /*292c0*/  LDL.LU.64 R38, [R1+0x1ab8] ;  /* 0x001ab80001267983 */ /* 0x000f280000300a00 */
[----:B---3--:R1:W-:Y:S04]  /*292d0*/  @P5 STL [R1+0x94c], R82 ;  /* 0x00094c5201005387 */ /* 0x0083e80000100800 */
[----:B0-----:R-:W3:Y:S04]  /*292e0*/  LDL R83, [R1+0x920] ;  /* 0x0009200001537983 */ /* 0x001ee80000100800 */
[----:B-1----:R-:W3:Y:S04]  /*292f0*/  LDL R82, [R1+0x924] ;  /* 0x0009240001527983 */ /* 0x002ee80000100800 */
[----:B------:R-:W3:Y:S01]  /*29300*/  LDL.LU R93, [R1+0x1ab0] ;  /* 0x001ab000015d7983 */ /* 0x000ee20000300800 */
[----:B------:R-:W-:-:S03]  /*29310*/  ISETP.GT.AND P4, PT, R65, 0x16, PT ;  /* 0x000000164100780c */ /* 0x000fc60003f84270 */
[----:B------:R-:W3:Y:S04]  /*29320*/  LDL R92, [R1+0x91c] ;  /* 0x00091c00015c7983 */ /* 0x000ee80000100800 */
[----:B------:R0:W-:Y:S01]  /*29330*/  @P5 STL [R1+0x948], R33 ;  /* 0x0009482101005387 */ /* 0x0001e20000100800 */
[----:B------:R-:W-:-:S03]  /*29340*/  ISETP.GT.AND P5, PT, R65, 0x17, PT ;  /* 0x000000174100780c */ /* 0x000fc60003fa4270 */
[----:B0-----:R-:W3:Y:S04]  /*29350*/  LDL R33, [R1+0x918] ;  /* 0x0009180001217983 */ /* 0x001ee80000100800 */
[----:B------:R-:W3:Y:S04]  /*29360*/  LDL.LU.64 R34, [R1+0x1aa8] ;  /* 0x001aa80001227983 */ /* 0x000ee80000300a00 */
[----:B------:R-:W3:Y:S04]  /*29370*/  LDL.LU.64 R76, [R1+0x1aa0] ;  /* 0x001aa000014c7983 */ /* 0x000ee80000300a00 */
[----:B------:R0:W-:Y:S04]  /*29380*/  @P6 STL [R1+0x944], R74 ;  /* 0x0009444a01006387 */ /* 0x0001e80000100800 */
[----:B0-----:R-:W3:Y:S04]  /*29390*/  LDL R74, [R1+0x914] ;  /* 0x00091400014a7983 */ /* 0x001ee80000100800 */
[----:B------:R0:W-:Y:S04]  /*293a0*/  @P6 STL [R1+0x940], R7 ;  /* 0x0009400701006387 */ /* 0x0001e80000100800 */
[----:B0-----:R-:W3:Y:S04]  /*293b0*/  LDL R7, [R1+0x910] ;  /* 0x0009100001077983 */ /* 0x001ee80000100800 */
[----:B------:R-:W3:Y:S04]  /*293c0*/  LDL.LU.64 R50, [R1+0x1a98] ;  /* 0x001a980001327983 */ /* 0x000ee80000300a00 */
[----:B------:R-:W3:Y:S04]  /*293d0*/  LDL R70, [R1+0x90c] ;  /* 0x00090c0001467983 */ /* 0x000ee80000100800 */
[----:B--2---:R0:W-:Y:S04]  /*293e0*/  @P0 STL [R1+0x93c], R75 ;  /* 0x00093c4b01000387 */ /* 0x0041e80000100800 */
[----:B0-----:R-:W2:Y:S04]  /*293f0*/  LDL R75, [R1+0x908] ;  /* 0x00090800014b7983 */ /* 0x001ea80000100800 */
[----:B------:R-:W-:Y:S04]  /*29400*/  @P0 STL [R1+0x938], R32 ;  /* 0x0009382001000387 */ /* 0x000fe80000100800 */
[----:B------:R-:W2:Y:S04]  /*29410*/  LDL.LU.64 R48, [R1+0x1a90] ;  /* 0x001a900001307983 */ /* 0x000ea80000300a00 */
[----:B------:R-:W2:Y:S04]  /*29420*/  LDL.LU.64 R88, [R1+0x1a88] ;  /* 0x001a880001587983 */ /* 0x000ea80000300a00 */
[----:B------:R-:W2:Y:S04]  /*29430*/  LDL R71, [R1+0x904] ;  /* 0x0009040001477983 */ /* 0x000ea80000100800 */
[----:B------:R0:W-:Y:S04]  /*29440*/  @P3 STL [R1+0x934], R6 ;  /* 0x0009340601003387 */ /* 0x0001e80000100800 */
[----:B0-----:R-:W2:Y:S04]  /*29450*/  LDL R6, [R1+0x900] ;  /* 0x0009000001067983 */ /* 0x001ea80000100800 */
[----:B----4-:R-:W4:Y:S04]  /*29460*/  @P4 LDG.E.U16 R64, desc[UR20][R90.64] ;  /* 0x000000145a404981 */ /* 0x010f28000c1e1500 */
[----:B------:R-:W4:Y:S04]  /*29470*/  @P5 LDG.E.U16 R66, desc[UR20][R18.64] ;  /* 0x0000001412425981 */ /* 0x000f28000c1e1500 */
[----:B------:R-:W4:Y:S04]  /*29480*/  @P5 LDG.E.U16 R67, desc[UR20][R68.64] ;  /* 0x0000001444435981 */ /* 0x000f28000c1e1500 */
[----:B---3--:R-:W3:Y:S01]  /*29490*/  @P4 LDG.E.U16 R93, desc[UR20][R20.64] ;  /* 0x00000014145d4981 */ /* 0x008ee2000c1e1500 */
[----:B------:R-:W-:-:S02]  /*294a0*/  ISETP.GT.AND P6, PT, R65, 0x18, PT ;  /* 0x000000184100780c */ /* 0x000fc40003fc4270 */
[C---:B------:R-:W-:Y:S01]  /*294b0*/  ISETP.GT.AND P0, PT, R65.reuse, 0x19, PT ;  /* 0x000000194100780c */ /* 0x040fe20003f04270 */
[----:B------:R0:W-:Y:S01]  /*294c0*/  @P3 STL [R1+0x930], R0 ;  /* 0x0009300001003387 */ /* 0x0001e20000100800 */
[----:B------:R-:W-:-:S03]  /*294d0*/  ISETP.GT.AND P3, PT, R65, 0x1a, PT ;  /* 0x0000001a4100780c */ /* 0x000fc60003f64270 */
[----:B------:R-:W3:Y:S04]  /*294e0*/  LDL.LU.64 R90, [R1+0x1a80] ;  /* 0x001a8000015a7983 */ /* 0x000ee80000300a00 */
[----:B------:R-:W3:Y:S04]  /*294f0*/  LDL R32, [R1+0x8fc] ;  /* 0x0008fc0001207983 */ /* 0x000ee80000100800 */
[----:B------:R-:W3:Y:S04]  /*29500*/  @P6 LDG.E.U16 R82, desc[UR20][R84.64] ;  /* 0x0000001454526981 */ /* 0x000ee8000c1e1500 */
[----:B0-----:R-:W3:Y:S01]  /*29510*/  LDL R0, [R1+0x8f8] ;  /* 0x0008f80001007983 */ /* 0x001ee20000100800 */
[----:B------:R-:W-:-:S03]  /*29520*/  ISETP.GT.AND P4, PT, R65, 0x1b, PT ;  /* 0x0000001b4100780c */ /* 0x000fc60003f84270 */
[----:B------:R-:W3:Y:S04]  /*29530*/  @P6 LDG.E.U16 R83, desc[UR20][R36.64] ;  /* 0x0000001424536981 */ /* 0x000ee8000c1e1500 */
[----:B------:R-:W3:Y:S04]  /*29540*/  @P0 LDG.E.U16 R92, desc[UR20][R72.64] ;  /* 0x00000014485c0981 */ /* 0x000ee8000c1e1500 */
[----:B------:R-:W3:Y:S04]  /*29550*/  @P0 LDG.E.U16 R33, desc[UR20][R80.64] ;  /* 0x0000001450210981 */ /* 0x000ee8000c1e1500 */
[----:B------:R-:W3:Y:S04]  /*29560*/  @P3 LDG.E.U16 R74, desc[UR20][R4.64] ;  /* 0x00000014044a3981 */ /* 0x000ee8000c1e1500 */
[----:B------:R-:W3:Y:S04]  /*29570*/  @P3 LDG.E.U16 R7, desc[UR20][R22.64] ;  /* 0x0000001416073981 */ /* 0x000ee8000c1e1500 */
[----:B------:R-:W3:Y:S04]  /*29580*/  @P4 LDG.E.U16 R70, desc[UR20][R16.64] ;  /* 0x0000001410464981 */ /* 0x000ee8000c1e1500 */
[----:B--2---:R-:W2:Y:S04]  /*29590*/  @P4 LDG.E.U16 R75, desc[UR20][R12.64] ;  /* 0x000000140c4b4981 */ /* 0x004ea8000c1e1500 */
[----:B----4-:R-:W-:Y:S04]  /*295a0*/  STL [R1+0x1454], R64 ;  /* 0x0014544001007387 */ /* 0x010fe80000100800 */
[----:B------:R-:W4:Y:S04]  /*295b0*/  LDL.LU.64 R20, [R1+0x1a78] ;  /* 0x001a780001147983 */ /* 0x000f280000300a00 */
[----:B---3--:R-:W-:Y:S04]  /*295c0*/  STL [R1+0x1458], R93 ;  /* 0x0014585d01007387 */ /* 0x008fe80000100800 */
[----:B------:R-:W3:Y:S04]  /*295d0*/  LDL.LU.64 R18, [R1+0x1a70] ;  /* 0x001a700001127983 */ /* 0x000ee80000300a00 */
[----:B------:R0:W-:Y:S04]  /*295e0*/  @P5 STL [R1+0xea0], R66 ;  /* 0x000ea04201005387 */ /* 0x0001e80000100800 */
[----:B0-----:R-:W3:Y:S04]  /*295f0*/  LDL.LU R66, [R1+0x1a68] ;  /* 0x001a680001427983 */ /* 0x001ee80000300800 */
[----:B------:R-:W3:Y:S04]  /*29600*/  LDL.LU.64 R68, [R1+0x1a60] ;  /* 0x001a600001447983 */ /* 0x000ee80000300a00 */
[----:B------:R0:W-:Y:S01]  /*29610*/  @P5 STL [R1+0xe9c], R67 ;  /* 0x000e9c4301005387 */ /* 0x0001e20000100800 */
[----:B------:R-:W-:-:S03]  /*29620*/  ISETP.GT.AND P5, PT, R65, 0x1c, PT ;  /* 0x0000001c4100780c */ /* 0x000fc60003fa4270 */
[----:B0-----:R-:W3:Y:S10]  /*29630*/  LDL.LU R67, [R1+0x1a58] ;  /* 0x001a580001437983 */ /* 0x001ef40000300800 */
[----:B------:R-:W3:Y:S04]  /*29640*/  @P5 LDG.E.U16 R6, desc[UR20][R40.64] ;  /* 0x0000001428065981 */ /* 0x000ee8000c1e1500 */
[----:B------:R-:W4:Y:S04]  /*29650*/  @P5 LDG.E.U16 R71, desc[UR20][R54.64] ;  /* 0x0000001436475981 */ /* 0x000f28000c1e1500 */
[----:B------:R-:W4:Y:S04]  /*29660*/  LDL.LU.64 R84, [R1+0x1a50] ;  /* 0x001a500001547983 */ /* 0x000f280000300a00 */
[----:B------:R0:W-:Y:S04]  /*29670*/  @P6 STL [R1+0x924], R82 ;  /* 0x0009245201006387 */ /* 0x0001e80000100800 */
[----:B0-----:R-:W4:Y:S04]  /*29680*/  LDL.LU R82, [R1+0x1a48] ;  /* 0x001a480001527983 */ /* 0x001f280000300800 */
[----:B------:R-:W4:Y:S04]  /*29690*/  LDL.LU.64 R36, [R1+0x1a40] ;  /* 0x001a400001247983 */ /* 0x000f280000300a00 */
[----:B------:R0:W-:Y:S01]  /*296a0*/  @P6 STL [R1+0x920], R83 ;  /* 0x0009205301006387 */ /* 0x0001e20000100800 */
[----:B------:R-:W-:-:S03]  /*296b0*/  ISETP.GT.AND P6, PT, R65, 0x1d, PT ;  /* 0x0000001d4100780c */ /* 0x000fc60003fc4270 */
[----:B0-----:R-:W4:Y:S04]  /*296c0*/  LDL.LU R83, [R1+0x1a38] ;  /* 0x001a380001537983 */ /* 0x001f280000300800 */
[----:B------:R-:W4:Y:S04]  /*296d0*/  LDL.LU.64 R72, [R1+0x1a30] ;  /* 0x001a300001487983 */ /* 0x000f280000300a00 */
[----:B------:R0:W-:Y:S04]  /*296e0*/  @P0 STL [R1+0x91c], R92 ;  /* 0x00091c5c01000387 */ /* 0x0001e80000100800 */
[----:B------:R-:W4:Y:S04]  /*296f0*/  @P6 LDG.E.U16 R32, desc[UR20][R78.64] ;  /* 0x000000144e206981 */ /* 0x000f28000c1e1500 */
[----:B------:R-:W4:Y:S04]  /*29700*/  @P6 LDG.E.U16 R0, desc[UR20][R2.64] ;  /* 0x0000001402006981 */ /* 0x000f28000c1e1500 */
[----:B0-----:R-:W4:Y:S04]  /*29710*/  LDL.LU R92, [R1+0x1a28] ;  /* 0x001a2800015c7983 */ /* 0x001f280000300800 */
[----:B------:R-:W4:Y:S04]  /*29720*/  LDL R81, [R1+0xe98] ;  /* 0x000e980001517983 */ /* 0x000f280000100800 */
[----:B------:R0:W-:Y:S04]  /*29730*/  @P0 STL [R1+0x918], R33 ;  /* 0x0009182101000387 */ /* 0x0001e80000100800 */
[----:B0-----:R-:W4:Y:S04]  /*29740*/  LDL R33, [R1+0xe94] ;  /* 0x000e940001217983 */ /* 0x001f280000100800 */
[----:B------:R-:W4:Y:S04]  /*29750*/  LDL.LU.64 R4, [R1+0x1a20] ;  /* 0x001a200001047983 */ /* 0x000f280000300a00 */
[----:B------:R-:W4:Y:S04]  /*29760*/  LDL.LU.64 R22, [R1+0x1a18] ;  /* 0x001a180001167983 */ /* 0x000f280000300a00 */
[----:B------:R0:W-:Y:S04]  /*29770*/  @P3 STL [R1+0x910], R7 ;  /* 0x0009100701003387 */ /* 0x0001e80000100800 */
[----:B0-----:R-:W4:Y:S04]  /*29780*/  LDL R7, [R1+0x8ec] ;  /* 0x0008ec0001077983 */ /* 0x001f280000100800 */
[----:B------:R0:W-:Y:S04]  /*29790*/  @P3 STL [R1+0x914], R74 ;  /* 0x0009144a01003387 */ /* 0x0001e80000100800 */
[----:B0-----:R-:W4:Y:S04]  /*297a0*/  LDL R74, [R1+0x8e8] ;  /* 0x0008e800014a7983 */ /* 0x001f280000100800 */
[----:B------:R-:W4:Y:S04]  /*297b0*/  LDL.LU.64 R16, [R1+0x1a10] ;  /* 0x001a100001107983 */ /* 0x000f280000300a00 */
[----:B------:R-:W4:Y:S04]  /*297c0*/  LDL.LU.64 R12, [R1+0x1a08] ;  /* 0x001a0800010c7983 */ /* 0x000f280000300a00 */
[----:B--2---:R0:W-:Y:S04]  /*297d0*/  @P4 STL [R1+0x908], R75 ;  /* 0x0009084b01004387 */ /* 0x0041e80000100800 */
[----:B0-----:R-:W2:Y:S04]  /*297e0*/  LDL R75, [R1+0x8e4] ;  /* 0x0008e400014b7983 */ /* 0x001ea80000100800 */
[----:B------:R0:W-:Y:S04]  /*297f0*/  @P4 STL [R1+0x90c], R70 ;  /* 0x00090c4601004387 */ /* 0x0001e80000100800 */
[----:B0-----:R-:W2:Y:S04]  /*29800*/  LDL R70, [R1+0x8e0] ;  /* 0x0008e00001467983 */ /* 0x001ea80000100800 */
[----:B------:R-:W2:Y:S04]  /*29810*/  LDL.LU.64 R54, [R1+0x1a00] ;  /* 0x001a000001367983 */ /* 0x000ea80000300a00 */
[----:B---3--:R0:W-:Y:S04]  /*29820*/  @P5 STL [R1+0x900], R6 ;  /* 0x0009000601005387 */ /* 0x0081e80000100800 */
[----:B------:R-:W3:Y:S04]  /*29830*/  LDL R40, [R1+0x8d8] ;  /* 0x0008d80001287983 */ /* 0x000ee80000100800 */
[----:B0-----:R-:W2:Y:S04]  /*29840*/  LDL R6, [R1+0x8dc] ;  /* 0x0008dc0001067983 */ /* 0x001ea80000100800 */
[----:B----4-:R-:W-:Y:S04]  /*29850*/  @P5 STL [R1+0x904], R71 ;  /* 0x0009044701005387 */ /* 0x010fe80000100800 */
[----:B------:R-:W4:Y:S04]  /*29860*/  LDL.LU.64 R78, [R1+0x19f8] ;  /* 0x0019f800014e7983 */ /* 0x000f280000300a00 */
[----:B------:R-:W2:Y:S01]  /*29870*/  LDL.LU.64 R2, [R1+0x19f0] ;  /* 0x0019f00001027983 */ /* 0x000ea20000300a00 */
[----:B------:R-:W-:-:S02]  /*29880*/  ISETP.GT.AND P0, PT, R65, 0x1e, PT ;  /* 0x0000001e4100780c */ /* 0x000fc40003f04270 */
[C---:B------:R-:W-:Y:S01]  /*29890*/  ISETP.GT.AND P3, PT, R65.reuse, 0x1f, PT ;  /* 0x0000001f4100780c */ /* 0x040fe20003f64270 */
[----:B------:R-:W3:Y:S01]  /*298a0*/  LDL R41, [R1+0x8d4] ;  /* 0x0008d40001297983 */ /* 0x000ee20000100800 */
[----:B------:R-:W-:-:S11]  /*298b0*/  ISETP.GT.AND P4, PT, R65, 0x20, PT ;  /* 0x000000204100780c */ /* 0x000fd60003f84270 */
[----:B------:R-:W4:Y:S04]  /*298c0*/  @P3 LDG.E.U16 R81, desc[UR20][R44.64] ;  /* 0x000000142c513981 */ /* 0x000f28000c1e1500 */
[----:B------:R0:W-:Y:S04]  /*298d0*/  @P6 STL [R1+0x8fc], R32 ;  /* 0x0008fc2001006387 */ /* 0x0001e80000100800 */
[----:B------:R-:W4:Y:S04]  /*298e0*/  @P3 LDG.E.U16 R33, desc[UR20][R30.64] ;  /* 0x000000141e213981 */ /* 0x000f28000c1e1500 */
[----:B0-----:R-:W4:Y:S04]  /*298f0*/  LDL R32, [R1+0x8d0] ;  /* 0x0008d00001207983 */ /* 0x001f280000100800 */
[----:B------:R0:W-:Y:S04]  /*29900*/  @P6 STL [R1+0x8f8], R0 ;  /* 0x0008f80001006387 */ /* 0x0001e80000100800 */
[----:B------:R-:W4:Y:S04]  /*29910*/  @P4 LDG.E.U16 R7, desc[UR20][R42.64] ;  /* 0x000000142a074981 */ /* 0x000f28000c1e1500 */
[----:B--2---:R-:W2:Y:S04]  /*29920*/  @P0 LDG.E.U16 R2, desc[UR20][R52.64] ;  /* 0x0000001434020981 */ /* 0x004ea8000c1e1500 */
[----:B------:R-:W2:Y:S01]  /*29930*/  @P0 LDG.E.U16 R3, desc[UR20][R46.64] ;  /* 0x000000142e030981 */ /* 0x000ea2000c1e1500 */
[----:B------:R-:W-:-:S03]  /*29940*/  ISETP.GT.AND P5, PT, R65, 0x21, PT ;  /* 0x000000214100780c */ /* 0x000fc60003fa4270 */
[----:B------:R-:W2:Y:S04]  /*29950*/  @P4 LDG.E.U16 R74, desc[UR20][R28.64] ;  /* 0x000000141c4a4981 */ /* 0x000ea8000c1e1500 */
[----:B------:R-:W2:Y:S04]  /*29960*/  LDL.LU.64 R52, [R1+0x19e8] ;  /* 0x0019e80001347983 */ /* 0x000ea80000300a00 */
[----:B0-----:R-:W2:Y:S01]  /*29970*/  LDL R0, [R1+0x8cc] ;  /* 0x0008cc0001007983 */ /* 0x001ea20000100800 */
[----:B------:R-:W-:-:S03]  /*29980*/  ISETP.GT.AND P6, PT, R65, 0x22, PT ;  /* 0x000000224100780c */ /* 0x000fc60003fc4270 */
[----:B------:R-:W2:Y:S04]  /*29990*/  @P5 LDG.E.U16 R75, desc[UR20][R26.64] ;  /* 0x000000141a4b5981 */ /* 0x000ea8000c1e1500 */
[----:B------:R-:W2:Y:S01]  /*299a0*/  @P5 LDG.E.U16 R70, desc[UR20][R86.64] ;  /* 0x0000001456465981 */ /* 0x000ea2000c1e1500 */
[----:B------:R-:W-:-:S05]  /*299b0*/  ISETP.GT.AND P0, PT, R65, 0x23, PT ;  /* 0x000000234100780c */ /* 0x000fca0003f04270 */
[----:B------:R-:W2:Y:S04]  /*299c0*/  @P6 LDG.E.U16 R6, desc[UR20][R24.64] ;  /* 0x0000001418066981 */ /* 0x000ea8000c1e1500 */
[----:B---3--:R-:W3:Y:S04]  /*299d0*/  @P6 LDG.E.U16 R40, desc[UR20][R14.64] ;  /* 0x000000140e286981 */ /* 0x008ee8000c1e1500 */
[----:B------:R-:W3:Y:S04]  /*299e0*/  @P0 LDG.E.U16 R41, desc[UR20][R10.64] ;  /* 0x000000140a290981 */ /* 0x000ee8000c1e1500 */
[----:B----4-:R-:W4:Y:S04]  /*299f0*/  @P0 LDG.E.U16 R32, desc[UR20][R8.64] ;  /* 0x0000001408200981 */ /* 0x010f28000c1e1500 */
[----:B--2---:R-:W-:Y:S04]  /*29a00*/  STL [R1+0x145c], R2 ;  /* 0x00145c0201007387 */ /* 0x004fe80000100800 */
[----:B------:R-:W2:Y:S04]  /*29a10*/  LDL.LU.64 R46, [R1+0x19e0] ;  /* 0x0019e000012e7983 */ /* 0x000ea80000300a00 */
[----:B------:R-:W2:Y:S04]  /*29a20*/  LDL R80, [R1+0x8c8] ;  /* 0x0008c80001507983 */ /* 0x000ea80000100800 */
[----:B------:R-:W2:Y:S04]  /*29a30*/  LDL R71, [R1+0x8c4] ;  /* 0x0008c40001477983 */ /* 0x000ea80000100800 */
[----:B------:R-:W-:Y:S04]  /*29a40*/  STL [R1+0x1460], R3 ;  /* 0x0014600301007387 */ /* 0x000fe80000100800 */
[----:B------:R-:W2:Y:S04]  /*29a50*/  LDL.LU.64 R44, [R1+0x19d8] ;  /* 0x0019d800012c7983 */ /* 0x000ea80000300a00 */
[----:B------:R0:W-:Y:S04]  /*29a60*/  @P3 STL [R1+0xe98], R81 ;  /* 0x000e985101003387 */ /* 0x0001e80000100800 */
[----:B0-----:R-:W2:Y:S04]  /*29a70*/  LDL R81, [R1+0x8c0] ;  /* 0x0008c00001517983 */ /* 0x001ea80000100800 */
[----:B------:R-:W2:Y:S04]  /*29a80*/  LDL.LU.64 R30, [R1+0x19d0] ;  /* 0x0019d000011e7983 */ /* 0x000ea80000300a00 */
[----:B------:R0:W-:Y:S01]  /*29a90*/  @P3 STL [R1+0xe94], R33 ;  /* 0x000e942101003387 */ /* 0x0001e20000100800 */
[----:B------:R-:W-:-:S03]  /*29aa0*/  ISETP.GT.AND P3, PT, R65, 0x24, PT ;  /* 0x000000244100780c */ /* 0x000fc60003f64270 */
[----:B0-----:R-:W2:Y:S04]  /*29ab0*/  LDL R33, [R1+0xe90] ;  /* 0x000e900001217983 */ /* 0x001ea80000100800 */
[----:B------:R-:W2:Y:S04]  /*29ac0*/  LDL.LU.64 R42, [R1+0x19c8] ;  /* 0x0019c800012a7983 */ /* 0x000ea80000300a00 */
[----:B------:R0:W-:Y:S04]  /*29ad0*/  @P4 STL [R1+0x8ec], R7 ;  /* 0x0008ec0701004387 */ /* 0x0001e80000100800 */
[----:B------:R-:W2:Y:S04]  /*29ae0*/  @P3 LDG.E.U16 R0, desc[UR20][R58.64] ;  /* 0x000000143a003981 */ /* 0x000ea8000c1e1500 */
[----:B0-----:R-:W2:Y:S04]  /*29af0*/  LDL R7, [R1+0xe8c] ;  /* 0x000e8c0001077983 */ /* 0x001ea80000100800 */
[----:B------:R-:W2:Y:S04]  /*29b00*/  LDL.LU.64 R28, [R1+0x19c0] ;  /* 0x0019c000011c7983 */ /* 0x000ea80000300a00 */
[----:B------:R0:W-:Y:S01]  /*29b10*/  @P4 STL [R1+0x8e8], R74 ;  /* 0x0008e84a01004387 */ /* 0x0001e20000100800 */
[----:B------:R-:W-:-:S03]  /*29b20*/  ISETP.GT.AND P4, PT, R65, 0x25, PT ;  /* 0x000000254100780c */ /* 0x000fc60003f84270 */
[----:B0-----:R-:W2:Y:S04]  /*29b30*/  LDL R74, [R1+0xe88] ;  /* 0x000e8800014a7983 */ /* 0x001ea80000100800 */
        /* <DEDUP_REMOVED lines=11> */
[----:B---3--:R0:W-:Y:S04]  /*29bf0*/  @P6 STL [R1+0x8d8], R40 ;  /* 0x0008d82801006387 */ /* 0x0081e80000100800 */
[----:B0-----:R-:W3:Y:S04]  /*29c00*/  LDL R40, [R1+0x8b4] ;  /* 0x0008b40001287983 */ /* 0x001ee80000100800 */
[----:B------:R-:W3:Y:S04]  /*29c10*/  LDL.LU.64 R10, [R1+0x1998] ;  /* 0x00199800010a7983 */ /* 0x000ee80000300a00 */
[----:B------:R0:W-:Y:S04]  /*29c20*/  @P0 STL [R1+0x8d4], R41 ;  /* 0x0008d42901000387 */ /* 0x0001e80000100800 */
[----:B0-----:R-:W3:Y:S04]  /*29c30*/  LDL R41, [R1+0x8b0] ;  /* 0x0008b00001297983 */ /* 0x001ee80000100800 */
[----:B------:R-:W3:Y:S04]  /*29c40*/  LDL.LU.64 R8, [R1+0x1990] ;  /* 0x0019900001087983 */ /* 0x000ee80000300a00 */
[----:B----4-:R0:W-:Y:S04]  /*29c50*/  @P0 STL [R1+0x8d0], R32 ;  /* 0x0008d02001000387 */ /* 0x0101e80000100800 */
[----:B------:R-:W4:Y:S04]  /*29c60*/  LDL.LU.64 R58, [R1+0x1988] ;  /* 0x00198800013a7983 */ /* 0x000f280000300a00 */
[----:B--2---:R-:W2:Y:S04]  /*29c70*/  @P3 LDG.E.U16 R80, desc[UR20][R56.64] ;  /* 0x0000001438503981 */ /* 0x004ea8000c1e1500 */
[----:B------:R-:W3:Y:S04]  /*29c80*/  @P4 LDG.E.U16 R71, desc[UR20][R38.64] ;  /* 0x0000001426474981 */ /* 0x000ee8000c1e1500 */
[----:B------:R-:W4:Y:S04]  /*29c90*/  @P4 LDG.E.U16 R81, desc[UR20][R34.64] ;  /* 0x0000001422514981 */ /* 0x000f28000c1e1500 */
[----:B------:R-:W4:Y:S04]  /*29ca0*/  @P5 LDG.E.U16 R33, desc[UR20][R76.64] ;  /* 0x000000144c215981 */ /* 0x000f28000c1e1500 */
[----:B------:R1:W-:Y:S04]  /*29cb0*/  @P3 STL [R1+0x8cc], R0 ;  /* 0x0008cc0001003387 */ /* 0x0003e80000100800 */
[----:B0-----:R-:W4:Y:S04]  /*29cc0*/  LDL R32, [R1+0x8a8] ;  /* 0x0008a80001207983 */ /* 0x001f280000100800 */
[----:B------:R-:W4:Y:S04]  /*29cd0*/  @P5 LDG.E.U16 R7, desc[UR20][R50.64] ;  /* 0x0000001432075981 */ /* 0x000f28000c1e1500 */
[----:B-1----:R-:W4:Y:S01]  /*29ce0*/  LDL R0, [R1+0x8ac] ;  /* 0x0008ac0001007983 */ /* 0x002f220000100800 */
[----:B------:R-:W-:-:S02]  /*29cf0*/  ISETP.GT.AND P6, PT, R65, 0x27, PT ;  /* 0x000000274100780c */ /* 0x000fc40003fc4270 */
[C---:B------:R-:W-:Y:S01]  /*29d00*/  ISETP.GT.AND P0, PT, R65.reuse, 0x28, PT ;  /* 0x000000284100780c */ /* 0x040fe20003f04270 */
[----:B------:R-:W4:Y:S10]  /*29d10*/  LDL.LU.64 R56, [R1+0x1980] ;  /* 0x0019800001387983 */ /* 0x000f340000300a00 */
[----:B------:R-:W4:Y:S04]  /*29d20*/  @P6 LDG.E.U16 R74, desc[UR20][R48.64] ;  /* 0x00000014304a6981 */ /* 0x000f28000c1e1500 */
[----:B------:R-:W4:Y:S04]  /*29d30*/  @P6 LDG.E.U16 R75, desc[UR20][R88.64] ;  /* 0x00000014584b6981 */ /* 0x000f28000c1e1500 */
[----:B------:R-:W4:Y:S04]  /*29d40*/  @P0 LDG.E.U16 R70, desc[UR20][R90.64] ;  /* 0x000000145a460981 */ /* 0x000f28000c1e1500 */
[----:B------:R-:W4:Y:S04]  /*29d50*/  @P0 LDG.E.U16 R6, desc[UR20][R20.64] ;  /* 0x0000001414060981 */ /* 0x000f28000c1e1500 */
[----:B--2---:R0:W-:Y:S01]  /*29d60*/  @P3 STL [R1+0x8c8], R80 ;  /* 0x0008c85001003387 */ /* 0x0041e20000100800 */
[----:B------:R-:W-:-:S03]  /*29d70*/  ISETP.GT.AND P3, PT, R65, 0x29, PT ;  /* 0x000000294100780c */ /* 0x000fc60003f64270 */
[----:B0-----:R-:W2:Y:S04]  /*29d80*/  LDL R80, [R1+0x8a4] ;  /* 0x0008a40001507983 */ /* 0x001ea80000100800 */
[----:B------:R-:W2:Y:S04]  /*29d90*/  LDL.LU.64 R38, [R1+0x1978] ;  /* 0x0019780001267983 */ /* 0x000ea80000300a00 */
[----:B---3--:R0:W-:Y:S04]  /*29da0*/  @P4 STL [R1+0x8c4], R71 ;  /* 0x0008c44701004387 */ /* 0x0081e80000100800 */
[----:B------:R-:W3:Y:S04]  /*29db0*/  @P3 LDG.E.U16 R40, desc[UR20][R18.64] ;  /* 0x0000001412283981 */ /* 0x000ee8000c1e1500 */
[----:B------:R-:W3:Y:S04]  /*29dc0*/  @P3 LDG.E.U16 R41, desc[UR20][R68.64] ;  /* 0x0000001444293981 */ /* 0x000ee8000c1e1500 */
[----:B0-----:R-:W3:Y:S04]  /*29dd0*/  LDL R71, [R1+0x8a0] ;  /* 0x0008a00001477983 */ /* 0x001ee80000100800 */
[----:B------:R-:W3:Y:S04]  /*29de0*/  LDL.LU.64 R34, [R1+0x1970] ;  /* 0x0019700001227983 */ /* 0x000ee80000300a00 */
[----:B------:R-:W3:Y:S04]  /*29df0*/  LDL R3, [R1+0x89c] ;  /* 0x00089c0001037983 */ /* 0x000ee80000100800 */
[----:B----4-:R-:W-:Y:S01]  /*29e00*/  @P4 STL [R1+0x8c0], R81 ;  /* 0x0008c05101004387 */ /* 0x010fe20000100800 */
[----:B------:R-:W-:-:S03]  /*29e10*/  ISETP.GT.AND P4, PT, R65, 0x2a, PT ;  /* 0x0000002a4100780c */ /* 0x000fc60003f84270 */
[----:B------:R-:W4:Y:S04]  /*29e20*/  LDL.LU.64 R76, [R1+0x1968] ;  /* 0x00196800014c7983 */ /* 0x000f280000300a00 */
[----:B------:R0:W-:Y:S04]  /*29e30*/  @P5 STL [R1+0xe90], R33 ;  /* 0x000e902101005387 */ /* 0x0001e80000100800 */
[----:B0-----:R-:W4:Y:S04]  /*29e40*/  LDL R33, [R1+0x898] ;  /* 0x0008980001217983 */ /* 0x001f280000100800 */
[----:B------:R-:W4:Y:S04]  /*29e50*/  LDL.LU.64 R50, [R1+0x1960] ;  /* 0x0019600001327983 */ /* 0x000f280000300a00 */
[----:B------:R0:W-:Y:S04]  /*29e60*/  @P5 STL [R1+0xe8c], R7 ;  /* 0x000e8c0701005387 */ /* 0x0001e80000100800 */
[----:B------:R-:W4:Y:S04]  /*29e70*/  @P4 LDG.E.U16 R0, desc[UR20][R66.64] ;  /* 0x0000001442004981 */ /* 0x000f28000c1e1500 */
[----:B------:R-:W4:Y:S04]  /*29e80*/  @P4 LDG.E.U16 R32, desc[UR20][R84.64] ;  /* 0x0000001454204981 */ /* 0x000f28000c1e1500 */
[----:B0-----:R-:W4:Y:S01]  /*29e90*/  LDL R7, [R1+0x894] ;  /* 0x0008940001077983 */ /* 0x001f220000100800 */
[----:B------:R-:W-:-:S03]  /*29ea0*/  ISETP.GT.AND P5, PT, R65, 0x2b, PT ;  /* 0x0000002b4100780c */ /* 0x000fc60003fa4270 */
[----:B------:R-:W4:Y:S04]  /*29eb0*/  LDL.LU.64 R48, [R1+0x1958] ;  /* 0x0019580001307983 */ /* 0x000f280000300a00 */
[----:B------:R0:W-:Y:S04]  /*29ec0*/  @P6 STL [R1+0xe88], R74 ;  /* 0x000e884a01006387 */ /* 0x0001e80000100800 */
[----:B0-----:R-:W4:Y:S04]  /*29ed0*/  LDL R74, [R1+0x890] ;  /* 0x00089000014a7983 */ /* 0x001f280000100800 */
[----:B------:R-:W4:Y:S04]  /*29ee0*/  LDL.LU.64 R88, [R1+0x1950] ;  /* 0x0019500001587983 */ /* 0x000f280000300a00 */
[----:B------:R0:W-:Y:S01]  /*29ef0*/  @P6 STL [R1+0xe84], R75 ;  /* 0x000e844b01006387 */ /* 0x0001e20000100800 */
[----:B------:R-:W-:-:S03]  /*29f00*/  ISETP.GT.AND P6, PT, R65, 0x2c, PT ;  /* 0x0000002c4100780c */ /* 0x000fc60003fc4270 */
[----:B0-----:R-:W4:Y:S04]  /*29f10*/  LDL R75, [R1+0xe80] ;  /* 0x000e8000014b7983 */ /* 0x001f280000100800 */
        /* <DEDUP_REMOVED lines=8> */
[----:B------:R-:W4:Y:S04]  /*29fa0*/  LDL R81, [R1+0xe74] ;  /* 0x000e740001517983 */ /* 0x000f280000100800 */
[----:B------:R-:W4:Y:S04]  /*29fb0*/  LDL.LU.64 R68, [R1+0x1930] ;  /* 0x0019300001447983 */ /* 0x000f280000300a00 */
[----:B--2---:R-:W2:Y:S04]  /*29fc0*/  @P5 LDG.E.U16 R80, desc[UR20][R36.64] ;  /* 0x0000001424505981 */ /* 0x004ea8000c1e1500 */
[----:B---3--:R-:W3:Y:S04]  /*29fd0*/  @P5 LDG.E.U16 R71, desc[UR20][R82.64] ;  /* 0x0000001452475981 */ /* 0x008ee8000c1e1500 */
[----:B------:R-:W3:Y:S04]  /*29fe0*/  @P6 LDG.E.U16 R3, desc[UR20][R72.64] ;  /* 0x0000001448036981 */ /* 0x000ee8000c1e1500 */
[----:B------:R0:W-:Y:S04]  /*29ff0*/  @P3 STL [R1+0x8b4], R40 ;  /* 0x0008b42801003387 */ /* 0x0001e80000100800 */
[----:B0-----:R-:W3:Y:S04]  /*2a000*/  LDL R40, [R1+0x88c] ;  /* 0x00088c0001287983 */ /* 0x001ee80000100800 */
[----:B----4-:R-:W4:Y:S04]  /*2a010*/  @P6 LDG.E.U16 R33, desc[UR20][R4.64] ;  /* 0x0000001404216981 */ /* 0x010f28000c1e1500 */
[----:B------:R0:W-:Y:S04]  /*2a020*/  @P3 STL [R1+0x8b0], R41 ;  /* 0x0008b02901003387 */ /* 0x0001e80000100800 */
[----:B0-----:R-:W4:Y:S04]  /*2a030*/  LDL R41, [R1+0x888] ;  /* 0x0008880001297983 */ /* 0x001f280000100800 */
[----:B------:R-:W4:Y:S04]  /*2a040*/  LDL.LU.64 R66, [R1+0x1928] ;  /* 0x0019280001427983 */ /* 0x000f280000300a00 */
[----:B------:R0:W-:Y:S04]  /*2a050*/  @P4 STL [R1+0x8ac], R0 ;  /* 0x0008ac0001004387 */ /* 0x0001e80000100800 */
[----:B------:R-:W4:Y:S04]  /*2a060*/  @P0 LDG.E.U16 R7, desc[UR20][R22.64] ;  /* 0x0000001416070981 */ /* 0x000f28000c1e1500 */
[----:B0-----:R-:W4:Y:S04]  /*2a070*/  LDL.LU R0, [R1+0x1920] ;  /* 0x0019200001007983 */ /* 0x001f280000300800 */
[----:B------:R-:W4:Y:S04]  /*2a080*/  LDL.LU.64 R84, [R1+0x1918] ;  /* 0x0019180001547983 */ /* 0x000f280000300a00 */
[----:B------:R0:W-:Y:S04]  /*2a090*/  @P4 STL [R1+0x8a8], R32 ;  /* 0x0008a82001004387 */ /* 0x0001e80000100800 */
[----:B------:R-:W4:Y:S04]  /*2a0a0*/  @P0 LDG.E.U16 R74, desc[UR20][R16.64] ;  /* 0x00000014104a0981 */ /* 0x000f28000c1e1500 */
[----:B0-----:R-:W4:Y:S01]  /*2a0b0*/  LDL R32, [R1+0x884] ;  /* 0x0008840001207983 */ /* 0x001f220000100800 */
[----:B------:R-:W-:-:S02]  /*2a0c0*/  ISETP.GT.AND P3, PT, R65, 0x2e, PT ;  /* 0x0000002e4100780c */ /* 0x000fc40003f64270 */
[C---:B------:R-:W-:Y:S01]  /*2a0d0*/  ISETP.GT.AND P4, PT, R65.reuse, 0x2f, PT ;  /* 0x0000002f4100780c */ /* 0x040fe20003f84270 */
[----:B------:R-:W4:Y:S10]  /*2a0e0*/  LDL.LU.64 R36, [R1+0x1910] ;  /* 0x0019100001247983 */ /* 0x000f340000300a00 */
[----:B------:R-:W4:Y:S04]  /*2a0f0*/  @P3 LDG.E.U16 R75, desc[UR20][R12.64] ;  /* 0x000000140c4b3981 */ /* 0x000f28000c1e1500 */
[----:B------:R-:W4:Y:S04]  /*2a100*/  @P3 LDG.E.U16 R70, desc[UR20][R54.64] ;  /* 0x0000001436463981 */ /* 0x000f28000c1e1500 */
[----:B------:R-:W4:Y:S04]  /*2a110*/  @P4 LDG.E.U16 R6, desc[UR20][R78.64] ;  /* 0x000000144e064981 */ /* 0x000f28000c1e1500 */
[----:B------:R-:W4:Y:S04]  /*2a120*/  @P4 LDG.E.U16 R81, desc[UR20][R52.64] ;  /* 0x0000001434514981 */ /* 0x000f28000c1e1500 */
[----:B--2---:R0:W-:Y:S04]  /*2a130*/  @P5 STL [R1+0x8a4], R80 ;  /* 0x0008a45001005387 */ /* 0x0041e80000100800 */
[----:B0-----:R-:W2:Y:S04]  /*2a140*/  LDL R80, [R1+0x880] ;  /* 0x0008800001507983 */ /* 0x001ea80000100800 */
[----:B------:R-:W2:Y:S04]  /*2a150*/  LDL.LU.64 R82, [R1+0x1908] ;  /* 0x0019080001527983 */ /* 0x000ea80000300a00 */
[----:B---3--:R0:W-:Y:S01]  /*2a160*/  @P5 STL [R1+0x8a0], R71 ;  /* 0x0008a04701005387 */ /* 0x0081e20000100800 */
[----:B------:R-:W-:-:S03]  /*2a170*/  ISETP.GT.AND P5, PT, R65, 0x30, PT ;  /* 0x000000304100780c */ /* 0x000fc60003fa4270 */
[----:B0-----:R-:W3:Y:S04]  /*2a180*/  LDL R71, [R1+0x87c] ;  /* 0x00087c0001477983 */ /* 0x001ee80000100800 */
[----:B------:R-:W3:Y:S04]  /*2a190*/  LDL.LU.64 R72, [R1+0x1900] ;  /* 0x0019000001487983 */ /* 0x000ee80000300a00 */
[----:B------:R0:W-:Y:S04]  /*2a1a0*/  @P6 STL [R1+0x89c], R3 ;  /* 0x00089c0301006387 */ /* 0x0001e80000100800 */
[----:B------:R-:W3:Y:S04]  /*2a1b0*/  @P5 LDG.E.U16 R40, desc[UR20][R46.64] ;  /* 0x000000142e285981 */ /* 0x000ee8000c1e1500 */
[----:B0-----:R-:W3:Y:S04]  /*2a1c0*/  LDL R3, [R1+0x878] ;  /* 0x0008780001037983 */ /* 0x001ee80000100800 */
[----:B------:R-:W3:Y:S04]  /*2a1d0*/  LDL.LU.64 R4, [R1+0x18f8] ;  /* 0x0018f80001047983 */ /* 0x000ee80000300a00 */
[----:B----4-:R0:W-:Y:S01]  /*2a1e0*/  @P6 STL [R1+0x898], R33 ;  /* 0x0008982101006387 */ /* 0x0101e20000100800 */
[----:B------:R-:W-:-:S03]  /*2a1f0*/  ISETP.GT.AND P6, PT, R65, 0x31, PT ;  /* 0x000000314100780c */ /* 0x000fc60003fc4270 */
[----:B------:R-:W4:Y:S04]  /*2a200*/  @P5 LDG.E.U16 R41, desc[UR20][R44.64] ;  /* 0x000000142c295981 */ /* 0x000f28000c1e1500 */
[----:B0-----:R-:W4:Y:S04]  /*2a210*/  LDL R33, [R1+0x874] ;  /* 0x0008740001217983 */ /* 0x001f280000100800 */
[----:B------:R-:W4:Y:S04]  /*2a220*/  LDL.LU.64 R22, [R1+0x18f0] ;  /* 0x0018f00001167983 */ /* 0x000f280000300a00 */
[----:B------:R0:W-:Y:S04]  /*2a230*/  @P0 STL [R1+0x894], R7 ;  /* 0x0008940701000387 */ /* 0x0001e80000100800 */
[----:B0-----:R-:W4:Y:S04]  /*2a240*/  LDL R7, [R1+0x870] ;  /* 0x0008700001077983 */ /* 0x001f280000100800 */
[----:B------:R-:W4:Y:S04]  /*2a250*/  LDL.LU.64 R16, [R1+0x18e8] ;  /* 0x0018e80001107983 */ /* 0x000f280000300a00 */
[----:B------:R-:W4:Y:S04]  /*2a260*/  @P6 LDG.E.U16 R32, desc[UR20][R30.64] ;  /* 0x000000141e206981 */ /* 0x000f28000c1e1500 */
        /* <DEDUP_REMOVED lines=9> */
[----:B------:R-:W4:Y:S04]  /*2a300*/  LDL.LU.64 R78, [R1+0x18d0] ;  /* 0x0018d000014e7983 */ /* 0x000f280000300a00 */
[----:B0-----:R-:W4:Y:S04]  /*2a310*/  LDL R70, [R1+0x864] ;  /* 0x0008640001467983 */ /* 0x001f280000100800 */
[----:B------:R0:W-:Y:S04]  /*2a320*/  @P4 STL [R1+0xe78], R6 ;  /* 0x000e780601004387 */ /* 0x0001e80000100800 */
[----:B0-----:R-:W4:Y:S04]  /*2a330*/  LDL R6, [R1+0x860] ;  /* 0x0008600001067983 */ /* 0x001f280000100800 */
[----:B------:R-:W4:Y:S04]  /*2a340*/  LDL.LU.64 R52, [R1+0x18c8] ;  /* 0x0018c80001347983 */ /* 0x000f280000300a00 */
[----:B------:R-:W-:Y:S04]  /*2a350*/  @P4 STL [R1+0xe74], R81 ;  /* 0x000e745101004387 */ /* 0x000fe80000100800 */
[----:B------:R-:W4:Y:S04]  /*2a360*/  LDL.LU.64 R46, [R1+0x18c0] ;  /* 0x0018c000012e7983 */ /* 0x000f280000300a00 */
[----:B--2---:R-:W2:Y:S04]  /*2a370*/  @P6 LDG.E.U16 R80, desc[UR20][R42.64] ;  /* 0x000000142a506981 */ /* 0x004ea8000c1e1500 */
[----:B---3--:R-:W3:Y:S04]  /*2a380*/  @P0 LDG.E.U16 R71, desc[UR20][R28.64] ;  /* 0x000000141c470981 */ /* 0x008ee8000c1e1500 */
[----:B------:R-:W3:Y:S04]  /*2a390*/  @P0 LDG.E.U16 R3, desc[UR20][R26.64] ;  /* 0x000000141a030981 */ /* 0x000ee8000c1e1500 */
[----:B------:R0:W-:Y:S04]  /*2a3a0*/  @P5 STL [R1+0x88c], R40 ;  /* 0x00088c2801005387 */ /* 0x0001e80000100800 */
[----:B0-----:R-:W3:Y:S04]  /*2a3b0*/  LDL R40, [R1+0xe70] ;  /* 0x000e700001287983 */ /* 0x001ee80000100800 */
[----:B------:R-:W3:Y:S04]  /*2a3c0*/  LDL.LU.64 R44, [R1+0x18b8] ;  /* 0x0018b800012c7983 */ /* 0x000ee80000300a00 */
[----:B----4-:R-:W4:Y:S04]  /*2a3d0*/  @P3 LDG.E.U16 R33, desc[UR20][R86.64] ;  /* 0x0000001456213981 */ /* 0x010f28000c1e1500 */
[----:B------:R0:W-:Y:S04]  /*2a3e0*/  @P5 STL [R1+0x888], R41 ;  /* 0x0008882901005387 */ /* 0x0001e80000100800 */
[----:B0-----:R-:W4:Y:S04]  /*2a3f0*/  LDL R41, [R1+0xe6c] ;  /* 0x000e6c0001297983 */ /* 0x001f280000100800 */
[----:B------:R-:W4:Y:S04]  /*2a400*/  LDL.LU.64 R30, [R1+0x18b0] ;  /* 0x0018b000011e7983 */ /* 0x000f280000300a00 */
[----:B------:R-:W4:Y:S04]  /*2a410*/  @P3 LDG.E.U16 R7, desc[UR20][R24.64] ;  /* 0x0000001418073981 */ /* 0x000f28000c1e1500 */
[----:B------:R-:W4:Y:S04]  /*2a420*/  LDL R81, [R1+0xe68] ;  /* 0x000e680001517983 */ /* 0x000f280000100800 */
[----:B------:R0:W-:Y:S04]  /*2a430*/  @P6 STL [R1+0x884], R32 ;  /* 0x0008842001006387 */ /* 0x0001e80000100800 */
        /* <DEDUP_REMOVED lines=10> */
[----:B------:R-:W2:Y:S04]  /*2a4e0*/  LDL.LU.64 R28, [R1+0x18a0] ;  /* 0x0018a000011c7983 */ /* 0x000ea80000300a00 */
[----:B0-----:R-:W2:Y:S04]  /*2a4f0*/  LDL R80, [R1+0x85c] ;  /* 0x00085c0001507983 */ /* 0x001ea80000100800 */
[----:B---3--:R0:W-:Y:S04]  /*2a500*/  @P0 STL [R1+0x87c], R71 ;  /* 0x00087c4701000387 */ /* 0x0081e80000100800 */
[----:B0-----:R-:W3:Y:S04]  /*2a510*/  LDL R71, [R1+0x858] ;  /* 0x0008580001477983 */ /* 0x001ee80000100800 */
[----:B------:R-:W3:Y:S04]  /*2a520*/  LDL.LU.64 R26, [R1+0x1898] ;  /* 0x00189800011a7983 */ /* 0x000ee80000300a00 */
[----:B------:R-:W-:Y:S01]  /*2a530*/  @P0 STL [R1+0x878], R3 ;  /* 0x0008780301000387 */ /* 0x000fe20000100800 */
[----:B------:R-:W-:-:S03]  /*2a540*/  ISETP.GT.AND P0, PT, R65, 0x37, PT ;  /* 0x000000374100780c */ /* 0x000fc60003f04270 */
[----:B------:R-:W3:Y:S04]  /*2a550*/  LDL R87, [R1+0x854] ;  /* 0x0008540001577983 */ /* 0x000ee80000100800 */
[----:B------:R-:W3:Y:S04]  /*2a560*/  @P6 LDG.E.U16 R40, desc[UR20][R56.64] ;  /* 0x0000001438286981 */ /* 0x000ee8000c1e1500 */
[----:B----4-:R0:W-:Y:S04]  /*2a570*/  @P3 STL [R1+0x874], R33 ;  /* 0x0008742101003387 */ /* 0x0101e80000100800 */
[----:B0-----:R-:W4:Y:S04]  /*2a580*/  LDL R33, [R1+0x850] ;  /* 0x0008500001217983 */ /* 0x001f280000100800 */
[----:B------:R-:W4:Y:S04]  /*2a590*/  @P6 LDG.E.U16 R41, desc[UR20][R38.64] ;  /* 0x0000001426296981 */ /* 0x000f28000c1e1500 */
[----:B------:R-:W4:Y:S04]  /*2a5a0*/  LDL.LU.64 R24, [R1+0x1890] ;  /* 0x0018900001187983 */ /* 0x000f280000300a00 */
[----:B------:R0:W-:Y:S04]  /*2a5b0*/  @P3 STL [R1+0x870], R7 ;  /* 0x0008700701003387 */ /* 0x0001e80000100800 */
[----:B------:R-:W4:Y:S04]  /*2a5c0*/  @P0 LDG.E.U16 R81, desc[UR20][R34.64] ;  /* 0x0000001422510981 */ /* 0x000f28000c1e1500 */
[----:B0-----:R-:W4:Y:S04]  /*2a5d0*/  LDL R7, [R1+0x84c] ;  /* 0x00084c0001077983 */ /* 0x001f280000100800 */
[----:B------:R-:W4:Y:S01]  /*2a5e0*/  @P0 LDG.E.U16 R32, desc[UR20][R76.64] ;  /* 0x000000144c200981 */ /* 0x000f22000c1e1500 */
[----:B------:R-:W-:-:S03]  /*2a5f0*/  ISETP.GT.AND P3, PT, R65, 0x38, PT ;  /* 0x000000384100780c */ /* 0x000fc60003f64270 */
[----:B------:R-:W4:Y:S04]  /*2a600*/  LDL.LU.64 R14, [R1+0x1888] ;  /* 0x00188800010e7983 */ /* 0x000f280000300a00 */
[----:B------:R0:W-:Y:S04]  /*2a610*/  @P4 STL [R1+0x86c], R74 ;  /* 0x00086c4a01004387 */ /* 0x0001e80000100800 */
[----:B0-----:R-:W4:Y:S04]  /*2a620*/  LDL R74, [R1+0x848] ;  /* 0x00084800014a7983 */ /* 0x001f280000100800 */
[----:B------:R-:W4:Y:S04]  /*2a630*/  LDL.LU.64 R10, [R1+0x1880] ;  /* 0x00188000010a7983 */ /* 0x000f280000300a00 */
[----:B------:R-:W4:Y:S04]  /*2a640*/  LDL R86, [R1+0x844] ;  /* 0x0008440001567983 */ /* 0x000f280000100800 */
[----:B------:R0:W-:Y:S01]  /*2a650*/  @P4 STL [R1+0x868], R75 ;  /* 0x0008684b01004387 */ /* 0x0001e20000100800 */
[----:B------:R-:W-:-:S03]  /*2a660*/  ISETP.GT.AND P4, PT, R65, 0x39, PT ;  /* 0x000000394100780c */ /* 0x000fc60003f84270 */
[----:B0-----:R-:W4:Y:S04]  /*2a670*/  LDL R75, [R1+0x840] ;  /* 0x00084000014b7983 */ /* 0x001f280000100800 */
[----:B------:R-:W4:Y:S04]  /*2a680*/  LDL.LU.64 R8, [R1+0x1878] ;  /* 0x0018780001087983 */ /* 0x000f280000300a00 */
[----:B------:R-:W4:Y:S04]  /*2a690*/  LDL.LU.64 R58, [R1+0x1870] ;  /* 0x00187000013a7983 */ /* 0x000f280000300a00 */
[----:B------:R0:W-:Y:S04]  /*2a6a0*/  @P5 STL [R1+0x864], R70 ;  /* 0x0008644601005387 */ /* 0x0001e80000100800 */
[----:B0-----:R-:W4:Y:S04]  /*2a6b0*/  LDL R70, [R1+0x83c] ;  /* 0x00083c0001467983 */ /* 0x001f280000100800 */
[----:B------:R0:W-:Y:S01]  /*2a6c0*/  @P5 STL [R1+0x860], R6 ;  /* 0x0008600601005387 */ /* 0x0001e20000100800 */
[----:B------:R-:W-:-:S03]  /*2a6d0*/  ISETP.GT.AND P5, PT, R65, 0x3a, PT ;  /* 0x0000003a4100780c */ /* 0x000fc60003fa4270 */
[----:B0-----:R-:W4:Y:S04]  /*2a6e0*/  LDL R6, [R1+0x838] ;  /* 0x0008380001067983 */ /* 0x001f280000100800 */
        /* <DEDUP_REMOVED lines=11> */
[----:B------:R-:W4:Y:S04]  /*2a7a0*/  LDL.LU.64 R76, [R1+0x1850] ;  /* 0x00185000014c7983 */ /* 0x000f280000300a00 */
[----:B------:R0:W-:Y:S04]  /*2a7b0*/  @P0 STL [R1+0xe68], R81 ;  /* 0x000e685101000387 */ /* 0x0001e80000100800 */
[----:B------:R-:W4:Y:S04]  /*2a7c0*/  @P5 LDG.E.U16 R7, desc[UR20][R18.64] ;  /* 0x0000001412075981 */ /* 0x000f28000c1e1500 */
[----:B0-----:R-:W4:Y:S04]  /*2a7d0*/  LDL R81, [R1+0xe60] ;  /* 0x000e600001517983 */ /* 0x001f280000100800 */
[----:B------:R0:W-:Y:S04]  /*2a7e0*/  @P0 STL [R1+0xe64], R32 ;  /* 0x000e642001000387 */ /* 0x0001e80000100800 */
[----:B0-----:R-:W4:Y:S01]  /*2a7f0*/  LDL R32, [R1+0xe5c] ;  /* 0x000e5c0001207983 */ /* 0x001f220000100800 */
[----:B------:R-:W-:-:S03]  /*2a800*/  ISETP.GT.AND P6, PT, R65, 0x3b, PT ;  /* 0x0000003b4100780c */ /* 0x000fc60003fc4270 */
[----:B------:R-:W4:Y:S01]  /*2a810*/  @P5 LDG.E.U16 R74, desc[UR20][R68.64] ;  /* 0x00000014444a5981 */ /* 0x000f22000c1e1500 */
[----:B------:R-:W-:-:S03]  /*2a820*/  ISETP.GT.AND P0, PT, R65, 0x3c, PT ;  /* 0x0000003c4100780c */ /* 0x000fc60003f04270 */
[----:B------:R-:W4:Y:S04]  /*2a830*/  LDL.LU.64 R50, [R1+0x1848] ;  /* 0x0018480001327983 */ /* 0x000f280000300a00 */
[----:B------:R-:W4:Y:S04]  /*2a840*/  LDL.LU.64 R48, [R1+0x1840] ;  /* 0x0018400001307983 */ /* 0x000f280000300a00 */
[----:B------:R-:W4:Y:S04]  /*2a850*/  @P6 LDG.E.U16 R86, desc[UR20][R66.64] ;  /* 0x0000001442566981 */ /* 0x000f28000c1e1500 */
[----:B------:R-:W4:Y:S04]  /*2a860*/  @P6 LDG.E.U16 R75, desc[UR20][R36.64] ;  /* 0x00000014244b6981 */ /* 0x000f28000c1e1500 */
[----:B------:R-:W4:Y:S04]  /*2a870*/  @P0 LDG.E.U16 R70, desc[UR20][R82.64] ;  /* 0x0000001452460981 */ /* 0x000f28000c1e1500 */
[----:B------:R-:W4:Y:S04]  /*2a880*/  @P0 LDG.E.U16 R6, desc[UR20][R72.64] ;  /* 0x0000001448060981 */ /* 0x000f28000c1e1500 */
[----:B--2---:R0:W-:Y:S04]  /*2a890*/  @P3 STL [R1+0x85c], R80 ;  /* 0x00085c5001003387 */ /* 0x0041e80000100800 */
[----:B0-----:R-:W2:Y:S04]  /*2a8a0*/  LDL R80, [R1+0x82c] ;  /* 0x00082c0001507983 */ /* 0x001ea80000100800 */
[----:B---3--:R0:W-:Y:S01]  /*2a8b0*/  @P3 STL [R1+0x858], R71 ;  /* 0x0008584701003387 */ /* 0x0081e20000100800 */
[----:B------:R-:W-:-:S03]  /*2a8c0*/  ISETP.GT.AND P3, PT, R65, 0x3d, PT ;  /* 0x0000003d4100780c */ /* 0x000fc60003f64270 */
[----:B0-----:R-:W3:Y:S04]  /*2a8d0*/  LDL R71, [R1+0x828] ;  /* 0x0008280001477983 */ /* 0x001ee80000100800 */
[----:B------:R-:W3:Y:S06]  /*2a8e0*/  LDL.LU.64 R20, [R1+0x1838] ;  /* 0x0018380001147983 */ /* 0x000eec0000300a00 */
[----:B------:R-:W3:Y:S04]  /*2a8f0*/  @P3 LDG.E.U16 R40, desc[UR20][R4.64] ;  /* 0x0000001404283981 */ /* 0x000ee8000c1e1500 */
[----:B----4-:R0:W-:Y:S04]  /*2a900*/  @P4 STL [R1+0x850], R33 ;  /* 0x0008502101004387 */ /* 0x0101e80000100800 */
[----:B0-----:R-:W4:Y:S04]  /*2a910*/  LDL R33, [R1+0x824] ;  /* 0x0008240001217983 */ /* 0x001f280000100800 */
[----:B------:R-:W-:Y:S01]  /*2a920*/  @P4 STL [R1+0x854], R87 ;  /* 0x0008545701004387 */ /* 0x000fe20000100800 */
[----:B------:R-:W-:-:S03]  /*2a930*/  ISETP.GT.AND P4, PT, R65, 0x3e, PT ;  /* 0x0000003e4100780c */ /* 0x000fc60003f84270 */
[----:B------:R-:W4:Y:S04]  /*2a940*/  @P3 LDG.E.U16 R41, desc[UR20][R22.64] ;  /* 0x0000001416293981 */ /* 0x000f28000c1e1500 */
[----:B------:R-:W4:Y:S04]  /*2a950*/  LDL.LU.64 R18, [R1+0x1830] ;  /* 0x0018300001127983 */ /* 0x000f280000300a00 */
[----:B------:R0:W-:Y:S04]  /*2a960*/  @P5 STL [R1+0x84c], R7 ;  /* 0x00084c0701005387 */ /* 0x0001e80000100800 */
[----:B------:R-:W4:Y:S04]  /*2a970*/  @P4 LDG.E.U16 R81, desc[UR20][R16.64] ;  /* 0x0000001410514981 */ /* 0x000f28000c1e1500 */
[----:B0-----:R-:W4:Y:S04]  /*2a980*/  LDL R7, [R1+0x820] ;  /* 0x0008200001077983 */ /* 0x001f280000100800 */
[----:B------:R-:W4:Y:S04]  /*2a990*/  LDL.LU.64 R68, [R1+0x1828] ;  /* 0x0018280001447983 */ /* 0x000f280000300a00 */
[----:B------:R-:W4:Y:S04]  /*2a9a0*/  @P4 LDG.E.U16 R32, desc[UR20][R12.64] ;  /* 0x000000140c204981 */ /* 0x000f28000c1e1500 */
[----:B------:R0:W-:Y:S01]  /*2a9b0*/  @P5 STL [R1+0x848], R74 ;  /* 0x0008484a01005387 */ /* 0x0001e20000100800 */
[----:B------:R-:W-:-:S03]  /*2a9c0*/  ISETP.GT.AND P5, PT, R65, 0x40, PT ;  /* 0x000000404100780c */ /* 0x000fc60003fa4270 */
[----:B0-----:R-:W4:Y:S04]  /*2a9d0*/  LDL R74, [R1+0x81c] ;  /* 0x00081c00014a7983 */ /* 0x001f280000100800 */
[----:B------:R-:W4:Y:S04]  /*2a9e0*/  LDL.LU.64 R66, [R1+0x1820] ;  /* 0x0018200001427983 */ /* 0x000f280000300a00 */
[----:B------:R-:W4:Y:S04]  /*2a9f0*/  LDL.LU.64 R36, [R1+0x1818] ;  /* 0x0018180001247983 */ /* 0x000f280000300a00 */
[----:B------:R0:W-:Y:S04]  /*2aa00*/  @P6 STL [R1+0x840], R75 ;  /* 0x0008404b01006387 */ /* 0x0001e80000100800 */
[----:B0-----:R-:W4:Y:S04]  /*2aa10*/  LDL R75, [R1+0x818] ;  /* 0x00081800014b7983 */ /* 0x001f280000100800 */
[----:B------:R-:W-:Y:S01]  /*2aa20*/  @P6 STL [R1+0x844], R86 ;  /* 0x0008445601006387 */ /* 0x000fe20000100800 */
[----:B------:R-:W-:-:S03]  /*2aa30*/  ISETP.GT.AND P6, PT, R65, 0x41, PT ;  /* 0x000000414100780c */ /* 0x000fc60003fc4270 */
[----:B------:R-:W4:Y:S04]  /*2aa40*/  LDL.LU.64 R72, [R1+0x1810] ;  /* 0x0018100001487983 */ /* 0x000f280000300a00 */
[----:B------:R0:W-:Y:S04]  /*2aa50*/  @P0 STL [R1+0x838], R6 ;  /* 0x0008380601000387 */ /* 0x0001e80000100800 */
[----:B0-----:R-:W4:Y:S04]  /*2aa60*/  LDL R6, [R1+0x814] ;  /* 0x0008140001067983 */ /* 0x001f280000100800 */
[----:B------:R0:W-:Y:S04]  /*2aa70*/  @P0 STL [R1+0x83c], R70 ;  /* 0x00083c4601000387 */ /* 0x0001e80000100800 */
[----:B------:R-:W4:Y:S04]  /*2aa80*/  LDL.LU.64 R4, [R1+0x1808] ;  /* 0x0018080001047983 */ /* 0x000f280000300a00 */
[----:B------:R-:W4:Y:S04]  /*2aa90*/  LDL R87, [R1+0x810] ;  /* 0x0008100001577983 */ /* 0x000f280000100800 */
[----:B------:R-:W4:Y:S04]  /*2aaa0*/  LDL.LU.64 R22, [R1+0x1800] ;  /* 0x0018000001167983 */ /* 0x000f280000300a00 */
[----:B0-----:R-:W4:Y:S04]  /*2aab0*/  LDL R70, [R1+0x80c] ;  /* 0x00080c0001467983 */ /* 0x001f280000100800 */
[----:B--2---:R-:W2:Y:S04]  /*2aac0*/  @P5 LDG.E.U16 R80, desc[UR20][R54.64] ;  /* 0x0000001436505981 */ /* 0x004ea8000c1e1500 */
[----:B---3--:R-:W3:Y:S04]  /*2aad0*/  @P5 LDG.E.U16 R71, desc[UR20][R52.64] ;  /* 0x0000001434475981 */ /* 0x008ee8000c1e1500 */
[----:B------:R0:W-:Y:S04]  /*2aae0*/  @P3 STL [R1+0x834], R40 ;  /* 0x0008342801003387 */ /* 0x0001e80000100800 */
[----:B0-----:R-:W2:Y:S04]  /*2aaf0*/  LDL R40, [R1+0x808] ;  /* 0x0008080001287983 */ /* 0x001ea80000100800 */
[----:B----4-:R-:W4:Y:S04]  /*2ab00*/  @P6 LDG.E.U16 R33, desc[UR20][R46.64] ;  /* 0x000000142e216981 */ /* 0x010f28000c1e1500 */
[----:B------:R0:W-:Y:S04]  /*2ab10*/  @P3 STL [R1+0x830], R41 ;  /* 0x0008302901003387 */ /* 0x0001e80000100800 */
[----:B0-----:R-:W4:Y:S04]  /*2ab20*/  LDL R41, [R1+0x804] ;  /* 0x0008040001297983 */ /* 0x001f280000100800 */
[----:B------:R-:W4:Y:S04]  /*2ab30*/  LDL.LU.64 R16, [R1+0x17f8] ;  /* 0x0017f80001107983 */ /* 0x000f280000300a00 */
[----:B------:R-:W4:Y:S04]  /*2ab40*/  LDL.LU.64 R12, [R1+0x17f0] ;  /* 0x0017f000010c7983 */ /* 0x000f280000300a00 */
[----:B------:R-:W4:Y:S04]  /*2ab50*/  @P6 LDG.E.U16 R7, desc[UR20][R44.64] ;  /* 0x000000142c076981 */ /* 0x000f28000c1e1500 */
[----:B------:R0:W-:Y:S04]  /*2ab60*/  @P4 STL [R1+0xe5c], R32 ;  /* 0x000e5c2001004387 */ /* 0x0001e80000100800 */
[----:B0-----:R-:W4:Y:S01]  /*2ab70*/  LDL R32, [R1+0x800] ;  /* 0x0008000001207983 */ /* 0x001f220000100800 */
[----:B------:R-:W-:-:S02]  /*2ab80*/  ISETP.GT.AND P0, PT, R65, 0x42, PT ;  /* 0x000000424100780c */ /* 0x000fc40003f04270 */
[C---:B------:R-:W-:Y:S01]  /*2ab90*/  ISETP.GT.AND P3, PT, R65.reuse, 0x43, PT ;  /* 0x000000434100780c */ /* 0x040fe20003f64270 */
[----:B------:R-:W-:Y:S01]  /*2aba0*/  @P4 STL [R1+0xe60], R81 ;  /* 0x000e605101004387 */ /* 0x000fe20000100800 */
[----:B------:R-:W-:-:S03]  /*2abb0*/  ISETP.GT.AND P4, PT, R65, 0x44, PT ;  /* 0x000000444100780c */ /* 0x000fc60003f84270 */
[----:B------:R-:W4:Y:S04]  /*2abc0*/  LDL.LU.64 R54, [R1+0x17e8] ;  /* 0x0017e80001367983 */ /* 0x000f280000300a00 */
[----:B------:R-:W4:Y:S04]  /*2abd0*/  LDL.LU.64 R52, [R1+0x17e0] ;  /* 0x0017e00001347983 */ /* 0x000f280000300a00 */
[----:B------:R-:W4:Y:S04]  /*2abe0*/  @P0 LDG.E.U16 R74, desc[UR20][R30.64] ;  /* 0x000000141e4a0981 */ /* 0x000f28000c1e1500 */
[----:B------:R-:W4:Y:S04]  /*2abf0*/  LDL R86, [R1+0x7fc] ;  /* 0x0007fc0001567983 */ /* 0x000f280000100800 */
[----:B------:R-:W4:Y:S04]  /*2ac00*/  LDL R83, [R1+0x7f8] ;  /* 0x0007f80001537983 */ /* 0x000f280000100800 */
[----:B------:R-:W4:Y:S04]  /*2ac10*/  @P0 LDG.E.U16 R75, desc[UR20][R42.64] ;  /* 0x000000142a4b0981 */ /* 0x000f28000c1e1500 */
[----:B------:R-:W4:Y:S04]  /*2ac20*/  @P3 LDG.E.U16 R6, desc[UR20][R28.64] ;  /* 0x000000141c063981 */ /* 0x000f28000c1e1500 */
[----:B------:R-:W4:Y:S04]  /*2ac30*/  @P3 LDG.E.U16 R87, desc[UR20][R26.64] ;  /* 0x000000141a573981 */ /* 0x000f28000c1e1500 */
[----:B------:R-:W4:Y:S04]  /*2ac40*/  @P4 LDG.E.U16 R70, desc[UR20][R24.64] ;  /* 0x0000001418464981 */ /* 0x000f28000c1e1500 */
[----:B---3--:R-:W-:Y:S04]  /*2ac50*/  @P5 STL [R1+0x828], R71 ;  /* 0x0008284701005387 */ /* 0x008fe80000100800 */
[----:B--2---:R-:W-:Y:S01]  /*2ac60*/  @P5 STL [R1+0x82c], R80 ;  /* 0x00082c5001005387 */ /* 0x004fe20000100800 */
[----:B------:R-:W-:-:S03]  /*2ac70*/  ISETP.GT.AND P5, PT, R65, 0x45, PT ;  /* 0x000000454100780c */ /* 0x000fc60003fa4270 */
[----:B------:R-:W2:Y:S04]  /*2ac80*/  LDL.LU.64 R46, [R1+0x17d8] ;  /* 0x0017d800012e7983 */ /* 0x000ea80000300a00 */
[----:B------:R-:W3:Y:S04]  /*2ac90*/  LDL R82, [R1+0x7cc] ;  /* 0x0007cc0001527983 */ /* 0x000ee80000100800 */
[----:B------:R-:W2:Y:S04]  /*2aca0*/  @P4 LDG.E.U16 R40, desc[UR20][R14.64] ;  /* 0x000000140e284981 */ /* 0x000ea8000c1e1500 */
[----:B----4-:R0:W-:Y:S04]  /*2acb0*/  @P6 STL [R1+0x824], R33 ;  /* 0x0008242101006387 */ /* 0x0101e80000100800 */
[----:B0-----:R-:W4:Y:S04]  /*2acc0*/  LDL R33, [R1+0x7c8] ;  /* 0x0007c80001217983 */ /* 0x001f280000100800 */
[----:B------:R-:W4:Y:S04]  /*2acd0*/  LDL.LU.64 R44, [R1+0x17d0] ;  /* 0x0017d000012c7983 */ /* 0x000f280000300a00 */
[----:B------:R-:W4:Y:S04]  /*2ace0*/  @P5 LDG.E.U16 R41, desc[UR20][R10.64] ;  /* 0x000000140a295981 */ /* 0x000f28000c1e1500 */
[----:B------:R0:W-:Y:S04]  /*2acf0*/  @P6 STL [R1+0x820], R7 ;  /* 0x0008200701006387 */ /* 0x0001e80000100800 */
[----:B0-----:R-:W4:Y:S04]  /*2ad00*/  LDL R7, [R1+0x79c] ;  /* 0x00079c0001077983 */ /* 0x001f280000100800 */
[----:B------:R-:W4:Y:S04]  /*2ad10*/  LDL.LU.64 R30, [R1+0x17c8] ;  /* 0x0017c800011e7983 */ /* 0x000f280000300a00 */
[----:B------:R-:W4:Y:S04]  /*2ad20*/  LDL R81, [R1+0x798] ;  /* 0x0007980001517983 */ /* 0x000f280000100800 */
[----:B------:R-:W4:Y:S01]  /*2ad30*/  @P5 LDG.E.U16 R32, desc[UR20][R8.64] ;  /* 0x0000001408205981 */ /* 0x000f22000c1e1500 */
[----:B------:R-:W-:-:S03]  /*2ad40*/  ISETP.GT.AND P6, PT, R65, 0x48, PT ;  /* 0x000000484100780c */ /* 0x000fc60003fc4270 */
[----:B------:R-:W4:Y:S04]  /*2ad50*/  LDL R80, [R1+0x76c] ;  /* 0x00076c0001507983 */ /* 0x000f280000100800 */
[----:B------:R-:W4:Y:S04]  /*2ad60*/  LDL R71, [R1+0x768] ;  /* 0x0007680001477983 */ /* 0x000f280000100800 */
[----:B------:R-:W4:Y:S04]  /*2ad70*/  LDL.LU.64 R42, [R1+0x17c0] ;  /* 0x0017c000012a7983 */ /* 0x000f280000300a00 */
[----:B------:R0:W-:Y:S04]  /*2ad80*/  @P0 STL [R1+0x81c], R74 ;  /* 0x00081c4a01000387 */ /* 0x0001e80000100800 */
[----:B------:R-:W4:Y:S04]  /*2ad90*/  @P6 LDG.E.U16 R86, desc[UR20][R58.64] ;  /* 0x000000143a566981 */ /* 0x000f28000c1e1500 */
[----:B------:R-:W4:Y:S04]  /*2ada0*/  @P6 LDG.E.U16 R83, desc[UR20][R56.64] ;  /* 0x0000001438536981 */ /* 0x000f28000c1e1500 */
[----:B0-----:R-:W4:Y:S04]  /*2adb0*/  LDL R74, [R1+0x73c] ;  /* 0x00073c00014a7983 */ /* 0x001f280000100800 */
[----:B------:R0:W-:Y:S01]  /*2adc0*/  @P0 STL [R1+0x818], R75 ;  /* 0x0008184b01000387 */ /* 0x0001e20000100800 */
[----:B------:R-:W-:-:S03]  /*2add0*/  ISETP.GT.AND P0, PT, R65, 0x50, PT ;  /* 0x000000504100780c */ /* 0x000fc60003f04270 */
[----:B0-----:R-:W4:Y:S04]  /*2ade0*/  LDL R75, [R1+0x738] ;  /* 0x00073800014b7983 */ /* 0x001f280000100800 */
[----:B------:R-:W4:Y:S04]  /*2adf0*/  LDL.LU.64 R28, [R1+0x17b8] ;  /* 0x0017b800011c7983 */ /* 0x000f280000300a00 */
[----:B------:R0:W-:Y:S04]  /*2ae00*/  @P3 STL [R1+0x814], R6 ;  /* 0x0008140601003387 */ /* 0x0001e80000100800 */
[----:B0-----:R-:W4:Y:S04]  /*2ae10*/  LDL R6, [R1+0x70c] ;  /* 0x00070c0001067983 */ /* 0x001f280000100800 */
[----:B------:R-:W4:Y:S04]  /*2ae20*/  LDL.LU.64 R26, [R1+0x17b0] ;  /* 0x0017b000011a7983 */ /* 0x000f280000300a00 */
[----:B------:R-:W-:Y:S01]  /*2ae30*/  @P3 STL [R1+0x810], R87 ;  /* 0x0008105701003387 */ /* 0x000fe20000100800 */
[----:B------:R-:W-:-:S03]  /*2ae40*/  ISETP.GT.AND P3, PT, R65, 0x58, PT ;  /* 0x000000584100780c */ /* 0x000fc60003f64270 */
[----:B------:R-:W4:Y:S04]  /*2ae50*/  LDL.LU.64 R24, [R1+0x17a8] ;  /* 0x0017a80001187983 */ /* 0x000f280000300a00 */
[----:B------:R-:W4:Y:S04]  /*2ae60*/  LDL.LU.64 R14, [R1+0x17a0] ;  /* 0x0017a000010e7983 */ /* 0x000f280000300a00 */
[----:B---3--:R-:W3:Y:S04]  /*2ae70*/  @P0 LDG.E.U16 R82, desc[UR20][R50.64] ;  /* 0x0000001432520981 */ /* 0x008ee8000c1e1500 */
[----:B--2---:R-:W-:Y:S04]  /*2ae80*/  @P4 STL [R1+0x808], R40 ;  /* 0x0008082801004387 */ /* 0x004fe80000100800 */
[----:B------:R-:W-:Y:S04]  /*2ae90*/  @P4 STL [R1+0x80c], R70 ;  /* 0x00080c4601004387 */ /* 0x000fe80000100800 */
[----:B------:R-:W2:Y:S04]  /*2aea0*/  LDL.LU.64 R10, [R1+0x1798] ;  /* 0x00179800010a7983 */ /* 0x000ea80000300a00 */
[----:B----4-:R-:W4:Y:S04]  /*2aeb0*/  @P0 LDG.E.U16 R33, desc[UR20][R48.64] ;  /* 0x0000001430210981 */ /* 0x010f28000c1e1500 */
[----:B------:R0:W-:Y:S04]  /*2aec0*/  @P5 STL [R1+0x804], R41 ;  /* 0x0008042901005387 */ /* 0x0001e80000100800 */
[----:B0-----:R-:W2:Y:S04]  /*2aed0*/  LDL.LU R41, [R1+0xf30] ;  /* 0x000f300001297983 */ /* 0x001ea80000300800 */
[----:B------:R-:W2:Y:S04]  /*2aee0*/  LDL.LU R40, [R1+0xf38] ;  /* 0x000f380001287983 */ /* 0x000ea80000300800 */
[----:B------:R-:W2:Y:S04]  /*2aef0*/  LDL.LU.64 R8, [R1+0x1790] ;  /* 0x0017900001087983 */ /* 0x000ea80000300a00 */
[----:B------:R-:W2:Y:S04]  /*2af00*/  LDL.LU R70, [R1+0xf34] ;  /* 0x000f340001467983 */ /* 0x000ea80000300800 */
[----:B------:R-:W2:Y:S04]  /*2af10*/  @P3 LDG.E.U16 R7, desc[UR20][R54.64] ;  /* 0x0000001436073981 */ /* 0x000ea8000c1e1500 */
[----:B------:R-:W2:Y:S04]  /*2af20*/  LDL.LU R3, [R1+0xf3c] ;  /* 0x000f3c0001037983 */ /* 0x000ea80000300800 */
[----:B------:R0:W-:Y:S04]  /*2af30*/  @P5 STL [R1+0x800], R32 ;  /* 0x0008002001005387 */ /* 0x0001e80000100800 */
[----:B------:R-:W2:Y:S04]  /*2af40*/  @P3 LDG.E.U16 R81, desc[UR20][R52.64] ;  /* 0x0000001434513981 */ /* 0x000ea8000c1e1500 */
[----:B0-----:R-:W2:Y:S04]  /*2af50*/  LDL R32, [R1+0x708] ;  /* 0x0007080001207983 */ /* 0x001ea80000100800 */
[----:B------:R-:W2:Y:S01]  /*2af60*/  LDL.LU.64 R58, [R1+0x1788] ;  /* 0x00178800013a7983 */ /* 0x000ea20000300a00 */
[----:B------:R-:W-:-:S03]  /*2af70*/  ISETP.GT.AND P4, PT, R65, 0x60, PT ;  /* 0x000000604100780c */ /* 0x000fc60003f84270 */
[----:B------:R-:W2:Y:S04]  /*2af80*/  LDL.LU.64 R56, [R1+0x1780] ;  /* 0x0017800001387983 */ /* 0x000ea80000300a00 */
[----:B------:R-:W-:Y:S04]  /*2af90*/  @P6 STL [R1+0x7f8], R83 ;  /* 0x0007f85301006387 */ /* 0x000fe80000100800 */
[----:B------:R-:W-:Y:S04]  /*2afa0*/  @P6 STL [R1+0x7fc], R86 ;  /* 0x0007fc5601006387 */ /* 0x000fe80000100800 */
[----:B------:R-:W2:Y:S04]  /*2afb0*/  LDL.LU.64 R50, [R1+0x1778] ;  /* 0x0017780001327983 */ /* 0x000ea80000300a00 */
[----:B------:R-:W2:Y:S04]  /*2afc0*/  LDL.LU.64 R48, [R1+0x1770] ;  /* 0x0017700001307983 */ /* 0x000ea80000300a00 */
[----:B----4-:R0:W-:Y:S04]  /*2afd0*/  @P0 STL [R1+0x7c8], R33 ;  /* 0x0007c82101000387 */ /* 0x0101e80000100800 */
[----:B0-----:R-:W4:Y:S04]  /*2afe0*/  LDL R33, [R1+0x7f4] ;  /* 0x0007f40001217983 */ /* 0x001f280000100800 */
[----:B---3--:R-:W-:Y:S04]  /*2aff0*/  @P0 STL [R1+0x7cc], R82 ;  /* 0x0007cc5201000387 */ /* 0x008fe80000100800 */
[----:B------:R-:W3:Y:S04]  /*2b000*/  LDL.LU.64 R54, [R1+0x1768] ;  /* 0x0017680001367983 */ /* 0x000ee80000300a00 */
[----:B--2---:R0:W-:Y:S04]  /*2b010*/  @P3 STL [R1+0x79c], R7 ;  /* 0x00079c0701003387 */ /* 0x0041e80000100800 */
[----:B0-----:R-:W2:Y:S04]  /*2b020*/  LDL R7, [R1+0x6dc] ;  /* 0x0006dc0001077983 */ /* 0x001ea80000100800 */
[----:B------:R-:W2:Y:S04]  /*2b030*/  LDL.LU.64 R52, [R1+0x1760] ;  /* 0x0017600001347983 */ /* 0x000ea80000300a00 */
[----:B------:R-:W-:Y:S04]  /*2b040*/  @P3 STL [R1+0x798], R81 ;  /* 0x0007985101003387 */ /* 0x000fe80000100800 */
[----:B------:R-:W4:Y:S01]  /*2b050*/  @P4 LDG.E.U16 R80, desc[UR20][R58.64] ;  /* 0x000000143a504981 */ /* 0x000f22000c1e1500 */
[----:B------:R-:W-:-:S03]  /*2b060*/  ISETP.GT.AND P5, PT, R65, 0x68, PT ;  /* 0x000000684100780c */ /* 0x000fc60003fa4270 */
[----:B------:R-:W4:Y:S04]  /*2b070*/  @P4 LDG.E.U16 R71, desc[UR20][R56.64] ;  /* 0x0000001438474981 */ /* 0x000f28000c1e1500 */
[----:B------:R-:W4:Y:S01]  /*2b080*/  LDL.LU.64 R58, [R1+0x1758] ;  /* 0x00175800013a7983 */ /* 0x000f220000300a00 */
[----:B------:R-:W-:-:S03]  /*2b090*/  ISETP.GT.AND P6, PT, R65, 0x70, PT ;  /* 0x000000704100780c */ /* 0x000fc60003fc4270 */
[----:B------:R-:W4:Y:S04]  /*2b0a0*/  LDL.LU.64 R56, [R1+0x1750] ;  /* 0x0017500001387983 */ /* 0x000f280000300a00 */
[----:B---3--:R-:W3:Y:S04]  /*2b0b0*/  @P5 LDG.E.U16 R74, desc[UR20][R54.64] ;  /* 0x00000014364a5981 */ /* 0x008ee8000c1e1500 */
[----:B--2---:R-:W2:Y:S04]  /*2b0c0*/  @P5 LDG.E.U16 R75, desc[UR20][R52.64] ;  /* 0x00000014344b5981 */ /* 0x004ea8000c1e1500 */
[----:B----4-:R-:W4:Y:S04]  /*2b0d0*/  @P6 LDG.E.U16 R6, desc[UR20][R58.64] ;  /* 0x000000143a066981 */ /* 0x010f28000c1e1500 */
[----:B------:R0:W-:Y:S04]  /*2b0e0*/  @P4 STL [R1+0x768], R71 ;  /* 0x0007684701004387 */ /* 0x0001e80000100800 */
[----:B------:R-:W-:Y:S04]  /*2b0f0*/  @P4 STL [R1+0x76c], R80 ;  /* 0x00076c5001004387 */ /* 0x000fe80000100800 */
[----:B------:R-:W-:Y:S04]  /*2b100*/  STL.64 [R1+0x220], R40 ;  /* 0x0002202801007387 */ /* 0x000fe80000100a00 */
[----:B------:R-:W4:Y:S01]  /*2b110*/  LDL.LU.64 R54, [R1+0x1748] ;  /* 0x0017480001367983 */ /* 0x000f220000300a00 */
[----:B0-----:R-:W-:-:S02]  /*2b120*/  IMAD.MOV.U32 R71, RZ, RZ, R70 ;  /* 0x000000ffff477224 */ /* 0x001fc400078e0046 */
[----:B------:R-:W-:Y:S01]  /*2b130*/  IMAD.MOV.U32 R70, RZ, RZ, R3 ;  /* 0x000000ffff467224 */ /* 0x000fe200078e0003 */
[----:B------:R-:W4:Y:S01]  /*2b140*/  LDL.LU.64 R52, [R1+0x1740] ;  /* 0x0017400001347983 */ /* 0x000f220000300a00 */
[----:B------:R-:W-:-:S03]  /*2b150*/  ISETP.GT.AND P3, PT, R65, 0x78, PT ;  /* 0x000000784100780c */ /* 0x000fc60003f64270 */
[----:B------:R-:W4:Y:S04]  /*2b160*/  @P6 LDG.E.U16 R32, desc[UR20][R56.64] ;  /* 0x0000001438206981 */ /* 0x000f28000c1e1500 */
[----:B--2---:R-:W-:Y:S04]  /*2b170*/  @P5 STL [R1+0x738], R75 ;  /* 0x0007384b01005387 */ /* 0x004fe80000100800 */
[----:B---3--:R-:W-:Y:S04]  /*2b180*/  @P5 STL [R1+0x73c], R74 ;  /* 0x00073c4a01005387 */ /* 0x008fe80000100800 */
[----:B------:R-:W-:Y:S04]  /*2b190*/  STL.64 [R1+0x228], R70 ;  /* 0x0002284601007387 */ /* 0x000fe80000100a00 */
[----:B----4-:R0:W-:Y:S04]  /*2b1a0*/  @P6 STL [R1+0x70c], R6 ;  /* 0x00070c0601006387 */ /* 0x0101e80000100800 */
[----:B0-----:R-:W2:Y:S01]  /*2b1b0*/  LDL R6, [R1+0x6d8] ;  /* 0x0006d80001067983 */ /* 0x001ea20000100800 */
[----:B------:R-:W-:-:S03]  /*2b1c0*/  ISETP.GT.AND P0, PT, R65, 0x49, PT ;  /* 0x000000494100780c */ /* 0x000fc60003f04270 */
[----:B------:R-:W3:Y:S10]  /*2b1d0*/  @P3 LDG.E.U16 R7, desc[UR20][R54.64] ;  /* 0x0000001436073981 */ /* 0x000ef4000c1e1500 */
[----:B------:R-:W4:Y:S04]  /*2b1e0*/  @P0 LDG.E.U16 R33, desc[UR20][R70.64] ;  /* 0x0000001446210981 */ /* 0x000f28000c1e1500 */
[----:B------:R-:W-:Y:S04]  /*2b1f0*/  STL [R1+0x11ac], R58 ;  /* 0x0011ac3a01007387 */ /* 0x000fe80000100800 */
[----:B------:R-:W-:Y:S04]  /*2b200*/  STL [R1+0x11a8], R59 ;  /* 0x0011a83b01007387 */ /* 0x000fe80000100800 */
[----:B--2---:R-:W2:Y:S04]  /*2b210*/  @P3 LDG.E.U16 R6, desc[UR20][R52.64] ;  /* 0x0000001434063981 */ /* 0x004ea8000c1e1500 */
[----:B------:R-:W-:Y:S04]  /*2b220*/  STL.64 [R1+0x1388], R58 ;  /* 0x0013883a01007387 */ /* 0x000fe80000100a00 */
        /* <DEDUP_REMOVED lines=8> */
[----:B------:R-:W-:Y:S04]  /*2b2b0*/  STL [R1+0x1468], R56 ;  /* 0x0014683801007387 */ /* 0x000fe80000100800 */
[----:B------:R-:W-:Y:S04]  /*2b2c0*/  STL [R1+0x1464], R57 ;  /* 0x0014643901007387 */ /* 0x000fe80000100800 */
[----:B------:R-:W-:Y:S04]  /*2b2d0*/  @P6 STL [R1+0x708], R32 ;  /* 0x0007082001006387 */ /* 0x000fe80000100800 */
[----:B------:R-:W4:Y:S04]  /*2b2e0*/  LDL R86, [R1+0x7f0] ;  /* 0x0007f00001567983 */ /* 0x000f280000100800 */
[----:B------:R-:W4:Y:S04]  /*2b2f0*/  LDL R81, [R1+0x7ec] ;  /* 0x0007ec0001517983 */ /* 0x000f280000100800 */
[----:B------:R-:W4:Y:S04]  /*2b300*/  LDL R80, [R1+0x7e8] ;  /* 0x0007e80001507983 */ /* 0x000f280000100800 */
[----:B------:R-:W4:Y:S04]  /*2b310*/  LDL R88, [R1+0x7e4] ;  /* 0x0007e40001587983 */ /* 0x000f280000100800 */
[----:B---3--:R0:W-:Y:S04]  /*2b320*/  @P3 STL [R1+0x6dc], R7 ;  /* 0x0006dc0701003387 */ /* 0x0081e80000100800 */
[----:B0-----:R-:W3:Y:S04]  /*2b330*/  LDL R7, [R1+0x7e0] ;  /* 0x0007e00001077983 */ /* 0x001ee80000100800 */
[----:B------:R-:W-:Y:S04]  /*2b340*/  STL [R1+0x11bc], R54 ;  /* 0x0011bc3601007387 */ /* 0x000fe80000100800 */
[----:B------:R-:W-:Y:S04]  /*2b350*/  STL [R1+0x11b8], R55 ;  /* 0x0011b83701007387 */ /* 0x000fe80000100800 */
[----:B------:R-:W-:Y:S04]  /*2b360*/  STL.64 [R1+0x1398], R54 ;  /* 0x0013983601007387 */ /* 0x000fe80000100a00 */
[----:B------:R-:W-:Y:S04]  /*2b370*/  STL [R1+0x13b0], R54 ;  /* 0x0013b03601007387 */ /* 0x000fe80000100800 */
[----:B------:R-:W-:Y:S04]  /*2b380*/  STL [R1+0x13c0], R55 ;  /* 0x0013c03701007387 */ /* 0x000fe80000100800 */
[----:B------:R-:W-:Y:S04]  /*2b390*/  STL.64 [R1+0x1408], R54 ;  /* 0x0014083601007387 */ /* 0x000fe80000100a00 */
[----:B------:R-:W-:Y:S04]  /*2b3a0*/  STL [R1+0x1470], R54 ;  /* 0x0014703601007387 */ /* 0x000fe80000100800 */
[----:B------:R0:W-:Y:S04]  /*2b3b0*/  STL [R1+0x146c], R55 ;  /* 0x00146c3701007387 */ /* 0x0001e80000100800 */
[----:B0-----:R-:W3:Y:S04]  /*2b3c0*/  LDL.LU R55, [R1+0xf84] ;  /* 0x000f840001377983 */ /* 0x001ee80000300800 */
[----:B--2---:R0:W-:Y:S04]  /*2b3d0*/  @P3 STL [R1+0x6d8], R6 ;  /* 0x0006d80601003387 */ /* 0x0041e80000100800 */
[----:B0-----:R-:W2:Y:S04]  /*2b3e0*/  LDL.LU R6, [R1+0x10ec] ;  /* 0x0010ec0001067983 */ /* 0x001ea80000300800 */
[----:B------:R-:W2:Y:S04]  /*2b3f0*/  LDL.LU R54, [R1+0xf48] ;  /* 0x000f480001367983 */ /* 0x000ea80000300800 */
[----:B----4-:R0:W-:Y:S04]  /*2b400*/  @P0 STL [R1+0x7f4], R33 ;  /* 0x0007f42101000387 */ /* 0x0101e80000100800 */
[----:B0-----:R-:W4:Y:S04]  /*2b410*/  LDL.LU R33, [R1+0xf58] ;  /* 0x000f580001217983 */ /* 0x001f280000300800 */
[----:B------:R-:W3:Y:S04]  /*2b420*/  LDL.LU R32, [R1+0xf4c] ;  /* 0x000f4c0001207983 */ /* 0x000ee80000300800 */
[----:B------:R-:W3:Y:S01]  /*2b430*/  LDL.LU R3, [R1+0xf5c] ;  /* 0x000f5c0001037983 */ /* 0x000ee20000300800 */
[----:B------:R-:W-:-:S02]  /*2b440*/  ISETP.GT.AND P4, PT, R65, 0x4a, PT ;  /* 0x0000004a4100780c */ /* 0x000fc40003f84270 */
[----:B------:R-:W-:Y:S01]  /*2b450*/  ISETP.GT.AND P5, PT, R65, 0x4b, PT ;  /* 0x0000004b4100780c */ /* 0x000fe20003fa4270 */
[----:B------:R-:W3:Y:S04]  /*2b460*/  LDL R71, [R1+0x790] ;  /* 0x0007900001477983 */ /* 0x000ee80000100800 */
[----:B------:R-:W3:Y:S04]  /*2b470*/  LDL R70, [R1+0x794] ;  /* 0x0007940001467983 */ /* 0x000ee80000100800 */
[----:B------:R-:W3:Y:S04]  /*2b480*/  LDL R83, [R1+0x7c4] ;  /* 0x0007c40001537983 */ /* 0x000ee80000100800 */
[----:B------:R-:W3:Y:S04]  /*2b490*/  @P0 LDG.E.U16 R86, desc[UR20][R40.64] ;  /* 0x0000001428560981 */ /* 0x000ee8000c1e1500 */
[----:B------:R-:W3:Y:S04]  /*2b4a0*/  @P4 LDG.E.U16 R81, desc[UR20][R38.64] ;  /* 0x0000001426514981 */ /* 0x000ee8000c1e1500 */
[----:B------:R-:W3:Y:S04]  /*2b4b0*/  @P4 LDG.E.U16 R80, desc[UR20][R34.64] ;  /* 0x0000001422504981 */ /* 0x000ee8000c1e1500 */
[----:B------:R-:W3:Y:S04]  /*2b4c0*/  LDL R75, [R1+0x760] ;  /* 0x00076000014b7983 */ /* 0x000ee80000100800 */
[----:B------:R-:W3:Y:S04]  /*2b4d0*/  LDL R82, [R1+0x7c0] ;  /* 0x0007c00001527983 */ /* 0x000ee80000100800 */
[----:B------:R-:W3:Y:S04]  /*2b4e0*/  LDL R74, [R1+0x764] ;  /* 0x00076400014a7983 */ /* 0x000ee80000100800 */
[----:B------:R-:W3:Y:S01]  /*2b4f0*/  LDL R87, [R1+0x734] ;  /* 0x0007340001577983 */ /* 0x000ee20000100800 */
[----:B--2---:R-:W-:-:S02]  /*2b500*/  IMAD.MOV.U32 R59, RZ, RZ, R54 ;  /* 0x000000ffff3b7224 */ /* 0x004fc400078e0036 */
[----:B----4-:R-:W-:Y:S02]  /*2b510*/  IMAD.MOV.U32 R58, RZ, RZ, R33 ;  /* 0x000000ffff3a7224 */ /* 0x010fe400078e0021 */
[----:B---3--:R-:W-:-:S03]  /*2b520*/  IMAD.MOV.U32 R33, RZ, RZ, R32 ;  /* 0x000000ffff217224 */ /* 0x008fc600078e0020 */
[----:B------:R-:W2:Y:S01]  /*2b530*/  @P5 LDG.E.U16 R7, desc[UR20][R58.64] ;  /* 0x000000143a075981 */ /* 0x000ea2000c1e1500 */
[----:B------:R-:W-:-:S05]  /*2b540*/  IMAD.MOV.U32 R32, RZ, RZ, R3 ;  /* 0x000000ffff207224 */ /* 0x000fca00078e0003 */
[----:B------:R-:W3:Y:S04]  /*2b550*/  @P5 LDG.E.U16 R88, desc[UR20][R32.64] ;  /* 0x0000001420585981 */ /* 0x000ee8000c1e1500 */
[----:B------:R-:W-:Y:S04]  /*2b560*/  STL [R1+0x11c4], R52 ;  /* 0x0011c43401007387 */ /* 0x000fe80000100800 */
[----:B------:R-:W-:Y:S04]  /*2b570*/  STL [R1+0x1474], R52 ;  /* 0x0014743401007387 */ /* 0x000fe80000100800 */
[----:B------:R-:W-:Y:S04]  /*2b580*/  STL [R1+0x11c0], R53 ;  /* 0x0011c03501007387 */ /* 0x000fe80000100800 */
[----:B------:R-:W4:Y:S04]  /*2b590*/  LDL.LU.64 R40, [R1+0x1738] ;  /* 0x0017380001287983 */ /* 0x000f280000300a00 */
[----:B------:R0:W-:Y:S01]  /*2b5a0*/  @P0 STL [R1+0x7f0], R86 ;  /* 0x0007f05601000387 */ /* 0x0001e20000100800 */
[----:B------:R-:W-:-:S03]  /*2b5b0*/  ISETP.GT.AND P0, PT, R65, 0x59, PT ;  /* 0x000000594100780c */ /* 0x000fc60003f04270 */
[----:B------:R-:W4:Y:S01]  /*2b5c0*/  LDL.LU.64 R38, [R1+0x1730] ;  /* 0x0017300001267983 */ /* 0x000f220000300a00 */
[----:B------:R-:W-:-:S03]  /*2b5d0*/  ISETP.GT.AND P6, PT, R65, 0x51, PT ;  /* 0x000000514100780c */ /* 0x000fc60003fc4270 */
[----:B------:R-:W4:Y:S01]  /*2b5e0*/  LDL.LU.64 R34, [R1+0x1728] ;  /* 0x0017280001227983 */ /* 0x000f220000300a00 */
[----:B------:R-:W-:-:S03]  /*2b5f0*/  ISETP.GT.AND P3, PT, R65, 0x61, PT ;  /* 0x000000614100780c */ /* 0x000fc60003f64270 */
[----:B0-----:R-:W4:Y:S04]  /*2b600*/  LDL R86, [R1+0x730] ;  /* 0x0007300001567983 */ /* 0x001f280000100800 */
[----:B------:R0:W-:Y:S04]  /*2b610*/  @P4 STL [R1+0x7e8], R80 ;  /* 0x0007e85001004387 */ /* 0x0001e80000100800 */
[----:B------:R1:W-:Y:S04]  /*2b620*/  @P4 STL [R1+0x7ec], R81 ;  /* 0x0007ec5101004387 */ /* 0x0003e80000100800 */
[----:B------:R-:W4:Y:S01]  /*2b630*/  @P0 LDG.E.U16 R71, desc[UR20][R44.64] ;  /* 0x000000142c470981 */ /* 0x000f22000c1e1500 */
[----:B0-----:R-:W-:-:S03]  /*2b640*/  IMAD.MOV.U32 R80, RZ, RZ, R6 ;  /* 0x000000ffff507224 */ /* 0x001fc600078e0006 */
[----:B------:R-:W4:Y:S04]  /*2b650*/  LDL R6, [R1+0x704] ;  /* 0x0007040001067983 */ /* 0x000f280000100800 */
[----:B------:R-:W4:Y:S01]  /*2b660*/  LDL.LU R57, [R1+0xf88] ;  /* 0x000f880001397983 */ /* 0x000f220000300800 */
[----:B-1----:R-:W-:-:S03]  /*2b670*/  IMAD.MOV.U32 R81, RZ, RZ, R55 ;  /* 0x000000ffff517224 */ /* 0x002fc600078e0037 */
[----:B------:R-:W4:Y:S04]  /*2b680*/  LDL.LU R56, [R1+0x10f0] ;  /* 0x0010f00001387983 */ /* 0x000f280000300800 */
[----:B------:R-:W-:Y:S04]  /*2b690*/  STL.64 [R1+0x200], R58 ;  /* 0x0002003a01007387 */ /* 0x000fe80000100a00 */
[----:B------:R0:W-:Y:S04]  /*2b6a0*/  STL.64 [R1+0x208], R32 ;  /* 0x0002082001007387 */ /* 0x0001e80000100a00 */
[----:B------:R-:W4:Y:S04]  /*2b6b0*/  LDL.LU R55, [R1+0xf60] ;  /* 0x000f600001377983 */ /* 0x000f280000300800 */
[----:B------:R-:W4:Y:S04]  /*2b6c0*/  LDL.LU R54, [R1+0xf98] ;  /* 0x000f980001367983 */ /* 0x000f280000300800 */
[----:B------:R-:W4:Y:S04]  /*2b6d0*/  LDL.LU R52, [R1+0xf64] ;  /* 0x000f640001347983 */ /* 0x000f280000300800 */
[----:B------:R-:W4:Y:S04]  /*2b6e0*/  LDL.LU R3, [R1+0xf9c] ;  /* 0x000f9c0001037983 */ /* 0x000f280000300800 */
[----:B0-----:R-:W4:Y:S04]  /*2b6f0*/  LDL.LU.64 R32, [R1+0x1720] ;  /* 0x0017200001207983 */ /* 0x001f280000300a00 */
[----:B------:R-:W4:Y:S04]  /*2b700*/  @P0 LDG.E.U16 R70, desc[UR20][R46.64] ;  /* 0x000000142e460981 */ /* 0x000f28000c1e1500 */
[----:B------:R-:W-:Y:S04]  /*2b710*/  STL.64 [R1+0x1c8], R80 ;  /* 0x0001c85001007387 */ /* 0x000fe80000100a00 */
[----:B------:R-:W4:Y:S04]  /*2b720*/  @P6 LDG.E.U16 R83, desc[UR20][R20.64] ;  /* 0x0000001414536981 */ /* 0x000f28000c1e1500 */
[----:B------:R-:W4:Y:S04]  /*2b730*/  @P3 LDG.E.U16 R75, desc[UR20][R48.64] ;  /* 0x00000014304b3981 */ /* 0x000f28000c1e1500 */
[----:B------:R-:W4:Y:S04]  /*2b740*/  @P6 LDG.E.U16 R82, desc[UR20][R18.64] ;  /* 0x0000001412526981 */ /* 0x000f28000c1e1500 */
[----:B------:R-:W4:Y:S04]  /*2b750*/  @P3 LDG.E.U16 R74, desc[UR20][R50.64] ;  /* 0x00000014324a3981 */ /* 0x000f28000c1e1500 */
[----:B--2---:R0:W-:Y:S04]  /*2b760*/  @P5 STL [R1+0x7e0], R7 ;  /* 0x0007e00701005387 */ /* 0x0041e80000100800 */
[----:B0-----:R-:W2:Y:S04]  /*2b770*/  LDL R7, [R1+0x700] ;  /* 0x0007000001077983 */ /* 0x001ea80000100800 */
[----:B------:R-:W2:Y:S04]  /*2b780*/  LDL.LU.64 R20, [R1+0x1718] ;  /* 0x0017180001147983 */ /* 0x000ea80000300a00 */
[----:B------:R-:W2:Y:S04]  /*2b790*/  LDL.LU.64 R18, [R1+0x1710] ;  /* 0x0017100001127983 */ /* 0x000ea80000300a00 */
[----:B---3--:R-:W-:Y:S04]  /*2b7a0*/  @P5 STL [R1+0x7e4], R88 ;  /* 0x0007e45801005387 */ /* 0x008fe80000100800 */
[----:B------:R-:W3:Y:S04]  /*2b7b0*/  LDL.LU.64 R46, [R1+0x1708] ;  /* 0x00170800012e7983 */ /* 0x000ee80000300a00 */
[----:B------:R-:W2:Y:S01]  /*2b7c0*/  LDL.LU.64 R44, [R1+0x1700] ;  /* 0x00170000012c7983 */ /* 0x000ea20000300a00 */
[----:B------:R-:W-:-:S03]  /*2b7d0*/  ISETP.GT.AND P4, PT, R65, 0x69, PT ;  /* 0x000000694100780c */ /* 0x000fc60003f84270 */
[----:B----4-:R0:W-:Y:S02]  /*2b7e0*/  @P0 STL [R1+0x790], R71 ;  /* 0x0007904701000387 */ /* 0x0101e40000100800 */
[----:B0-----:R-:W-:Y:S02]  /*2b7f0*/  IMAD.MOV.U32 R71, RZ, RZ, R55 ;  /* 0x000000ffff477224 */ /* 0x001fe400078e0037 */
[----:B------:R0:W-:Y:S04]  /*2b800*/  @P0 STL [R1+0x794], R70 ;  /* 0x0007944601000387 */ /* 0x0001e80000100800 */
[----:B------:R-:W4:Y:S04]  /*2b810*/  LDL.LU.64 R50, [R1+0x16f8] ;  /* 0x0016f80001327983 */ /* 0x000f280000300a00 */
[----:B------:R-:W4:Y:S04]  /*2b820*/  LDL.LU.64 R48, [R1+0x16f0] ;  /* 0x0016f00001307983 */ /* 0x000f280000300a00 */
[----:B------:R1:W-:Y:S01]  /*2b830*/  @P3 STL [R1+0x760], R75 ;  /* 0x0007604b01003387 */ /* 0x0003e20000100800 */
[----:B0-----:R-:W-:-:S03]  /*2b840*/  IMAD.MOV.U32 R70, RZ, RZ, R54 ;  /* 0x000000ffff467224 */ /* 0x001fc600078e0036 */
[----:B------:R0:W-:Y:S04]  /*2b850*/  @P3 STL [R1+0x764], R74 ;  /* 0x0007644a01003387 */ /* 0x0001e80000100800 */
[----:B------:R0:W-:Y:S01]  /*2b860*/  @P6 STL [R1+0x7c0], R82 ;  /* 0x0007c05201006387 */ /* 0x0001e20000100800 */
[----:B-1----:R-:W-:-:S03]  /*2b870*/  IMAD.MOV.U32 R75, RZ, RZ, R52 ;  /* 0x000000ffff4b7224 */ /* 0x002fc600078e0034 */
[----:B------:R1:W-:Y:S01]  /*2b880*/  @P6 STL [R1+0x7c4], R83 ;  /* 0x0007c45301006387 */ /* 0x0003e20000100800 */
[----:B0-----:R-:W-:Y:S02]  /*2b890*/  IMAD.MOV.U32 R74, RZ, RZ, R3 ;  /* 0x000000ffff4a7224 */ /* 0x001fe400078e0003 */
[----:B------:R-:W-:Y:S02]  /*2b8a0*/  IMAD.MOV.U32 R82, RZ, RZ, R56 ;  /* 0x000000ffff527224 */ /* 0x000fe400078e0038 */
[----:B-1----:R-:W-:Y:S01]  /*2b8b0*/  IMAD.MOV.U32 R83, RZ, RZ, R57 ;  /* 0x000000ffff537224 */ /* 0x002fe200078e0039 */
[----:B---3--:R-:W3:Y:S04]  /*2b8c0*/  @P4 LDG.E.U16 R87, desc[UR20][R46.64] ;  /* 0x000000142e574981 */ /* 0x008ee8000c1e1500 */
[----:B--2---:R-:W2:Y:S04]  /*2b8d0*/  @P4 LDG.E.U16 R86, desc[UR20][R44.64] ;  /* 0x000000142c564981 */ /* 0x004ea8000c1e1500 */
[----:B------:R-:W2:Y:S04]  /*2b8e0*/  LDL.LU.64 R46, [R1+0x16e8] ;  /* 0x0016e800012e7983 */ /* 0x000ea80000300a00 */
[----:B------:R-:W-:Y:S04]  /*2b8f0*/  STL.64 [R1+0x1d0], R82 ;  /* 0x0001d05201007387 */ /* 0x000fe80000100a00 */
[----:B------:R-:W-:Y:S04]  /*2b900*/  STL.64 [R1+0x1f0], R70 ;  /* 0x0001f04601007387 */ /* 0x000fe80000100a00 */
[----:B------:R-:W-:Y:S04]  /*2b910*/  STL.64 [R1+0x1f8], R74 ;  /* 0x0001f84a01007387 */ /* 0x000fe80000100a00 */
[----:B------:R-:W3:Y:S04]  /*2b920*/  LDL.LU R55, [R1+0x7dc] ;  /* 0x0007dc0001377983 */ /* 0x000ee80000300800 */
[----:B------:R-:W3:Y:S04]  /*2b930*/  LDL.LU R59, [R1+0x7d8] ;  /* 0x0007d800013b7983 */ /* 0x000ee80000300800 */
[----:B------:R-:W3:Y:S04]  /*2b940*/  LDL.LU R57, [R1+0x7d4] ;  /* 0x0007d40001397983 */ /* 0x000ee80000300800 */
[----:B------:R-:W3:Y:S04]  /*2b950*/  LDL.LU R3, [R1+0x7d0] ;  /* 0x0007d00001037983 */ /* 0x000ee80000300800 */
[----:B------:R-:W3:Y:S01]  /*2b960*/  LDL.LU.64 R44, [R1+0x16e0] ;  /* 0x0016e000012c7983 */ /* 0x000ee20000300a00 */
[----:B------:R-:W-:-:S02]  /*2b970*/  ISETP.GT.AND P5, PT, R65, 0x71, PT ;  /* 0x000000714100780c */ /* 0x000fc40003fa4270 */
[C---:B------:R-:W-:Y:S01]  /*2b980*/  ISETP.GT.AND P0, PT, R65.reuse, 0x79, PT ;  /* 0x000000794100780c */ /* 0x040fe20003f04270 */
[----:B------:R-:W3:Y:S10]  /*2b990*/  LDL.LU R52, [R1+0x7b0] ;  /* 0x0007b00001347983 */ /* 0x000ef40000300800 */
[----:B----4-:R-:W4:Y:S04]  /*2b9a0*/  @P5 LDG.E.U16 R6, desc[UR20][R50.64] ;  /* 0x0000001432065981 */ /* 0x010f28000c1e1500 */
[----:B------:R-:W4:Y:S04]  /*2b9b0*/  @P5 LDG.E.U16 R7, desc[UR20][R48.64] ;  /* 0x0000001430075981 */ /* 0x000f28000c1e1500 */
[----:B--2---:R-:W2:Y:S04]  /*2b9c0*/  @P0 LDG.E.U16 R0, desc[UR20][R46.64] ;  /* 0x000000142e000981 */ /* 0x004ea8000c1e1500 */
[----:B---3--:R-:W3:Y:S04]  /*2b9d0*/  @P0 LDG.E.U16 R90, desc[UR20][R44.64] ;  /* 0x000000142c5a0981 */ /* 0x008ee8000c1e1500 */
[----:B------:R-:W-:Y:S04]  /*2b9e0*/  @P4 STL [R1+0x730], R86 ;  /* 0x0007305601004387 */ /* 0x000fe80000100800 */
[----:B------:R-:W-:Y:S04]  /*2b9f0*/  @P4 STL [R1+0x734], R87 ;  /* 0x0007345701004387 */ /* 0x000fe80000100800 */
[----:B------:R-:W-:Y:S04]  /*2ba00*/  STL [R1+0x11cc], R50 ;  /* 0x0011cc3201007387 */ /* 0x000fe80000100800 */
[----:B------:R-:W-:Y:S04]  /*2ba10*/  STL [R1+0x11c8], R51 ;  /* 0x0011c83301007387 */ /* 0x000fe80000100800 */
[----:B------:R-:W-:Y:S04]  /*2ba20*/  STL.64 [R1+0x13a8], R50 ;  /* 0x0013a83201007387 */ /* 0x000fe80000100a00 */
[----:B------:R-:W-:Y:S04]  /*2ba30*/  STL.64 [R1+0x13e8], R50 ;  /* 0x0013e83201007387 */ /* 0x000fe80000100a00 */
[----:B------:R-:W-:Y:S04]  /*2ba40*/  STL.64 [R1+0x1410], R50 ;  /* 0x0014103201007387 */ /* 0x000fe80000100a00 */
[----:B------:R-:W-:Y:S04]  /*2ba50*/  STL [R1+0x1428], R51 ;  /* 0x0014283301007387 */ /* 0x000fe80000100800 */
[----:B------:R-:W3:Y:S04]  /*2ba60*/  LDL.LU R58, [R1+0xf8c] ;  /* 0x000f8c00013a7983 */ /* 0x000ee80000300800 */
[----:B------:R-:W3:Y:S04]  /*2ba70*/  LDL.LU R56, [R1+0x10f4] ;  /* 0x0010f40001387983 */ /* 0x000ee80000300800 */
[----:B------:R-:W3:Y:S04]  /*2ba80*/  LDL.LU R54, [R1+0x10f8] ;  /* 0x0010f80001367983 */ /* 0x000ee80000300800 */
[----:B------:R-:W-:Y:S04]  /*2ba90*/  STL [R1+0x11d4], R48 ;  /* 0x0011d43001007387 */ /* 0x000fe80000100800 */
[----:B------:R-:W-:Y:S04]  /*2baa0*/  STL [R1+0x11d0], R49 ;  /* 0x0011d03101007387 */ /* 0x000fe80000100800 */
[----:B------:R-:W-:Y:S04]  /*2bab0*/  STL.64 [R1+0x13b8], R48 ;  /* 0x0013b83001007387 */ /* 0x000fe80000100a00 */
[----:B------:R-:W-:Y:S04]  /*2bac0*/  STL.64 [R1+0x1420], R48 ;  /* 0x0014203001007387 */ /* 0x000fe80000100a00 */
[----:B------:R0:W-:Y:S04]  /*2bad0*/  STL [R1+0x147c], R48 ;  /* 0x00147c3001007387 */ /* 0x0001e80000100800 */
[----:B0-----:R-:W3:Y:S04]  /*2bae0*/  LDL.LU R48, [R1+0x7b4] ;  /* 0x0007b40001307983 */ /* 0x001ee80000300800 */
[----:B------:R-:W-:Y:S04]  /*2baf0*/  STL [R1+0x1478], R49 ;  /* 0x0014783101007387 */ /* 0x000fe80000100800 */
[----:B----4-:R-:W-:Y:S04]  /*2bb00*/  @P5 STL [R1+0x700], R7 ;  /* 0x0007000701005387 */ /* 0x010fe80000100800 */
[----:B------:R-:W-:Y:S04]  /*2bb10*/  @P5 STL [R1+0x704], R6 ;  /* 0x0007040601005387 */ /* 0x000fe80000100800 */
[----:B--2---:R0:W-:Y:S04]  /*2bb20*/  STL [R1+0x6d4], R0 ;  /* 0x0006d40001007387 */ /* 0x0041e80000100800 */
[----:B0-----:R-:W2:Y:S04]  /*2bb30*/  LDL.LU R0, [R1+0x16dc] ;  /* 0x0016dc0001007983 */ /* 0x001ea80000300800 */
[----:B------:R-:W4:Y:S04]  /*2bb40*/  LDL.LU R49, [R1+0xf90] ;  /* 0x000f900001317983 */ /* 0x000f280000300800 */
[----:B------:R-:W2:Y:S04]  /*2bb50*/  LDL.LU R7, [R1+0xf94] ;  /* 0x000f940001077983 */ /* 0x000ea80000300800 */
[----:B------:R-:W2:Y:S04]  /*2bb60*/  LDL.LU R6, [R1+0x10fc] ;  /* 0x0010fc0001067983 */ /* 0x000ea80000300800 */
[----:B------:R-:W-:Y:S04]  /*2bb70*/  STL [R1+0x11dc], R46 ;  /* 0x0011dc2e01007387 */ /* 0x000fe80000100800 */
[----:B------:R-:W-:Y:S04]  /*2bb80*/  STL [R1+0x11d8], R47 ;  /* 0x0011d82f01007387 */ /* 0x000fe80000100800 */
[----:B------:R-:W-:Y:S04]  /*2bb90*/  STL.64 [R1+0x13d8], R46 ;  /* 0x0013d82e01007387 */ /* 0x000fe80000100a00 */
[----:B------:R-:W-:Y:S04]  /*2bba0*/  STL [R1+0x1484], R46 ;  /* 0x0014842e01007387 */ /* 0x000fe80000100800 */
[----:B------:R0:W-:Y:S04]  /*2bbb0*/  STL [R1+0x1480], R47 ;  /* 0x0014802f01007387 */ /* 0x0001e80000100800 */
[----:B0-----:R-:W2:Y:S04]  /*2bbc0*/  LDL.LU R47, [R1+0x78c] ;  /* 0x00078c00012f7983 */ /* 0x001ea80000300800 */
[----:B---3--:R0:W-:Y:S04]  /*2bbd0*/  STL [R1+0x6d0], R90 ;  /* 0x0006d05a01007387 */ /* 0x0081e80000100800 */
[----:B0-----:R-:W3:Y:S04]  /*2bbe0*/  LDL.LU R90, [R1+0x16d8] ;  /* 0x0016d800015a7983 */ /* 0x001ee80000300800 */
[----:B------:R-:W-:Y:S04]  /*2bbf0*/  STL [R1+0x11e4], R44 ;  /* 0x0011e42c01007387 */ /* 0x000fe80000100800 */
[----:B------:R0:W-:Y:S04]  /*2bc00*/  STL [R1+0x1488], R44 ;  /* 0x0014882c01007387 */ /* 0x0001e80000100800 */
[----:B0-----:R-:W3:Y:S04]  /*2bc10*/  LDL.LU R44, [R1+0x7b8] ;  /* 0x0007b800012c7983 */ /* 0x001ee80000300800 */
[----:B------:R-:W-:Y:S04]  /*2bc20*/  STL [R1+0x11e0], R45 ;  /* 0x0011e02d01007387 */ /* 0x000fe80000100800 */
[----:B------:R0:W-:Y:S04]  /*2bc30*/  STL [R1+0x148c], R45 ;  /* 0x00148c2d01007387 */ /* 0x0001e80000100800 */
[----:B0-----:R-:W3:Y:S01]  /*2bc40*/  LDL.LU R45, [R1+0x7bc] ;  /* 0x0007bc00012d7983 */ /* 0x001ee20000300800 */
[----:B------:R-:W-:-:S02]  /*2bc50*/  ISETP.GT.AND P3, PT, R65, 0x4c, PT ;  /* 0x0000004c4100780c */ /* 0x000fc40003f64270 */
[C---:B------:R-:W-:Y:S02]  /*2bc60*/  ISETP.GT.AND P4, PT, R65.reuse, 0x4d, PT ;  /* 0x0000004d4100780c */ /* 0x040fe40003f84270 */
[----:B------:R-:W-:Y:S01]  /*2bc70*/  ISETP.GT.AND P6, PT, R65, 0x52, PT ;  /* 0x000000524100780c */ /* 0x000fe20003fc4270 */
[----:B------:R-:W-:-:S08]  /*2bc80*/  IMAD.MOV.U32 R88, RZ, RZ, R54 ;  /* 0x000000ffff587224 */ /* 0x000fd000078e0036 */
[----:B------:R-:W3:Y:S04]  /*2bc90*/  @P3 LDG.E.U16 R55, desc[UR20][R74.64] ;  /* 0x000000144a373981 */ /* 0x000ee8000c1e1500 */
[----:B------:R-:W3:Y:S01]  /*2bca0*/  @P3 LDG.E.U16 R59, desc[UR20][R70.64] ;  /* 0x00000014463b3981 */ /* 0x000ee2000c1e1500 */
[----:B------:R-:W-:-:S13]  /*2bcb0*/  ISETP.GT.AND P5, PT, R65, 0x53, PT ;  /* 0x000000534100780c */ /* 0x000fda0003fa4270 */
[----:B------:R-:W3:Y:S04]  /*2bcc0*/  @P5 LDG.E.U16 R48, desc[UR20][R36.64] ;  /* 0x0000001424305981 */ /* 0x000ee8000c1e1500 */
[----:B------:R-:W3:Y:S01]  /*2bcd0*/  @P5 LDG.E.U16 R52, desc[UR20][R72.64] ;  /* 0x0000001448345981 */ /* 0x000ee2000c1e1500 */
[----:B----4-:R-:W-:-:S05]  /*2bce0*/  IMAD.MOV.U32 R89, RZ, RZ, R49 ;  /* 0x000000ffff597224 */ /* 0x010fca00078e0031 */
[----:B------:R-:W4:Y:S04]  /*2bcf0*/  @P4 LDG.E.U16 R3, desc[UR20][R88.64] ;  /* 0x0000001458034981 */ /* 0x000f28000c1e1500 */
[----:B--2---:R-:W2:Y:S04]  /*2bd00*/  @P4 LDG.E.U16 R57, desc[UR20][R6.64] ;  /* 0x0000001406394981 */ /* 0x004ea8000c1e1500 */
[----:B---3--:R-:W3:Y:S04]  /*2bd10*/  @P6 LDG.E.U16 R44, desc[UR20][R66.64] ;  /* 0x00000014422c6981 */ /* 0x008ee8000c1e1500 */
[----:B------:R-:W3:Y:S01]  /*2bd20*/  @P6 LDG.E.U16 R45, desc[UR20][R68.64] ;  /* 0x00000014442d6981 */ /* 0x000ee2000c1e1500 */
[----:B------:R-:W-:-:S02]  /*2bd30*/  IMAD.MOV.U32 R86, RZ, RZ, R56 ;  /* 0x000000ffff567224 */ /* 0x000fc400078e0038 */
[----:B------:R-:W-:Y:S01]  /*2bd40*/  IMAD.MOV.U32 R87, RZ, RZ, R58 ;  /* 0x000000ffff577224 */ /* 0x000fe200078e003a */
[----:B------:R-:W-:Y:S04]  /*2bd50*/  STL [R1+0x14c8], R55 ;  /* 0x0014c83701007387 */ /* 0x000fe80000100800 */
[----:B------:R-:W-:Y:S04]  /*2bd60*/  STL [R1+0x14cc], R59 ;  /* 0x0014cc3b01007387 */ /* 0x000fe80000100800 */
[----:B------:R-:W3:Y:S04]  /*2bd70*/  LDL R75, [R1+0x788] ;  /* 0x00078800014b7983 */ /* 0x000ee80000100800 */
[----:B------:R-:W3:Y:S04]  /*2bd80*/  LDL R70, [R1+0x75c] ;  /* 0x00075c0001467983 */ /* 0x000ee80000100800 */
[----:B------:R0:W-:Y:S01]  /*2bd90*/  STL.64 [R1+0x1e8], R6 ;  /* 0x0001e80601007387 */ /* 0x0001e20000100a00 */
[----:B------:R-:W-:-:S03]  /*2bda0*/  ISETP.GT.AND P0, PT, R65, 0x5a, PT ;  /* 0x0000005a4100780c */ /* 0x000fc60003f04270 */
[----:B0-----:R-:W3:Y:S04]  /*2bdb0*/  LDL.LU.64 R6, [R1+0x16d0] ;  /* 0x0016d00001067983 */ /* 0x001ee80000300a00 */
[----:B------:R-:W-:Y:S04]  /*2bdc0*/  STL.64 [R1+0x1e0], R88 ;  /* 0x0001e05801007387 */ /* 0x000fe80000100a00 */
[----:B------:R-:W3:Y:S04]  /*2bdd0*/  LDL R71, [R1+0x758] ;  /* 0x0007580001477983 */ /* 0x000ee80000100800 */
[----:B------:R-:W-:Y:S04]  /*2bde0*/  STL.64 [R1+0x1d8], R86 ;  /* 0x0001d85601007387 */ /* 0x000fe80000100a00 */
[----:B------:R-:W3:Y:S04]  /*2bdf0*/  LDL.LU R46, [R1+0x6fc] ;  /* 0x0006fc00012e7983 */ /* 0x000ee80000300800 */
[----:B------:R-:W3:Y:S04]  /*2be00*/  @P0 LDG.E.U16 R47, desc[UR20][R30.64] ;  /* 0x000000141e2f0981 */ /* 0x000ee8000c1e1500 */
[----:B--2---:R-:W-:Y:S04]  /*2be10*/  STL [R1+0x1490], R57 ;  /* 0x0014903901007387 */ /* 0x004fe80000100800 */
[----:B----4-:R-:W-:Y:S04]  /*2be20*/  STL [R1+0x1494], R3 ;  /* 0x0014940301007387 */ /* 0x010fe80000100800 */
[----:B---3--:R-:W-:Y:S04]  /*2be30*/  STL [R1+0x1504], R45 ;  /* 0x0015042d01007387 */ /* 0x008fe80000100800 */
[----:B------:R-:W2:Y:S04]  /*2be40*/  LDL.LU R68, [R1+0xfa0] ;  /* 0x000fa00001447983 */ /* 0x000ea80000300800 */
[----:B------:R-:W3:Y:S04]  /*2be50*/  LDL.LU R67, [R1+0x1100] ;  /* 0x0011000001437983 */ /* 0x000ee80000300800 */
[----:B------:R-:W4:Y:S04]  /*2be60*/  LDL.LU R66, [R1+0xfa4] ;  /* 0x000fa40001427983 */ /* 0x000f280000300800 */
[----:B------:R-:W2:Y:S04]  /*2be70*/  LDL.LU R58, [R1+0x1104] ;  /* 0x00110400013a7983 */ /* 0x000ea80000300800 */
[----:B------:R-:W2:Y:S04]  /*2be80*/  LDL.LU R56, [R1+0xfa8] ;  /* 0x000fa80001387983 */ /* 0x000ea80000300800 */
[----:B------:R-:W2:Y:S04]  /*2be90*/  LDL.LU R54, [R1+0x1108] ;  /* 0x0011080001367983 */ /* 0x000ea80000300800 */
[----:B------:R-:W-:Y:S04]  /*2bea0*/  STL [R1+0x1508], R44 ;  /* 0x0015082c01007387 */ /* 0x000fe80000100800 */
[----:B------:R-:W2:Y:S04]  /*2beb0*/  LDL.LU.64 R36, [R1+0x16c8] ;  /* 0x0016c80001247983 */ /* 0x000ea80000300a00 */
[----:B------:R-:W3:Y:S04]  /*2bec0*/  LDL.LU R49, [R1+0x6cc] ;  /* 0x0006cc0001317983 */ /* 0x000ee80000300800 */
[----:B------:R-:W-:Y:S04]  /*2bed0*/  STL [R1+0x14fc], R48 ;  /* 0x0014fc3001007387 */ /* 0x000fe80000100800 */
[----:B------:R0:W-:Y:S01]  /*2bee0*/  STL [R1+0x1500], R52 ;  /* 0x0015003401007387 */ /* 0x0001e20000100800 */
[----:B------:R-:W-:-:S03]  /*2bef0*/  ISETP.GT.AND P3, PT, R65, 0x62, PT ;  /* 0x000000624100780c */ /* 0x000fc60003f64270 */
[----:B------:R-:W3:Y:S04]  /*2bf00*/  @P0 LDG.E.U16 R75, desc[UR20][R42.64] ;  /* 0x000000142a4b0981 */ /* 0x000ee8000c1e1500 */
[----:B0-----:R-:W3:Y:S04]  /*2bf10*/  LDL.LU R52, [R1+0x6f8] ;  /* 0x0006f80001347983 */ /* 0x001ee80000300800 */
[----:B------:R-:W3:Y:S01]  /*2bf20*/  LDL.LU.64 R30, [R1+0x16c0] ;  /* 0x0016c000011e7983 */ /* 0x000ee20000300a00 */
[----:B------:R-:W-:-:S03]  /*2bf30*/  ISETP.GT.AND P4, PT, R65, 0x6a, PT ;  /* 0x0000006a4100780c */ /* 0x000fc60003f84270 */
[----:B------:R-:W4:Y:S04]  /*2bf40*/  @P3 LDG.E.U16 R71, desc[UR20][R38.64] ;  /* 0x0000001426473981 */ /* 0x000f28000c1e1500 */
[----:B------:R-:W4:Y:S06]  /*2bf50*/  @P3 LDG.E.U16 R70, desc[UR20][R40.64] ;  /* 0x0000001428463981 */ /* 0x000f2c000c1e1500 */
[----:B--2---:R-:W2:Y:S04]  /*2bf60*/  @P4 LDG.E.U16 R90, desc[UR20][R36.64] ;  /* 0x00000014245a4981 */ /* 0x004ea8000c1e1500 */
[----:B---3--:R-:W3:Y:S04]  /*2bf70*/  @P4 LDG.E.U16 R0, desc[UR20][R30.64] ;  /* 0x000000141e004981 */ /* 0x008ee8000c1e1500 */
[----:B------:R-:W-:Y:S04]  /*2bf80*/  STL [R1+0x150c], R47 ;  /* 0x00150c2f01007387 */ /* 0x000fe80000100800 */
[----:B------:R-:W3:Y:S04]  /*2bf90*/  LDL.LU R48, [R1+0x6c8] ;  /* 0x0006c80001307983 */ /* 0x000ee80000300800 */
[----:B------:R-:W3:Y:S01]  /*2bfa0*/  LDL.LU.64 R42, [R1+0x16b8] ;  /* 0x0016b800012a7983 */ /* 0x000ee20000300a00 */
[----:B------:R-:W-:-:S02]  /*2bfb0*/  IMAD.MOV.U32 R88, RZ, RZ, R67 ;  /* 0x000000ffff587224 */ /* 0x000fc400078e0043 */
[----:B------:R-:W-:Y:S01]  /*2bfc0*/  IMAD.MOV.U32 R89, RZ, RZ, R68 ;  /* 0x000000ffff597224 */ /* 0x000fe200078e0044 */
[----:B------:R4:W-:Y:S01]  /*2bfd0*/  @P0 STL [R1+0x788], R75 ;  /* 0x0007884b01000387 */ /* 0x0009e20000100800 */
[----:B------:R-:W-:Y:S02]  /*2bfe0*/  IMAD.MOV.U32 R74, RZ, RZ, R58 ;  /* 0x000000ffff4a7224 */ /* 0x000fe400078e003a */
[----:B------:R-:W-:Y:S01]  /*2bff0*/  IMAD.MOV.U32 R72, RZ, RZ, R54 ;  /* 0x000000ffff487224 */ /* 0x000fe200078e0036 */
[----:B------:R-:W3:Y:S01]  /*2c000*/  LDL.LU.64 R40, [R1+0x16b0] ;  /* 0x0016b00001287983 */ /* 0x000ee20000300a00 */
[----:B------:R-:W-:Y:S02]  /*2c010*/  IMAD.MOV.U32 R73, RZ, RZ, R56 ;  /* 0x000000ffff497224 */ /* 0x000fe400078e0038 */
[----:B----4-:R-:W-:Y:S01]  /*2c020*/  IMAD.MOV.U32 R75, RZ, RZ, R66 ;  /* 0x000000ffff4b7224 */ /* 0x010fe200078e0042 */
[----:B------:R-:W-:Y:S04]  /*2c030*/  STL.64 [R1+0x240], R88 ;  /* 0x0002405801007387 */ /* 0x000fe80000100a00 */
[----:B------:R-:W-:Y:S04]  /*2c040*/  STL.64 [R1+0x248], R74 ;  /* 0x0002484a01007387 */ /* 0x000fe80000100a00 */
[----:B------:R-:W-:Y:S04]  /*2c050*/  STL.64 [R1+0x250], R72 ;  /* 0x0002504801007387 */ /* 0x000fe80000100a00 */
[----:B------:R-:W4:Y:S04]  /*2c060*/  LDL.LU.64 R38, [R1+0x16a8] ;  /* 0x0016a80001267983 */ /* 0x000f280000300a00 */
[----:B------:R-:W4:Y:S04]  /*2c070*/  LDL.LU R58, [R1+0x7ac] ;  /* 0x0007ac00013a7983 */ /* 0x000f280000300800 */
[----:B------:R-:W4:Y:S04]  /*2c080*/  LDL.LU R54, [R1+0x7a8] ;  /* 0x0007a80001367983 */ /* 0x000f280000300800 */
[----:B------:R0:W-:Y:S04]  /*2c090*/  @P3 STL [R1+0x758], R71 ;  /* 0x0007584701003387 */ /* 0x0001e80000100800 */
[----:B------:R1:W-:Y:S04]  /*2c0a0*/  @P3 STL [R1+0x75c], R70 ;  /* 0x00075c4601003387 */ /* 0x0003e80000100800 */
[----:B------:R-:W4:Y:S04]  /*2c0b0*/  LDL.LU.64 R36, [R1+0x16a0] ;  /* 0x0016a00001247983 */ /* 0x000f280000300a00 */
[----:B0-----:R-:W4:Y:S04]  /*2c0c0*/  LDL.LU R71, [R1+0xfac] ;  /* 0x000fac0001477983 */ /* 0x001f280000300800 */
[----:B-1----:R-:W4:Y:S04]  /*2c0d0*/  LDL.LU R70, [R1+0x110c] ;  /* 0x00110c0001467983 */ /* 0x002f280000300800 */
[----:B------:R-:W4:Y:S04]  /*2c0e0*/  LDL.LU R67, [R1+0xfb0] ;  /* 0x000fb00001437983 */ /* 0x000f280000300800 */
[----:B------:R-:W4:Y:S04]  /*2c0f0*/  LDL.LU R66, [R1+0x1110] ;  /* 0x0011100001427983 */ /* 0x000f280000300800 */
[----:B------:R-:W4:Y:S04]  /*2c100*/  LDL.LU R69, [R1+0xfb4] ;  /* 0x000fb40001457983 */ /* 0x000f280000300800 */
[----:B------:R-:W4:Y:S04]  /*2c110*/  LDL.LU R68, [R1+0x1114] ;  /* 0x0011140001447983 */ /* 0x000f280000300800 */
[----:B------:R-:W4:Y:S04]  /*2c120*/  LDL R30, [R1+0x784] ;  /* 0x00078400011e7983 */ /* 0x000f280000100800 */
[----:B--2---:R0:W-:Y:S04]  /*2c130*/  STL [R1+0x72c], R90 ;  /* 0x00072c5a01007387 */ /* 0x0041e80000100800 */
[----:B0-----:R-:W2:Y:S04]  /*2c140*/  LDL R90, [R1+0x780] ;  /* 0x00078000015a7983 */ /* 0x001ea80000100800 */
[----:B---3--:R0:W-:Y:S04]  /*2c150*/  STL [R1+0x728], R0 ;  /* 0x0007280001007387 */ /* 0x0081e80000100800 */
[----:B------:R-:W3:Y:S04]  /*2c160*/  LDL R31, [R1+0x724] ;  /* 0x00072400011f7983 */ /* 0x000ee80000100800 */
[----:B0-----:R-:W3:Y:S04]  /*2c170*/  LDL R0, [R1+0x778] ;  /* 0x0007780001007983 */ /* 0x001ee80000100800 */
[----:B------:R-:W3:Y:S01]  /*2c180*/  LDL.LU R56, [R1+0x77c] ;  /* 0x00077c0001387983 */ /* 0x000ee20000300800 */
[----:B------:R-:W-:-:S02]  /*2c190*/  ISETP.GT.AND P5, PT, R65, 0x72, PT ;  /* 0x000000724100780c */ /* 0x000fc40003fa4270 */
[----:B------:R-:W-:-:S11]  /*2c1a0*/  ISETP.GT.AND P3, PT, R65, 0x54, PT ;  /* 0x000000544100780c */ /* 0x000fd60003f64270 */
[----:B------:R-:W3:Y:S01]  /*2c1b0*/  @P5 LDG.E.U16 R46, desc[UR20][R42.64] ;  /* 0x000000142a2e5981 */ /* 0x000ee2000c1e1500 */
[----:B------:R-:W-:-:S03]  /*2c1c0*/  ISETP.GT.AND P4, PT, R65, 0x5b, PT ;  /* 0x0000005b4100780c */ /* 0x000fc60003f84270 */
[----:B------:R-:W3:Y:S01]  /*2c1d0*/  @P5 LDG.E.U16 R52, desc[UR20][R40.64] ;  /* 0x0000001428345981 */ /* 0x000ee2000c1e1500 */
[----:B------:R-:W-:-:S03]  /*2c1e0*/  ISETP.GT.AND P5, PT, R65, 0x5c, PT ;  /* 0x0000005c4100780c */ /* 0x000fc60003fa4270 */
[----:B----4-:R-:W4:Y:S04]  /*2c1f0*/  @P3 LDG.E.U16 R58, desc[UR20][R4.64] ;  /* 0x00000014043a3981 */ /* 0x010f28000c1e1500 */
[----:B------:R-:W4:Y:S04]  /*2c200*/  @P3 LDG.E.U16 R54, desc[UR20][R22.64] ;  /* 0x0000001416363981 */ /* 0x000f28000c1e1500 */
[----:B------:R-:W4:Y:S04]  /*2c210*/  @P4 LDG.E.U16 R30, desc[UR20][R28.64] ;  /* 0x000000141c1e4981 */ /* 0x000f28000c1e1500 */
[----:B--2---:R-:W2:Y:S04]  /*2c220*/  @P4 LDG.E.U16 R90, desc[UR20][R26.64] ;  /* 0x000000141a5a4981 */ /* 0x004ea8000c1e1500 */
[----:B---3--:R-:W3:Y:S04]  /*2c230*/  @P5 LDG.E.U16 R0, desc[UR20][R14.64] ;  /* 0x000000140e005981 */ /* 0x008ee8000c1e1500 */
[----:B------:R-:W3:Y:S04]  /*2c240*/  @P5 LDG.E.U16 R56, desc[UR20][R24.64] ;  /* 0x0000001418385981 */ /* 0x000ee8000c1e1500 */
        /* <DEDUP_REMOVED lines=16> */
[----:B------:R-:W3:Y:S04]  /*2c350*/  LDL.LU.64 R4, [R1+0x1698] ;  /* 0x0016980001047983 */ /* 0x000ee80000300a00 */
[----:B------:R-:W-:Y:S04]  /*2c360*/  STL.64 [R1+0x258], R70 ;  /* 0x0002584601007387 */ /* 0x000fe80000100a00 */
[----:B------:R-:W-:Y:S04]  /*2c370*/  STL.64 [R1+0x2c0], R66 ;  /* 0x0002c04201007387 */ /* 0x000fe80000100a00 */
[----:B------:R-:W-:Y:S04]  /*2c380*/  STL.64 [R1+0x2c8], R68 ;  /* 0x0002c84401007387 */ /* 0x000fe80000100a00 */
[----:B----4-:R-:W-:Y:S04]  /*2c390*/  STL [R1+0x14d0], R58 ;  /* 0x0014d03a01007387 */ /* 0x010fe80000100800 */
[----:B------:R-:W4:Y:S04]  /*2c3a0*/  LDL.LU.64 R22, [R1+0x1690] ;  /* 0x0016900001167983 */ /* 0x000f280000300a00 */
[----:B------:R-:W-:Y:S04]  /*2c3b0*/  STL [R1+0x14d4], R54 ;  /* 0x0014d43601007387 */ /* 0x000fe80000100800 */
[----:B------:R-:W4:Y:S04]  /*2c3c0*/  LDL.LU.64 R28, [R1+0x1688] ;  /* 0x00168800011c7983 */ /* 0x000f280000300a00 */
[----:B------:R0:W-:Y:S04]  /*2c3d0*/  @P4 STL [R1+0x784], R30 ;  /* 0x0007841e01004387 */ /* 0x0001e80000100800 */
[----:B0-----:R-:W4:Y:S04]  /*2c3e0*/  LDL.LU R30, [R1+0x1680] ;  /* 0x00168000011e7983 */ /* 0x001f280000300800 */
[----:B------:R-:W4:Y:S04]  /*2c3f0*/  LDL.LU.64 R26, [R1+0x1678] ;  /* 0x00167800011a7983 */ /* 0x000f280000300a00 */
[----:B--2---:R0:W-:Y:S04]  /*2c400*/  @P4 STL [R1+0x780], R90 ;  /* 0x0007805a01004387 */ /* 0x0041e80000100800 */
[----:B0-----:R-:W2:Y:S04]  /*2c410*/  LDL.LU R90, [R1+0x1670] ;  /* 0x00167000015a7983 */ /* 0x001ea80000300800 */
[----:B------:R-:W4:Y:S04]  /*2c420*/  LDL.LU.64 R24, [R1+0x1668] ;  /* 0x0016680001187983 */ /* 0x000f280000300a00 */
[----:B---3--:R-:W-:Y:S04]  /*2c430*/  STL [R1+0x14d8], R56 ;  /* 0x0014d83801007387 */ /* 0x008fe80000100800 */
[----:B------:R-:W3:Y:S04]  /*2c440*/  LDL.LU.64 R14, [R1+0x1660] ;  /* 0x00166000010e7983 */ /* 0x000ee80000300a00 */
[----:B------:R0:W-:Y:S04]  /*2c450*/  @P5 STL [R1+0x778], R0 ;  /* 0x0007780001005387 */ /* 0x0001e80000100800 */
[----:B0-----:R-:W3:Y:S01]  /*2c460*/  LDL.LU R0, [R1+0x1658] ;  /* 0x0016580001007983 */ /* 0x001ee20000300800 */
[----:B------:R-:W-:-:S13]  /*2c470*/  ISETP.GT.AND P0, PT, R65, 0x7a, PT ;  /* 0x0000007a4100780c */ /* 0x000fda0003f04270 */
[----:B------:R-:W4:Y:S04]  /*2c480*/  @P0 LDG.E.U16 R49, desc[UR20][R38.64] ;  /* 0x0000001426310981 */ /* 0x000f28000c1e1500 */
[----:B------:R0:W4:Y:S01]  /*2c490*/  @P0 LDG.E.U16 R48, desc[UR20][R36.64] ;  /* 0x0000001424300981 */ /* 0x000122000c1e1500 */
[----:B------:R-:W-:-:S13]  /*2c4a0*/  ISETP.GT.AND P0, PT, R65, 0x63, PT ;  /* 0x000000634100780c */ /* 0x000fda0003f04270 */
[----:B--2---:R-:W2:Y:S04]  /*2c4b0*/  @P0 LDG.E.U16 R90, desc[UR20][R32.64] ;  /* 0x00000014205a0981 */ /* 0x004ea8000c1e1500 */
[----:B---3--:R-:W3:Y:S04]  /*2c4c0*/  @P0 LDG.E.U16 R0, desc[UR20][R34.64] ;  /* 0x0000001422000981 */ /* 0x008ee8000c1e1500 */
[----:B------:R-:W2:Y:S04]  /*2c4d0*/  LDL.LU.64 R34, [R1+0x1650] ;  /* 0x0016500001227983 */ /* 0x000ea80000300a00 */
[----:B---3--:R1:W-:Y:S04]  /*2c4e0*/  STL [R1+0x754], R0 ;  /* 0x0007540001007387 */ /* 0x0083e80000100800 */
[----:B-1----:R-:W3:Y:S04]  /*2c4f0*/  LDL.LU R0, [R1+0x1648] ;  /* 0x0016480001007983 */ /* 0x002ee80000300800 */
[----:B------:R-:W3:Y:S04]  /*2c500*/  LDL.LU.64 R32, [R1+0x1640] ;  /* 0x0016400001207983 */ /* 0x000ee80000300a00 */
[----:B--2---:R1:W-:Y:S04]  /*2c510*/  STL [R1+0x750], R90 ;  /* 0x0007505a01007387 */ /* 0x0043e80000100800 */
[----:B-1----:R-:W2:Y:S01]  /*2c520*/  LDL.LU R90, [R1+0x1638] ;  /* 0x00163800015a7983 */ /* 0x002ea20000300800 */
[----:B------:R-:W-:-:S02]  /*2c530*/  ISETP.GT.AND P3, PT, R65, 0x6b, PT ;  /* 0x0000006b4100780c */ /* 0x000fc40003f64270 */
[----:B------:R-:W-:-:S11]  /*2c540*/  ISETP.GT.AND P4, PT, R65, 0x73, PT ;  /* 0x000000734100780c */ /* 0x000fd60003f84270 */
[----:B----4-:R-:W4:Y:S04]  /*2c550*/  @P3 LDG.E.U16 R31, desc[UR20][R22.64] ;  /* 0x00000014161f3981 */ /* 0x010f28000c1e1500 */
[----:B------:R-:W4:Y:S01]  /*2c560*/  LDL.LU.64 R22, [R1+0x1630] ;  /* 0x0016300001167983 */ /* 0x000f220000300a00 */
[----:B---3--:R-:W-:-:S06]  /*2c570*/  PRMT R0, RZ, 0x7610, R0 ;  /* 0x00007610ff007816 */ /* 0x008fcc0000000000 */
[----:B------:R-:W3:Y:S01]  /*2c580*/  @P3 LDG.E.U16 R0, desc[UR20][R28.64] ;  /* 0x000000141c003981 */ /* 0x000ee2000c1e1500 */
[----:B--2---:R-:W-:-:S06]  /*2c590*/  PRMT R90, RZ, 0x7610, R90 ;  /* 0x00007610ff5a7816 */ /* 0x004fcc000000005a */
[----:B------:R-:W2:Y:S04]  /*2c5a0*/  @P4 LDG.E.U16 R90, desc[UR20][R34.64] ;  /* 0x00000014225a4981 */ /* 0x000ea8000c1e1500 */
[----:B----4-:R1:W-:Y:S04]  /*2c5b0*/  @P3 STL [R1+0x724], R31 ;  /* 0x0007241f01003387 */ /* 0x0103e80000100800 */
[----:B-1----:R-:W4:Y:S04]  /*2c5c0*/  LDL.LU R31, [R1+0x1628] ;  /* 0x00162800011f7983 */ /* 0x002f280000300800 */
[----:B------:R-:W4:Y:S04]  /*2c5d0*/  LDL.LU.64 R28, [R1+0x1620] ;  /* 0x00162000011c7983 */ /* 0x000f280000300a00 */
[----:B---3--:R1:W-:Y:S04]  /*2c5e0*/  STL [R1+0x720], R0 ;  /* 0x0007200001007387 */ /* 0x0083e80000100800 */
[----:B-1----:R-:W3:Y:S04]  /*2c5f0*/  LDL.LU R0, [R1+0x161c] ;  /* 0x00161c0001007983 */ /* 0x002ee80000300800 */
[----:B--2---:R1:W-:Y:S04]  /*2c600*/  STL [R1+0x6f4], R90 ;  /* 0x0006f45a01007387 */ /* 0x0043e80000100800 */
[----:B-1----:R-:W2:Y:S01]  /*2c610*/  LDL.LU R90, [R1+0x1618] ;  /* 0x00161800015a7983 */ /* 0x002ea20000300800 */
[----:B------:R-:W-:-:S02]  /*2c620*/  ISETP.GT.AND P0, PT, R65, 0x7b, PT ;  /* 0x0000007b4100780c */ /* 0x000fc40003f04270 */
[----:B------:R-:W-:-:S11]  /*2c630*/  PRMT R56, RZ, 0x7610, R56 ;  /* 0x00007610ff387816 */ /* 0x000fd60000000038 */
[----:B----4-:R-:W4:Y:S01]  /*2c640*/  @P0 LDG.E.U16 R56, desc[UR20][R28.64] ;  /* 0x000000141c380981 */ /* 0x010f22000c1e1500 */
[----:B---3--:R-:W-:-:S06]  /*2c650*/  PRMT R0, RZ, 0x7610, R0 ;  /* 0x00007610ff007816 */ /* 0x008fcc0000000000 */
[----:B------:R-:W3:Y:S01]  /*2c660*/  @P4 LDG.E.U16 R0, desc[UR20][R32.64] ;  /* 0x0000001420004981 */ /* 0x000ee2000c1e1500 */
[----:B--2---:R-:W-:-:S06]  /*2c670*/  PRMT R90, RZ, 0x7610, R90 ;  /* 0x00007610ff5a7816 */ /* 0x004fcc000000005a */
[----:B------:R-:W2:Y:S01]  /*2c680*/  @P0 LDG.E.U16 R90, desc[UR20][R30.64] ;  /* 0x000000141e5a0981 */ /* 0x000ea2000c1e1500 */
[----:B------:R-:W-:-:S03]  /*2c690*/  ISETP.GT.AND P5, PT, R65, 0x64, PT ;  /* 0x000000644100780c */ /* 0x000fc60003fa4270 */
[----:B------:R-:W-:Y:S04]  /*2c6a0*/  STL [R1+0x120c], R34 ;  /* 0x00120c2201007387 */ /* 0x000fe80000100800 */
[----:B------:R-:W-:Y:S04]  /*2c6b0*/  STL [R1+0x14b4], R34 ;  /* 0x0014b42201007387 */ /* 0x000fe80000100800 */
[----:B------:R-:W-:Y:S01]  /*2c6c0*/  STL [R1+0x1208], R35 ;  /* 0x0012082301007387 */ /* 0x000fe20000100800 */
[----:B------:R-:W-:-:S03]  /*2c6d0*/  ISETP.GT.AND P3, PT, R65, 0x6c, PT ;  /* 0x0000006c4100780c */ /* 0x000fc60003f64270 */
[----:B------:R1:W-:Y:S02]  /*2c6e0*/  STL [R1+0x14b8], R35 ;  /* 0x0014b82301007387 */ /* 0x0003e40000100800 */
[----:B-1----:R-:W-:-:S08]  /*2c6f0*/  PRMT R35, RZ, 0x7610, R35 ;  /* 0x00007610ff237816 */ /* 0x002fd00000000023 */
[----:B------:R-:W4:Y:S04]  /*2c700*/  @P3 LDG.E.U16 R35, desc[UR20][R26.64] ;  /* 0x000000141a233981 */ /* 0x000f28000c1e1500 */
[----:B---3--:R1:W-:Y:S04]  /*2c710*/  STL [R1+0x6f0], R0 ;  /* 0x0006f00001007387 */ /* 0x0083e80000100800 */
[----:B-1----:R-:W3:Y:S04]  /*2c720*/  LDL.LU R0, [R1+0x1614] ;  /* 0x0016140001007983 */ /* 0x002ee80000300800 */
[----:B------:R-:W-:Y:S04]  /*2c730*/  STL [R1+0x1214], R32 ;  /* 0x0012142001007387 */ /* 0x000fe80000100800 */
[----:B------:R1:W-:Y:S04]  /*2c740*/  STL [R1+0x14bc], R32 ;  /* 0x0014bc2001007387 */ /* 0x0003e80000100800 */
[----:B------:R-:W-:Y:S04]  /*2c750*/  STL [R1+0x1210], R33 ;  /* 0x0012102101007387 */ /* 0x000fe80000100800 */
[----:B------:R0:W-:Y:S01]  /*2c760*/  STL [R1+0x14c0], R33 ;  /* 0x0014c02101007387 */ /* 0x0001e20000100800 */
[----:B-1----:R-:W-:-:S03]  /*2c770*/  PRMT R32, RZ, 0x7610, R32 ;  /* 0x00007610ff207816 */ /* 0x002fc60000000020 */
[----:B--2---:R1:W-:Y:S04]  /*2c780*/  STL [R1+0x6c4], R90 ;  /* 0x0006c45a01007387 */ /* 0x0043e80000100800 */
[----:B------:R-:W2:Y:S01]  /*2c790*/  @P5 LDG.E.U16 R32, desc[UR20][R18.64] ;  /* 0x0000001412205981 */ /* 0x000ea2000c1e1500 */
[----:B0-----:R-:W-:-:S03]  /*2c7a0*/  PRMT R33, RZ, 0x7610, R33 ;  /* 0x00007610ff217816 */ /* 0x001fc60000000021 */
[----:B-1----:R-:W2:Y:S04]  /*2c7b0*/  LDL.LU R90, [R1+0x1610] ;  /* 0x00161000015a7983 */ /* 0x002ea80000300800 */
[----:B------:R-:W2:Y:S04]  /*2c7c0*/  @P5 LDG.E.U16 R33, desc[UR20][R20.64] ;  /* 0x0000001414215981 */ /* 0x000ea8000c1e1500 */
[----:B------:R-:W-:Y:S04]  /*2c7d0*/  STL [R1+0x121c], R30 ;  /* 0x00121c1e01007387 */ /* 0x000fe80000100800 */
[----:B------:R-:W-:Y:S04]  /*2c7e0*/  STL [R1+0x14c4], R30 ;  /* 0x0014c41e01007387 */ /* 0x000fe80000100800 */
[----:B------:R-:W-:Y:S04]  /*2c7f0*/  STL [R1+0x1218], R31 ;  /* 0x0012181f01007387 */ /* 0x000fe80000100800 */
[----:B------:R-:W-:Y:S04]  /*2c800*/  STL [R1+0x14dc], R31 ;  /* 0x0014dc1f01007387 */ /* 0x000fe80000100800 */
[----:B----4-:R-:W-:Y:S04]  /*2c810*/  STL [R1+0x14e0], R56 ;  /* 0x0014e03801007387 */ /* 0x010fe80000100800 */
[----:B------:R-:W-:Y:S04]  /*2c820*/  STL [R1+0x1224], R28 ;  /* 0x0012241c01007387 */ /* 0x000fe80000100800 */
[----:B------:R-:W-:Y:S04]  /*2c830*/  STL [R1+0x14e4], R28 ;  /* 0x0014e41c01007387 */ /* 0x000fe80000100800 */
[----:B------:R-:W-:Y:S04]  /*2c840*/  STL [R1+0x1220], R29 ;  /* 0x0012201d01007387 */ /* 0x000fe80000100800 */
[----:B------:R-:W-:Y:S04]  /*2c850*/  STL [R1+0x14e8], R29 ;  /* 0x0014e81d01007387 */ /* 0x000fe80000100800 */
[----:B------:R-:W4:Y:S01]  /*2c860*/  LDL.LU.64 R20, [R1+0x1608] ;  /* 0x0016080001147983 */ /* 0x000f220000300a00 */
[----:B------:R-:W-:-:S02]  /*2c870*/  ISETP.GT.AND P4, PT, R65, 0x55, PT ;  /* 0x000000554100780c */ /* 0x000fc40003f84270 */
[----:B------:R-:W-:-:S11]  /*2c880*/  PRMT R2, RZ, 0x7610, R2 ;  /* 0x00007610ff027816 */ /* 0x000fd60000000002 */
[----:B------:R-:W3:Y:S04]  /*2c890*/  @P4 LDG.E.U16 R2, desc[UR20][R16.64] ;  /* 0x0000001410024981 */ /* 0x000ee8000c1e1500 */
[----:B--2---:R-:W-:Y:S04]  /*2c8a0*/  STL [R1+0x14ec], R33 ;  /* 0x0014ec2101007387 */ /* 0x004fe80000100800 */
[----:B------:R-:W2:Y:S04]  /*2c8b0*/  LDL.LU.64 R18, [R1+0x1600] ;  /* 0x0016000001127983 */ /* 0x000ea80000300a00 */
        /* <DEDUP_REMOVED lines=9> */
[----:B----4-:R-:W-:Y:S04]  /*2c950*/  STL [R1+0x1244], R20 ;  /* 0x0012441401007387 */ /* 0x010fe80000100800 */
[----:B------:R-:W-:Y:S04]  /*2c960*/  STL [R1+0x1240], R21 ;  /* 0x0012401501007387 */ /* 0x000fe80000100800 */
[----:B------:R-:W4:Y:S01]  /*2c970*/  LDL.LU.64 R16, [R1+0x15f8] ;  /* 0x0015f80001107983 */ /* 0x000f220000300a00 */
[----:B------:R-:W-:-:S02]  /*2c980*/  ISETP.GT.AND P0, PT, R65, 0x74, PT ;  /* 0x000000744100780c */ /* 0x000fc40003f04270 */
[----:B------:R-:W-:Y:S02]  /*2c990*/  PRMT R34, RZ, 0x7610, R34 ;  /* 0x00007610ff227816 */ /* 0x000fe40000000022 */
[----:B------:R-:W-:Y:S02]  /*2c9a0*/  PRMT R36, RZ, 0x7610, R36 ;  /* 0x00007610ff247816 */ /* 0x000fe40000000024 */
[----:B------:R-:W-:Y:S02]  /*2c9b0*/  PRMT R37, RZ, 0x7610, R37 ;  /* 0x00007610ff257816 */ /* 0x000fe40000000025 */
[----:B------:R-:W3:Y:S01]  /*2c9c0*/  @P3 LDG.E.U16 R34, desc[UR20][R24.64] ;  /* 0x0000001418223981 */ /* 0x000ee2000c1e1500 */
[C---:B------:R-:W-:Y:S02]  /*2c9d0*/  ISETP.GT.AND P3, PT, R65.reuse, 0x5d, PT ;  /* 0x0000005d4100780c */ /* 0x040fe40003f64270 */
[----:B------:R-:W-:Y:S02]  /*2c9e0*/  PRMT R93, RZ, 0x7610, R93 ;  /* 0x00007610ff5d7816 */ /* 0x000fe4000000005d */
[----:B------:R-:W3:Y:S04]  /*2c9f0*/  @P0 LDG.E.U16 R36, desc[UR20][R22.64] ;  /* 0x0000001416240981 */ /* 0x000ee8000c1e1500 */
[----:B------:R-:W3:Y:S01]  /*2ca00*/  @P0 LDG.E.U16 R37, desc[UR20][R20.64] ;  /* 0x0000001414250981 */ /* 0x000ee2000c1e1500 */
[----:B------:R-:W-:-:S02]  /*2ca10*/  ISETP.GT.AND P0, PT, R65, 0x65, PT ;  /* 0x000000654100780c */ /* 0x000fc40003f04270 */
[----:B------:R-:W-:Y:S01]  /*2ca20*/  PRMT R64, RZ, 0x7610, R64 ;  /* 0x00007610ff407816 */ /* 0x000fe20000000040 */
[----:B------:R-:W3:Y:S01]  /*2ca30*/  @P4 LDG.E.U16 R93, desc[UR20][R12.64] ;  /* 0x000000140c5d4981 */ /* 0x000ee2000c1e1500 */
[----:B------:R-:W-:Y:S02]  /*2ca40*/  PRMT R60, RZ, 0x7610, R60 ;  /* 0x00007610ff3c7816 */ /* 0x000fe4000000003c */
[----:B------:R-:W-:Y:S02]  /*2ca50*/  PRMT R61, RZ, 0x7610, R61 ;  /* 0x00007610ff3d7816 */ /* 0x000fe4000000003d */
[----:B------:R-:W3:Y:S01]  /*2ca60*/  @P3 LDG.E.U16 R64, desc[UR20][R10.64] ;  /* 0x000000140a403981 */ /* 0x000ee2000c1e1500 */
[----:B------:R-:W-:Y:S02]  /*2ca70*/  PRMT R63, RZ, 0x7610, R63 ;  /* 0x00007610ff3f7816 */ /* 0x000fe4000000003f */
[----:B------:R-:W-:Y:S01]  /*2ca80*/  ISETP.GT.AND P4, PT, R65, 0x3f, PT ;  /* 0x0000003f4100780c */ /* 0x000fe20003f84270 */
[----:B------:R-:W3:Y:S04]  /*2ca90*/  @P3 LDG.E.U16 R60, desc[UR20][R8.64] ;  /* 0x00000014083c3981 */ /* 0x000ee8000c1e1500 */
[----:B------:R-:W3:Y:S01]  /*2caa0*/  @P0 LDG.E.U16 R61, desc[UR20][R6.64] ;  /* 0x00000014063d0981 */ /* 0x000ee2000c1e1500 */
[----:B------:R-:W-:-:S03]  /*2cab0*/  PRMT R90, RZ, 0x7610, R90 ;  /* 0x00007610ff5a7816 */ /* 0x000fc6000000005a */
[----:B------:R-:W3:Y:S04]  /*2cac0*/  @P0 LDG.E.U16 R63, desc[UR20][R4.64] ;  /* 0x00000014043f0981 */ /* 0x000ee8000c1e1500 */
[----:B------:R-:W3:Y:S04]  /*2cad0*/  @P4 LDG.E.U16 R90, desc[UR20][R68.64] ;  /* 0x00000014445a4981 */ /* 0x000ee8000c1e1500 */
[----:B--2---:R-:W-:Y:S04]  /*2cae0*/  STL [R1+0x124c], R18 ;  /* 0x00124c1201007387 */ /* 0x004fe80000100800 */
[----:B------:R-:W-:Y:S04]  /*2caf0*/  STL [R1+0x1248], R19 ;  /* 0x0012481301007387 */ /* 0x000fe80000100800 */
[----:B----4-:R-:W-:Y:S04]  /*2cb00*/  STL [R1+0x1254], R16 ;  /* 0x0012541001007387 */ /* 0x010fe80000100800 */
[----:B------:R-:W-:Y:S04]  /*2cb10*/  STL [R1+0x1250], R17 ;  /* 0x0012501101007387 */ /* 0x000fe80000100800 */
[----:B------:R-:W2:Y:S04]  /*2cb20*/  LDL.LU.64 R12, [R1+0x15f0] ;  /* 0x0015f000010c7983 */ /* 0x000ea80000300a00 */
[----:B------:R-:W4:Y:S04]  /*2cb30*/  LDL.LU.64 R10, [R1+0x15e8] ;  /* 0x0015e800010a7983 */ /* 0x000f280000300a00 */
[----:B------:R-:W3:Y:S04]  /*2cb40*/  LDL.LU.64 R8, [R1+0x15e0] ;  /* 0x0015e00001087983 */ /* 0x000ee80000300a00 */
[----:B------:R-:W3:Y:S04]  /*2cb50*/  LDL.LU.64 R6, [R1+0x15d8] ;  /* 0x0015d80001067983 */ /* 0x000ee80000300a00 */
[----:B------:R-:W3:Y:S04]  /*2cb60*/  LDL.LU.64 R4, [R1+0x15d0] ;  /* 0x0015d00001047983 */ /* 0x000ee80000300a00 */
[----:B------:R-:W-:Y:S04]  /*2cb70*/  STL [R1+0x125c], R14 ;  /* 0x00125c0e01007387 */ /* 0x000fe80000100800 */
[----:B------:R-:W-:Y:S04]  /*2cb80*/  STL [R1+0x1258], R15 ;  /* 0x0012580f01007387 */ /* 0x000fe80000100800 */
[----:B--2---:R-:W-:Y:S04]  /*2cb90*/  STL [R1+0x1264], R12 ;  /* 0x0012640c01007387 */ /* 0x004fe80000100800 */
[----:B------:R-:W-:Y:S04]  /*2cba0*/  STL [R1+0x1260], R13 ;  /* 0x0012600d01007387 */ /* 0x000fe80000100800 */
[----:B----4-:R-:W-:Y:S04]  /*2cbb0*/  STL [R1+0x126c], R10 ;  /* 0x00126c0a01007387 */ /* 0x010fe80000100800 */
[----:B------:R-:W-:Y:S04]  /*2cbc0*/  STL [R1+0x1268], R11 ;  /* 0x0012680b01007387 */ /* 0x000fe80000100800 */
[----:B---3--:R-:W-:Y:S04]  /*2cbd0*/  STL [R1+0x1274], R8 ;  /* 0x0012740801007387 */ /* 0x008fe80000100800 */
[----:B------:R-:W-:Y:S04]  /*2cbe0*/  STL [R1+0x1270], R9 ;  /* 0x0012700901007387 */ /* 0x000fe80000100800 */
[----:B------:R-:W-:Y:S04]  /*2cbf0*/  STL [R1+0x127c], R6 ;  /* 0x00127c0601007387 */ /* 0x000fe80000100800 */
[----:B------:R-:W-:Y:S04]  /*2cc00*/  STL [R1+0x1278], R7 ;  /* 0x0012780701007387 */ /* 0x000fe80000100800 */
[----:B------:R-:W-:Y:S04]  /*2cc10*/  STL [R1+0x1284], R4 ;  /* 0x0012840401007387 */ /* 0x000fe80000100800 */
[----:B------:R-:W-:Y:S04]  /*2cc20*/  STL [R1+0x1280], R5 ;  /* 0x0012800501007387 */ /* 0x000fe80000100800 */
[----:B------:R-:W2:Y:S04]  /*2cc30*/  LDL.LU.64 R68, [R1+0x15c8] ;  /* 0x0015c80001447983 */ /* 0x000ea80000300a00 */
[----:B------:R0:W-:Y:S04]  /*2cc40*/  STL [R1+0xe58], R90 ;  /* 0x000e585a01007387 */ /* 0x0001e80000100800 */
[----:B0-----:R-:W3:Y:S01]  /*2cc50*/  LDL.LU R90, [R1+0x15c0] ;  /* 0x0015c000015a7983 */ /* 0x001ee20000300800 */
[----:B------:R-:W-:-:S02]  /*2cc60*/  ISETP.GT.AND P5, PT, R65, 0x7c, PT ;  /* 0x0000007c4100780c */ /* 0x000fc40003fa4270 */
[----:B------:R-:W-:Y:S02]  /*2cc70*/  PRMT R39, RZ, 0x7610, R39 ;  /* 0x00007610ff277816 */ /* 0x000fe40000000027 */
[----:B------:R-:W-:-:S09]  /*2cc80*/  PRMT R38, RZ, 0x7610, R38 ;  /* 0x00007610ff267816 */ /* 0x000fd20000000026 */
[----:B------:R0:W4:Y:S04]  /*2cc90*/  @P5 LDG.E.U16 R39, desc[UR20][R18.64] ;  /* 0x0000001412275981 */ /* 0x000128000c1e1500 */
[----:B------:R-:W4:Y:S01]  /*2cca0*/  @P5 LDG.E.U16 R38, desc[UR20][R16.64] ;  /* 0x0000001410265981 */ /* 0x000f22000c1e1500 */
[----:B------:R-:W-:Y:S02]  /*2ccb0*/  ISETP.GT.AND P5, PT, R65, 0x46, PT ;  /* 0x000000464100780c */ /* 0x000fe40003fa4270 */
[----:B------:R-:W-:-:S11]  /*2ccc0*/  PRMT R0, RZ, 0x7610, R0 ;  /* 0x00007610ff007816 */ /* 0x000fd60000000000 */
[----:B------:R-:W4:Y:S01]  /*2ccd0*/  @P5 LDG.E.U16 R0, desc[UR20][R70.64] ;  /* 0x0000001446005981 */ /* 0x000f22000c1e1500 */
[----:B--2---:R-:W-:-:S06]  /*2cce0*/  PRMT R69, RZ, 0x7610, R69 ;  /* 0x00007610ff457816 */ /* 0x004fcc0000000045 */
[----:B------:R-:W2:Y:S01]  /*2ccf0*/  @P4 LDG.E.U16 R69, desc[UR20][R66.64] ;  /* 0x0000001442454981 */ /* 0x000ea2000c1e1500 */
[----:B---3--:R-:W-:-:S03]  /*2cd00*/  PRMT R90, RZ, 0x7610, R90 ;  /* 0x00007610ff5a7816 */ /* 0x008fc6000000005a */
[----:B------:R-:W3:Y:S04]  /*2cd10*/  LDL.LU.64 R66, [R1+0x15b8] ;  /* 0x0015b80001427983 */ /* 0x000ee80000300a00 */
[----:B------:R-:W3:Y:S04]  /*2cd20*/  @P5 LDG.E.U16 R90, desc[UR20][R72.64] ;  /* 0x00000014485a5981 */ /* 0x000ee8000c1e1500 */
[----:B--2---:R1:W-:Y:S04]  /*2cd30*/  STL [R1+0xe54], R69 ;  /* 0x000e544501007387 */ /* 0x0043e80000100800 */
[----:B-1----:R-:W2:Y:S04]  /*2cd40*/  LDL.LU R69, [R1+0x15b0] ;  /* 0x0015b00001457983 */ /* 0x002ea80000300800 */
[----:B------:R-:W2:Y:S04]  /*2cd50*/  LDL.LU.64 R70, [R1+0x15a8] ;  /* 0x0015a80001467983 */ /* 0x000ea80000300a00 */
[----:B----4-:R1:W-:Y:S04]  /*2cd60*/  STL [R1+0xe50], R0 ;  /* 0x000e500001007387 */ /* 0x0103e80000100800 */
[----:B-1----:R-:W4:Y:S04]  /*2cd70*/  LDL.LU R0, [R1+0x15a0] ;  /* 0x0015a00001007983 */ /* 0x002f280000300800 */
[----:B------:R-:W2:Y:S04]  /*2cd80*/  LDL.LU.64 R72, [R1+0x1598] ;  /* 0x0015980001487983 */ /* 0x000ea80000300a00 */
[----:B---3--:R1:W-:Y:S04]  /*2cd90*/  STL [R1+0xe4c], R90 ;  /* 0x000e4c5a01007387 */ /* 0x0083e80000100800 */
[----:B-1----:R-:W3:Y:S01]  /*2cda0*/  LDL.LU R90, [R1+0x1590] ;  /* 0x00159000015a7983 */ /* 0x002ee20000300800 */
[----:B------:R-:W-:-:S02]  /*2cdb0*/  ISETP.GT.AND P3, PT, R65, 0x75, PT ;  /* 0x000000754100780c */ /* 0x000fc40003f64270 */
[----:B------:R-:W-:Y:S02]  /*2cdc0*/  PRMT R51, RZ, 0x7610, R51 ;  /* 0x00007610ff337816 */ /* 0x000fe40000000033 */
[----:B------:R-:W-:-:S09]  /*2cdd0*/  PRMT R50, RZ, 0x7610, R50 ;  /* 0x00007610ff327816 */ /* 0x000fd20000000032 */
[----:B------:R-:W2:Y:S04]  /*2cde0*/  @P3 LDG.E.U16 R51, desc[UR20][R10.64] ;  /* 0x000000140a333981 */ /* 0x000ea8000c1e1500 */
[----:B------:R-:W2:Y:S01]  /*2cdf0*/  @P3 LDG.E.U16 R50, desc[UR20][R8.64] ;  /* 0x0000001408323981 */ /* 0x000ea2000c1e1500 */
[----:B------:R-:W-:Y:S02]  /*2ce00*/  ISETP.GT.AND P3, PT, R65, 0x47, PT ;  /* 0x000000474100780c */ /* 0x000fe40003f64270 */
[----:B---3--:R-:W-:-:S11]  /*2ce10*/  PRMT R90, RZ, 0x7610, R90 ;  /* 0x00007610ff5a7816 */ /* 0x008fd6000000005a */
[----:B------:R-:W3:Y:S01]  /*2ce20*/  @P3 LDG.E.U16 R90, desc[UR20][R74.64] ;  /* 0x000000144a5a3981 */ /* 0x000ee2000c1e1500 */
[C---:B------:R-:W-:Y:S02]  /*2ce30*/  ISETP.GT.AND P0, PT, R65.reuse, 0x7d, PT ;  /* 0x0000007d4100780c */ /* 0x040fe40003f04270 */
[----:B------:R-:W-:Y:S02]  /*2ce40*/  ISETP.GT.AND P6, PT, R65, 0x6d, PT ;  /* 0x0000006d4100780c */ /* 0x000fe40003fc4270 */
[----:B------:R-:W-:Y:S02]  /*2ce50*/  PRMT R92, RZ, 0x7610, R92 ;  /* 0x00007610ff5c7816 */ /* 0x000fe4000000005c */
[----:B------:R-:W-:Y:S02]  /*2ce60*/  PRMT R91, RZ, 0x7610, R91 ;  /* 0x00007610ff5b7816 */ /* 0x000fe4000000005b */
[----:B------:R-:W-:Y:S01]  /*2ce70*/  PRMT R62, RZ, 0x7610, R62 ;  /* 0x00007610ff3e7816 */ /* 0x000fe2000000003e */
[----:B------:R-:W2:Y:S01]  /*2ce80*/  LDL.LU.64 R74, [R1+0x1588] ;  /* 0x00158800014a7983 */ /* 0x000ea20000300a00 */
[----:B------:R-:W-:-:S03]  /*2ce90*/  PRMT R53, RZ, 0x7610, R53 ;  /* 0x00007610ff357816 */ /* 0x000fc60000000035 */
[----:B------:R-:W2:Y:S04]  /*2cea0*/  @P0 LDG.E.U16 R92, desc[UR20][R6.64] ;  /* 0x00000014065c0981 */ /* 0x000ea8000c1e1500 */
[----:B------:R-:W2:Y:S01]  /*2ceb0*/  @P0 LDG.E.U16 R91, desc[UR20][R4.64] ;  /* 0x00000014045b0981 */ /* 0x000ea2000c1e1500 */
[C---:B------:R-:W-:Y:S02]  /*2cec0*/  ISETP.GT.AND P0, PT, R65.reuse, 0x4f, PT ;  /* 0x0000004f4100780c */ /* 0x040fe40003f04270 */
[C---:B------:R-:W-:Y:S01]  /*2ced0*/  ISETP.GT.AND P4, PT, R65.reuse, 0x56, PT ;  /* 0x000000564100780c */ /* 0x040fe20003f84270 */
[----:B------:R-:W2:Y:S04]  /*2cee0*/  @P6 LDG.E.U16 R62, desc[UR20][R14.64] ;  /* 0x000000140e3e6981 */ /* 0x000ea8000c1e1500 */
[----:B------:R-:W2:Y:S01]  /*2cef0*/  @P6 LDG.E.U16 R53, desc[UR20][R12.64] ;  /* 0x000000140c356981 */ /* 0x000ea2000c1e1500 */
[----:B------:R-:W-:-:S02]  /*2cf00*/  ISETP.GT.AND P6, PT, R65, 0x4e, PT ;  /* 0x0000004e4100780c */ /* 0x000fc40003fc4270 */
[----:B------:R-:W-:Y:S02]  /*2cf10*/  PRMT R59, RZ, 0x7610, R59 ;  /* 0x00007610ff3b7816 */ /* 0x000fe4000000003b */
[----:B------:R-:W-:Y:S02]  /*2cf20*/  PRMT R85, RZ, 0x7610, R85 ;  /* 0x00007610ff557816 */ /* 0x000fe40000000055 */
[----:B------:R-:W-:Y:S02]  /*2cf30*/  PRMT R58, RZ, 0x7610, R58 ;  /* 0x00007610ff3a7816 */ /* 0x000fe4000000003a */
[----:B------:R-:W-:Y:S01]  /*2cf40*/  PRMT R84, RZ, 0x7610, R84 ;  /* 0x00007610ff547816 */ /* 0x000fe20000000054 */
[----:B------:R-:W4:Y:S04]  /*2cf50*/  @P0 LDG.E.U16 R59, desc[UR20][R76.64] ;  /* 0x000000144c3b0981 */ /* 0x000f28000c1e1500 */
[----:B------:R-:W4:Y:S04]  /*2cf60*/  @P3 LDG.E.U16 R85, desc[UR20][R88.64] ;  /* 0x0000001458553981 */ /* 0x000f28000c1e1500 */
[----:B------:R-:W4:Y:S04]  /*2cf70*/  @P4 LDG.E.U16 R58, desc[UR20][R66.64] ;  /* 0x00000014423a4981 */ /* 0x000f28000c1e1500 */
[----:B------:R-:W4:Y:S04]  /*2cf80*/  @P6 LDG.E.U16 R84, desc[UR20][R86.64] ;  /* 0x0000001456546981 */ /* 0x000f28000c1e1500 */
[----:B---3--:R1:W-:Y:S04]  /*2cf90*/  STL [R1+0xe48], R90 ;  /* 0x000e485a01007387 */ /* 0x0083e80000100800 */
[----:B-1----:R-:W3:Y:S04]  /*2cfa0*/  LDL.LU R90, [R1+0x1580] ;  /* 0x00158000015a7983 */ /* 0x002ee80000300800 */
[----:B------:R-:W3:Y:S04]  /*2cfb0*/  LDL.LU.64 R76, [R1+0x1578] ;  /* 0x00157800014c7983 */ /* 0x000ee80000300a00 */
[----:B------:R-:W4:Y:S01]  /*2cfc0*/  LDL.LU.64 R66, [R1+0x1570] ;  /* 0x0015700001427983 */ /* 0x000f220000300a00 */
[----:B------:R-:W-:-:S02]  /*2cfd0*/  ISETP.GT.AND P3, PT, R65, 0x57, PT ;  /* 0x000000574100780c */ /* 0x000fc40003f64270 */
[----:B------:R-:W-:Y:S02]  /*2cfe0*/  PRMT R78, RZ, 0x7610, R78 ;  /* 0x00007610ff4e7816 */ /* 0x000fe4000000004e */
[C---:B------:R-:W-:Y:S02]  /*2cff0*/  ISETP.GT.AND P5, PT, R65.reuse, 0x5e, PT ;  /* 0x0000005e4100780c */ /* 0x040fe40003fa4270 */
[----:B------:R-:W-:Y:S02]  /*2d000*/  PRMT R47, RZ, 0x7610, R47 ;  /* 0x00007610ff2f7816 */ /* 0x000fe4000000002f */
[----:B------:R-:W4:Y:S01]  /*2d010*/  @P0 LDG.E.U16 R78, desc[UR20][R80.64] ;  /* 0x00000014504e0981 */ /* 0x000f22000c1e1500 */
[----:B------:R-:W-:Y:S02]  /*2d020*/  PRMT R46, RZ, 0x7610, R46 ;  /* 0x00007610ff2e7816 */ /* 0x000fe4000000002e */
[----:B------:R-:W-:Y:S01]  /*2d030*/  ISETP.GT.AND P0, PT, R65, 0x5f, PT ;  /* 0x0000005f4100780c */ /* 0x000fe20003f04270 */
[----:B--2---:R-:W2:Y:S01]  /*2d040*/  @P4 LDG.E.U16 R47, desc[UR20][R68.64] ;  /* 0x00000014442f4981 */ /* 0x004ea2000c1e1500 */
[----:B------:R-:W-:-:S02]  /*2d050*/  PRMT R45, RZ, 0x7610, R45 ;  /* 0x00007610ff2d7816 */ /* 0x000fc4000000002d */
[----:B------:R-:W-:Y:S01]  /*2d060*/  PRMT R44, RZ, 0x7610, R44 ;  /* 0x00007610ff2c7816 */ /* 0x000fe2000000002c */
[----:B------:R-:W2:Y:S01]  /*2d070*/  @P3 LDG.E.U16 R46, desc[UR20][R70.64] ;  /* 0x00000014462e3981 */ /* 0x000ea2000c1e1500 */
[----:B------:R-:W-:Y:S02]  /*2d080*/  PRMT R43, RZ, 0x7610, R43 ;  /* 0x00007610ff2b7816 */ /* 0x000fe4000000002b */
[----:B------:R-:W-:Y:S01]  /*2d090*/  PRMT R42, RZ, 0x7610, R42 ;  /* 0x00007610ff2a7816 */ /* 0x000fe2000000002a */
[----:B------:R-:W2:Y:S04]  /*2d0a0*/  @P3 LDG.E.U16 R45, desc[UR20][R72.64] ;  /* 0x00000014482d3981 */ /* 0x000ea8000c1e1500 */
[----:B------:R-:W2:Y:S04]  /*2d0b0*/  LDL.LU.64 R68, [R1+0x1568] ;  /* 0x0015680001447983 */ /* 0x000ea80000300a00 */
[----:B------:R-:W2:Y:S04]  /*2d0c0*/  LDL.LU.64 R70, [R1+0x1560] ;  /* 0x0015600001467983 */ /* 0x000ea80000300a00 */
[----:B------:R-:W2:Y:S04]  /*2d0d0*/  LDL.LU.64 R72, [R1+0x1558] ;  /* 0x0015580001487983 */ /* 0x000ea80000300a00 */
[----:B------:R-:W2:Y:S04]  /*2d0e0*/  @P5 LDG.E.U16 R44, desc[UR20][R74.64] ;  /* 0x000000144a2c5981 */ /* 0x000ea8000c1e1500 */
[----:B------:R-:W2:Y:S04]  /*2d0f0*/  LDL.LU.64 R74, [R1+0x1550] ;  /* 0x00155000014a7983 */ /* 0x000ea80000300a00 */
[----:B---3--:R-:W3:Y:S04]  /*2d100*/  @P5 LDG.E.U16 R43, desc[UR20][R76.64] ;  /* 0x000000144c2b5981 */ /* 0x008ee8000c1e1500 */
[----:B----4-:R-:W4:Y:S04]  /*2d110*/  @P0 LDG.E.U16 R42, desc[UR20][R66.64] ;  /* 0x00000014422a0981 */ /* 0x010f28000c1e1500 */
[----:B------:R-:W3:Y:S04]  /*2d120*/  LDL.LU.64 R76, [R1+0x1548] ;  /* 0x00154800014c7983 */ /* 0x000ee80000300a00 */
[----:B------:R-:W-:Y:S04]  /*2d130*/  STL [R1+0xe44], R85 ;  /* 0x000e445501007387 */ /* 0x000fe80000100800 */
[----:B------:R-:W-:Y:S04]  /*2d140*/  STL [R1+0xe40], R84 ;  /* 0x000e405401007387 */ /* 0x000fe80000100800 */
[----:B------:R-:W4:Y:S01]  /*2d150*/  LDL.LU.64 R66, [R1+0x1540] ;  /* 0x0015400001427983 */ /* 0x000f220000300a00 */
[----:B------:R-:W-:-:S06]  /*2d160*/  PRMT R79, RZ, 0x7610, R79 ;  /* 0x00007610ff4f7816 */ /* 0x000fcc000000004f */
[----:B------:R-:W4:Y:S01]  /*2d170*/  @P6 LDG.E.U16 R79, desc[UR20][R82.64] ;  /* 0x00000014524f6981 */ /* 0x000f22000c1e1500 */
[C---:B------:R-:W-:Y:S02]  /*2d180*/  ISETP.GT.AND P4, PT, R65.reuse, 0x66, PT ;  /* 0x000000664100780c */ /* 0x040fe40003f84270 */
[C---:B------:R-:W-:Y:S02]  /*2d190*/  ISETP.GT.AND P3, PT, R65.reuse, 0x67, PT ;  /* 0x000000674100780c */ /* 0x040fe40003f64270 */
[----:B------:R-:W-:Y:S02]  /*2d1a0*/  PRMT R40, RZ, 0x7610, R40 ;  /* 0x00007610ff287816 */ /* 0x000fe40000000028 */
[----:B------:R-:W-:Y:S02]  /*2d1b0*/  PRMT R35, RZ, 0x7610, R35 ;  /* 0x00007610ff237816 */ /* 0x000fe40000000023 */
[----:B------:R-:W-:Y:S02]  /*2d1c0*/  ISETP.GT.AND P5, PT, R65, 0x6e, PT ;  /* 0x0000006e4100780c */ /* 0x000fe40003fa4270 */
[----:B------:R-:W-:Y:S01]  /*2d1d0*/  PRMT R33, RZ, 0x7610, R33 ;  /* 0x00007610ff217816 */ /* 0x000fe20000000021 */
[----:B--2---:R-:W2:Y:S01]  /*2d1e0*/  @P0 LDG.E.U16 R40, desc[UR20][R68.64] ;  /* 0x0000001444280981 */ /* 0x004ea2000c1e1500 */
[----:B------:R-:W-:-:S02]  /*2d1f0*/  PRMT R32, RZ, 0x7610, R32 ;  /* 0x00007610ff207816 */ /* 0x000fc40000000020 */
[----:B------:R-:W-:Y:S01]  /*2d200*/  PRMT R31, RZ, 0x7610, R31 ;  /* 0x00007610ff1f7816 */ /* 0x000fe2000000001f */
[----:B------:R-:W2:Y:S01]  /*2d210*/  @P4 LDG.E.U16 R35, desc[UR20][R70.64] ;  /* 0x0000001446234981 */ /* 0x000ea2000c1e1500 */
[----:B------:R-:W-:-:S03]  /*2d220*/  PRMT R30, RZ, 0x7610, R30 ;  /* 0x00007610ff1e7816 */ /* 0x000fc6000000001e */
[----:B------:R-:W2:Y:S04]  /*2d230*/  @P4 LDG.E.U16 R33, desc[UR20][R72.64] ;  /* 0x0000001448214981 */ /* 0x000ea8000c1e1500 */
[----:B------:R-:W2:Y:S04]  /*2d240*/  @P3 LDG.E.U16 R32, desc[UR20][R74.64] ;  /* 0x000000144a203981 */ /* 0x000ea8000c1e1500 */
[----:B---3--:R-:W3:Y:S04]  /*2d250*/  @P3 LDG.E.U16 R31, desc[UR20][R76.64] ;  /* 0x000000144c1f3981 */ /* 0x008ee8000c1e1500 */
[----:B----4-:R-:W4:Y:S04]  /*2d260*/  @P5 LDG.E.U16 R30, desc[UR20][R66.64] ;  /* 0x00000014421e5981 */ /* 0x010f28000c1e1500 */
[----:B------:R-:W-:Y:S04]  /*2d270*/  STL [R1+0xe3c], R79 ;  /* 0x000e3c4f01007387 */ /* 0x000fe80000100800 */
[----:B------:R-:W4:Y:S04]  /*2d280*/  LDL.LU.64 R68, [R1+0x1538] ;  /* 0x0015380001447983 */ /* 0x000f280000300a00 */
[----:B------:R-:W-:Y:S04]  /*2d290*/  STL [R1+0xe38], R78 ;  /* 0x000e384e01007387 */ /* 0x000fe80000100800 */
[----:B------:R-:W-:Y:S04]  /*2d2a0*/  STL [R1+0xe34], R59 ;  /* 0x000e343b01007387 */ /* 0x000fe80000100800 */
[----:B------:R-:W4:Y:S04]  /*2d2b0*/  LDL.LU.64 R70, [R1+0x1530] ;  /* 0x0015300001467983 */ /* 0x000f280000300a00 */
[----:B------:R-:W4:Y:S04]  /*2d2c0*/  LDL.LU.64 R72, [R1+0x1528] ;  /* 0x0015280001487983 */ /* 0x000f280000300a00 */
[----:B------:R-:W-:Y:S04]  /*2d2d0*/  STL [R1+0xe30], R58 ;  /* 0x000e303a01007387 */ /* 0x000fe80000100800 */
[----:B------:R1:W-:Y:S04]  /*2d2e0*/  STL [R1+0xe2c], R47 ;  /* 0x000e2c2f01007387 */ /* 0x0003e80000100800 */
[----:B------:R-:W4:Y:S04]  /*2d2f0*/  LDL.LU.64 R74, [R1+0x1520] ;  /* 0x00152000014a7983 */ /* 0x000f280000300a00 */
[----:B------:R-:W4:Y:S04]  /*2d300*/  LDL.LU.64 R76, [R1+0x1518] ;  /* 0x00151800014c7983 */ /* 0x000f280000300a00 */
[----:B------:R0:W-:Y:S04]  /*2d310*/  STL [R1+0xe28], R46 ;  /* 0x000e282e01007387 */ /* 0x0001e80000100800 */
[----:B------:R2:W-:Y:S04]  /*2d320*/  STL [R1+0xe24], R45 ;  /* 0x000e242d01007387 */ /* 0x0005e80000100800 */
[----:B-1----:R-:W4:Y:S04]  /*2d330*/  LDL.LU R47, [R1+0x1150] ;  /* 0x00115000012f7983 */ /* 0x002f280000300800 */
[----:B0-----:R-:W4:Y:S04]  /*2d340*/  LDL.LU R46, [R1+0x1160] ;  /* 0x00116000012e7983 */ /* 0x001f280000300800 */
[----:B--2---:R-:W2:Y:S04]  /*2d350*/  LDL.LU R45, [R1+0x1154] ;  /* 0x00115400012d7983 */ /* 0x004ea80000300800 */
[----:B------:R0:W-:Y:S04]  /*2d360*/  STL [R1+0xe20], R44 ;  /* 0x000e202c01007387 */ /* 0x0001e80000100800 */
[----:B0-----:R-:W2:Y:S04]  /*2d370*/  LDL.LU R44, [R1+0x1164] ;  /* 0x00116400012c7983 */ /* 0x001ea80000300800 */
        /* <DEDUP_REMOVED lines=12> */
[----:B---3--:R0:W-:Y:S04]  /*2d440*/  STL [R1+0xe04], R31 ;  /* 0x000e041f01007387 */ /* 0x0081e80000100800 */
[----:B0-----:R-:W3:Y:S04]  /*2d450*/  LDL.LU R31, [R1+0x1174] ;  /* 0x00117400011f7983 */ /* 0x001ee80000300800 */
[----:B----4-:R0:W-:Y:S04]  /*2d460*/  STL [R1+0xe00], R30 ;  /* 0x000e001e01007387 */ /* 0x0101e80000100800 */
[----:B0-----:R-:W4:Y:S01]  /*2d470*/  LDL.LU R30, [R1+0x117c] ;  /* 0x00117c00011e7983 */ /* 0x001f220000300800 */
[----:B------:R-:W-:-:S02]  /*2d480*/  ISETP.GT.AND P0, PT, R65, 0x6f, PT ;  /* 0x0000006f4100780c */ /* 0x000fc40003f04270 */
[----:B------:R-:W-:Y:S02]  /*2d490*/  PRMT R54, RZ, 0x7610, R54 ;  /* 0x00007610ff367816 */ /* 0x000fe40000000036 */
[----:B------:R-:W-:Y:S02]  /*2d4a0*/  PRMT R57, RZ, 0x7610, R57 ;  /* 0x00007610ff397816 */ /* 0x000fe40000000039 */
[----:B------:R-:W-:-:S04]  /*2d4b0*/  PRMT R56, RZ, 0x7610, R56 ;  /* 0x00007610ff387816 */ /* 0x000fc80000000038 */
[----:B------:R-:W4:Y:S04]  /*2d4c0*/  @P5 LDG.E.U16 R57, desc[UR20][R68.64] ;  /* 0x0000001444395981 */ /* 0x000f28000c1e1500 */
[----:B------:R-:W4:Y:S01]  /*2d4d0*/  @P0 LDG.E.U16 R54, desc[UR20][R72.64] ;  /* 0x0000001448360981 */ /* 0x000f22000c1e1500 */
[C---:B------:R-:W-:Y:S02]  /*2d4e0*/  ISETP.GT.AND P5, PT, R65.reuse, 0x7e, PT ;  /* 0x0000007e4100780c */ /* 0x040fe40003fa4270 */
[C---:B------:R-:W-:Y:S01]  /*2d4f0*/  ISETP.GT.AND P4, PT, R65.reuse, 0x76, PT ;  /* 0x000000764100780c */ /* 0x040fe20003f84270 */
[----:B------:R-:W4:Y:S01]  /*2d500*/  @P0 LDG.E.U16 R56, desc[UR20][R70.64] ;  /* 0x0000001446380981 */ /* 0x000f22000c1e1500 */
[----:B------:R-:W-:Y:S02]  /*2d510*/  PRMT R19, RZ, 0x7610, R19 ;  /* 0x00007610ff137816 */ /* 0x000fe40000000013 */
[----:B------:R-:W-:-:S02]  /*2d520*/  ISETP.GT.AND P3, PT, R65, 0x77, PT ;  /* 0x000000774100780c */ /* 0x000fc40003f64270 */
[----:B------:R-:W-:Y:S02]  /*2d530*/  PRMT R26, RZ, 0x7610, R26 ;  /* 0x00007610ff1a7816 */ /* 0x000fe4000000001a */
[----:B------:R-:W-:Y:S02]  /*2d540*/  PRMT R55, RZ, 0x7610, R55 ;  /* 0x00007610ff377816 */ /* 0x000fe40000000037 */
[----:B------:R-:W-:Y:S02]  /*2d550*/  PRMT R29, RZ, 0x7610, R29 ;  /* 0x00007610ff1d7816 */ /* 0x000fe4000000001d */
[----:B------:R-:W-:Y:S02]  /*2d560*/  PRMT R28, RZ, 0x7610, R28 ;  /* 0x00007610ff1c7816 */ /* 0x000fe4000000001c */
[----:B------:R-:W4:Y:S01]  /*2d570*/  @P4 LDG.E.U16 R55, desc[UR20][R76.64] ;  /* 0x000000144c374981 */ /* 0x000f22000c1e1500 */
[----:B------:R-:W-:Y:S02]  /*2d580*/  ISETP.GT.AND P0, PT, R65, 0x7f, PT ;  /* 0x0000007f4100780c */ /* 0x000fe40003f04270 */
[----:B------:R-:W-:Y:S01]  /*2d590*/  PRMT R41, RZ, 0x7610, R41 ;  /* 0x00007610ff297816 */ /* 0x000fe20000000029 */
[----:B--2---:R-:W-:-:S02]  /*2d5a0*/  IMAD.MOV.U32 R87, RZ, RZ, R45 ;  /* 0x000000ffff577224 */ /* 0x004fc400078e002d */
[----:B------:R-:W-:Y:S02]  /*2d5b0*/  IMAD.MOV.U32 R85, RZ, RZ, R43 ;  /* 0x000000ffff557224 */ /* 0x000fe400078e002b */
[----:B------:R-:W-:-:S05]  /*2d5c0*/  IMAD.MOV.U32 R84, RZ, RZ, R42 ;  /* 0x000000ffff547224 */ /* 0x000fca00078e002a */
[----:B------:R-:W2:Y:S01]  /*2d5d0*/  @P5 LDG.E.U16 R19, desc[UR20][R84.64] ;  /* 0x0000001454135981 */ /* 0x000ea2000c1e1500 */
[----:B------:R-:W-:Y:S02]  /*2d5e0*/  IMAD.MOV.U32 R83, RZ, RZ, R40 ;  /* 0x000000ffff537224 */ /* 0x000fe400078e0028 */
[----:B------:R-:W-:-:S05]  /*2d5f0*/  IMAD.MOV.U32 R82, RZ, RZ, R35 ;  /* 0x000000ffff527224 */ /* 0x000fca00078e0023 */
[----:B------:R-:W2:Y:S01]  /*2d600*/  @P5 LDG.E.U16 R26, desc[UR20][R82.64] ;  /* 0x00000014521a5981 */ /* 0x000ea2000c1e1500 */
[----:B------:R-:W-:Y:S02]  /*2d610*/  IMAD.MOV.U32 R81, RZ, RZ, R33 ;  /* 0x000000ffff517224 */ /* 0x000fe400078e0021 */
[----:B------:R-:W-:-:S05]  /*2d620*/  IMAD.MOV.U32 R80, RZ, RZ, R32 ;  /* 0x000000ffff507224 */ /* 0x000fca00078e0020 */
[----:B------:R-:W2:Y:S01]  /*2d630*/  @P3 LDG.E.U16 R28, desc[UR20][R80.64] ;  /* 0x00000014501c3981 */ /* 0x000ea2000c1e1500 */
[----:B------:R-:W-:-:S05]  /*2d640*/  IMAD.MOV.U32 R86, RZ, RZ, R44 ;  /* 0x000000ffff567224 */ /* 0x000fca00078e002c */
[----:B------:R-:W2:Y:S01]  /*2d650*/  @P0 LDG.E.U16 R41, desc[UR20][R86.64] ;  /* 0x0000001456290981 */ /* 0x000ea2000c1e1500 */
[----:B---3--:R-:W-:Y:S02]  /*2d660*/  IMAD.MOV.U32 R79, RZ, RZ, R31 ;  /* 0x000000ffff4f7224 */ /* 0x008fe400078e001f */
[----:B----4-:R-:W-:-:S05]  /*2d670*/  IMAD.MOV.U32 R78, RZ, RZ, R30 ;  /* 0x000000ffff4e7224 */ /* 0x010fca00078e001e */
        /* <DEDUP_REMOVED lines=11> */
[----:B------:R0:W-:Y:S02]  /*2d730*/  STL [R1+0xdf4], R54 ;  /* 0x000df43601007387 */ /* 0x0001e40000100800 */
[----:B0-----:R-:W0:Y:S02]  /*2d740*/  S2R R54, SR_TID.X ;  /* 0x0000000000367919 */ /* 0x001e240000002100 */
        /* <DEDUP_REMOVED lines=10> */
[----:B--2---:R1:W-:Y:S01]  /*2d7f0*/  STL [R1+0xddc], R19 ;  /* 0x000ddc1301007387 */ /* 0x0043e20000100800 */
[----:B------:R-:W-:-:S02]  /*2d800*/  PRMT R0, RZ, 0x7610, R0 ;  /* 0x00007610ff007816 */ /* 0x000fc40000000000 */
[----:B0-----:R-:W-:Y:S01]  /*2d810*/  LOP3.LUT R54, R54, 0x7f, RZ, 0xc0, !PT ;  /* 0x0000007f36367812 */ /* 0x001fe200078ec0ff */
[----:B------:R-:W-:Y:S01]  /*2d820*/  IMAD.MOV.U32 R88, RZ, RZ, R46 ;  /* 0x000000ffff587224 */ /* 0x000fe200078e002e */
[----:B------:R-:W-:Y:S02]  /*2d830*/  PRMT R3, RZ, 0x7610, R3 ;  /* 0x00007610ff037816 */ /* 0x000fe40000000003 */
[----:B------:R-:W2:Y:S04]  /*2d840*/  @P4 LDG.E.U16 R0, desc[UR20][R74.64] ;  /* 0x000000144a004981 */ /* 0x000ea8000c1e1500 */
[----:B-1----:R-:W4:Y:S01]  /*2d850*/  LDL.LU R19, [R1+0x9cc] ;  /* 0x0009cc0001137983 */ /* 0x002f220000300800 */
[----:B------:R-:W-:Y:S02]  /*2d860*/  MOV R89, R47 ;  /* 0x0000002f00597202 */ /* 0x000fe40000000f00 */
[----:B------:R-:W-:-:S03]  /*2d870*/  ISETP.GE.AND P4, PT, R54, R65, PT ;  /* 0x000000413600720c */ /* 0x000fc60003f86270 */
[----:B------:R-:W2:Y:S01]  /*2d880*/  @P0 LDG.E.U16 R3, desc[UR20][R88.64] ;  /* 0x0000001458030981 */ /* 0x000ea2000c1e1500 */
[----:B------:R-:W-:Y:S06]  /*2d890*/  BAR.SYNC.DEFER_BLOCKING 0x0 ;  /* 0x0000000000007b1d */ /* 0x000fec0000010000 */
[----:B------:R0:W-:Y:S04]  /*2d8a0*/  STL [R1+0xde0], R26 ;  /* 0x000de01a01007387 */ /* 0x0001e80000100800 */
[----:B0-----:R-:W4:Y:S04]  /*2d8b0*/  LDL.LU R26, [R1+0x9c8] ;  /* 0x0009c800011a7983 */ /* 0x001f280000300800 */
[----:B------:R-:W4:Y:S04]  /*2d8c0*/  LDL.LU R35, [R1+0x994] ;  /* 0x0009940001237983 */ /* 0x000f280000300800 */
[----:B------:R-:W4:Y:S04]  /*2d8d0*/  LDL.LU R32, [R1+0x990] ;  /* 0x0009900001207983 */ /* 0x000f280000300800 */
[----:B------:R-:W-:Y:S04]  /*2d8e0*/  STL [R1+0xdec], R55 ;  /* 0x000dec3701007387 */ /* 0x000fe80000100800 */
[----:B------:R-:W4:Y:S04]  /*2d8f0*/  LDL.LU R33, [R1+0x95c] ;  /* 0x00095c0001217983 */ /* 0x000f280000300800 */
[----:B---3--:R0:W-:Y:S04]  /*2d900*/  STL [R1+0xde8], R29 ;  /* 0x000de81d01007387 */ /* 0x0081e80000100800 */
[----:B0-----:R-:W3:Y:S04]  /*2d910*/  LDL.LU R29, [R1+0x958] ;  /* 0x00095800011d7983 */ /* 0x001ee80000300800 */
[----:B------:R0:W-:Y:S04]  /*2d920*/  STL [R1+0xde4], R28 ;  /* 0x000de41c01007387 */ /* 0x0001e80000100800 */
[----:B0-----:R-:W3:Y:S04]  /*2d930*/  LDL.LU R28, [R1+0x924] ;  /* 0x00092400011c7983 */ /* 0x001ee80000300800 */
[----:B------:R-:W3:Y:S04]  /*2d940*/  LDL.LU R56, [R1+0x920] ;  /* 0x0009200001387983 */ /* 0x000ee80000300800 */
[----:B------:R-:W3:Y:S04]  /*2d950*/  LDL.LU R31, [R1+0x8ec] ;  /* 0x0008ec00011f7983 */ /* 0x000ee80000300800 */
[----:B------:R-:W3:Y:S04]  /*2d960*/  LDL.LU R30, [R1+0x8e8] ;  /* 0x0008e800011e7983 */ /* 0x000ee80000300800 */
[----:B------:R-:W3:Y:S04]  /*2d970*/  LDL.LU R54, [R1+0x8bc] ;  /* 0x0008bc0001367983 */ /* 0x000ee80000300800 */
[----:B------:R-:W3:Y:S04]  /*2d980*/  LDL.LU R58, [R1+0x8b8] ;  /* 0x0008b800013a7983 */ /* 0x000ee80000300800 */
[----:B------:R-:W3:Y:S04]  /*2d990*/  LDL.LU R40, [R1+0x88c] ;  /* 0x00088c0001287983 */ /* 0x000ee80000300800 */
[----:B------:R-:W4:Y:S04]  /*2d9a0*/  LDL.LU R43, [R1+0x888] ;  /* 0x00088800012b7983 */ /* 0x000f280000300800 */
[----:B------:R-:W4:Y:S04]  /*2d9b0*/  LDL.LU R46, [R1+0x85c] ;  /* 0x00085c00012e7983 */ /* 0x000f280000300800 */
[----:B------:R-:W4:Y:S04]  /*2d9c0*/  LDL.LU R47, [R1+0x858] ;  /* 0x00085800012f7983 */ /* 0x000f280000300800 */
[----:B------:R-:W4:Y:S04]  /*2d9d0*/  LDL.LU R45, [R1+0x82c] ;  /* 0x00082c00012d7983 */ /* 0x000f280000300800 */
[----:B------:R-:W-:Y:S04]  /*2d9e0*/  STL [R1+0x12d4], R84 ;  /* 0x0012d45401007387 */ /* 0x000fe80000100800 */
[----:B------:R-:W-:Y:S04]  /*2d9f0*/  STL [R1+0x12d0], R85 ;  /* 0x0012d05501007387 */ /* 0x000fe80000100800 */
[----:B------:R-:W-:Y:S04]  /*2da00*/  STL [R1+0x12dc], R86 ;  /* 0x0012dc5601007387 */ /* 0x000fe80000100800 */
[----:B------:R-:W-:Y:S04]  /*2da10*/  STL [R1+0x12d8], R87 ;  /* 0x0012d85701007387 */ /* 0x000fe80000100800 */
[----:B------:R0:W-:Y:S04]  /*2da20*/  STL [R1+0xdd8], R41 ;  /* 0x000dd82901007387 */ /* 0x0001e80000100800 */
[----:B0-----:R-:W4:Y:S04]  /*2da30*/  LDL.LU R41, [R1+0x828] ;  /* 0x0008280001297983 */ /* 0x001f280000300800 */
[----:B------:R-:W4:Y:S04]  /*2da40*/  LDL.LU R42, [R1+0x7fc] ;  /* 0x0007fc00012a7983 */ /* 0x000f280000300800 */
[----:B------:R-:W4:Y:S04]  /*2da50*/  LDL.LU R44, [R1+0x7f8] ;  /* 0x0007f800012c7983 */ /* 0x000f280000300800 */
[----:B--2---:R0:W-:Y:S04]  /*2da60*/  STL [R1+0xdd4], R3 ;  /* 0x000dd40301007387 */ /* 0x0041e80000100800 */
[----:B0-----:R-:W2:Y:S04]  /*2da70*/  LDL.LU R3, [R1+0x7cc] ;  /* 0x0007cc0001037983 */ /* 0x001ea80000300800 */
[----:B------:R-:W2:Y:S04]  /*2da80*/  LDL.LU R57, [R1+0x7c8] ;  /* 0x0007c80001397983 */ /* 0x000ea80000300800 */
[----:B------:R-:W2:Y:S04]  /*2da90*/  LDL.LU R59, [R1+0x79c] ;  /* 0x00079c00013b7983 */ /* 0x000ea80000300800 */
[----:B------:R-:W2:Y:S04]  /*2daa0*/  LDL.LU R55, [R1+0x798] ;  /* 0x0007980001377983 */ /* 0x000ea80000300800 */
[----:B------:R-:W-:Y:S04]  /*2dab0*/  STL [R1+0x12e4], R88 ;  /* 0x0012e45801007387 */ /* 0x000fe80000100800 */
[----:B------:R-:W-:Y:S04]  /*2dac0*/  STL [R1+0x12e0], R89 ;  /* 0x0012e05901007387 */ /* 0x000fe80000100800 */
[----:B---3--:R0:W-:Y:S04]  /*2dad0*/  STS.U16 [R90+UR4+0x11800], R40 ;  /* 0x011800285a007988 */ /* 0x0081e80008000404 */
[----:B----4-:R1:W-:Y:S04]  /*2dae0*/  STS.U16 [R90+UR4+0x19800], R43 ;  /* 0x0198002b5a007988 */ /* 0x0103e80008000404 */
[----:B------:R3:W-:Y:S04]  /*2daf0*/  STS.U16 [R90+UR4+0x11c00], R46 ;  /* 0x011c002e5a007988 */ /* 0x0007e80008000404 */
[----:B0-----:R-:W4:Y:S04]  /*2db00*/  LDL.LU R40, [R1+0x76c] ;  /* 0x00076c0001287983 */ /* 0x001f280000300800 */
[----:B-1----:R-:W4:Y:S04]  /*2db10*/  LDL.LU R43, [R1+0x768] ;  /* 0x00076800012b7983 */ /* 0x002f280000300800 */
[----:B------:R0:W-:Y:S04]  /*2db20*/  STS.U16 [R90+UR4+0x19c00], R47 ;  /* 0x019c002f5a007988 */ /* 0x0001e80008000404 */
[----:B---3--:R-:W3:Y:S04]  /*2db30*/  LDL.LU R46, [R1+0x73c] ;  /* 0x00073c00012e7983 */ /* 0x008ee80000300800 */
[----:B------:R1:W-:Y:S04]  /*2db40*/  STS.U16 [R90+UR4+0x12000], R45 ;  /* 0x0120002d5a007988 */ /* 0x0003e80008000404 */
[----:B0-----:R-:W3:Y:S04]  /*2db50*/  LDL.LU R47, [R1+0x738] ;  /* 0x00073800012f7983 */ /* 0x001ee80000300800 */
[----:B-1----:R-:W3:Y:S04]  /*2db60*/  LDL.LU R45, [R1+0x70c] ;  /* 0x00070c00012d7983 */ /* 0x002ee80000300800 */
[----:B------:R0:W-:Y:S04]  /*2db70*/  STS.U16 [R90+UR4+0x1a400], R44 ;  /* 0x01a4002c5a007988 */ /* 0x0001e80008000404 */
[----:B0-----:R-:W3:Y:S04]  /*2db80*/  LDL.LU R44, [R1+0x708] ;  /* 0x00070800012c7983 */ /* 0x001ee80000300800 */
[----:B------:R0:W-:Y:S04]  /*2db90*/  STS.U16 [R90+UR4+0x10000], R19 ;  /* 0x010000135a007988 */ /* 0x0001e80008000404 */
[----:B------:R-:W3:Y:S04]  /*2dba0*/  LDL.LU R66, [R1+0x6dc] ;  /* 0x0006dc0001427983 */ /* 0x000ee80000300800 */
[----:B------:R1:W-:Y:S04]  /*2dbb0*/  STS.U16 [R90+UR4+0x18000], R26 ;  /* 0x0180001a5a007988 */ /* 0x0003e80008000404 */
[----:B0-----:R-:W3:Y:S04]  /*2dbc0*/  LDL.LU R19, [R1+0x6d8] ;  /* 0x0006d80001137983 */ /* 0x001ee80000300800 */
[----:B------:R0:W-:Y:S04]  /*2dbd0*/  STS.U16 [R90+UR4+0x10400], R35 ;  /* 0x010400235a007988 */ /* 0x0001e80008000404 */
[----:B-1----:R-:W3:Y:S04]  /*2dbe0*/  LDL.LU R26, [R1+0x9c4] ;  /* 0x0009c400011a7983 */ /* 0x002ee80000300800 */
        /* <DEDUP_REMOVED lines=20> */
[----:B--2---:R1:W-:Y:S04]  /*2dd30*/  STS.U16 [R90+UR4+0x12800], R3 ;  /* 0x012800035a007988 */ /* 0x0043e80008000404 */
[----:B0-----:R-:W2:Y:S04]  /*2dd40*/  LDL.LU R42, [R1+0x8b0] ;  /* 0x0008b000012a7983 */ /* 0x001ea80000300800 */
[----:B------:R0:W-:Y:S04]  /*2dd50*/  STS.U16 [R90+UR4+0x1a800], R57 ;  /* 0x01a800395a007988 */ /* 0x0001e80008000404 */
[----:B-1----:R-:W2:Y:S04]  /*2dd60*/  LDL.LU R3, [R1+0x884] ;  /* 0x0008840001037983 */ /* 0x002ea80000300800 */
[----:B------:R1:W-:Y:S04]  /*2dd70*/  STS.U16 [R90+UR4+0x12c00], R59 ;  /* 0x012c003b5a007988 */ /* 0x0003e80008000404 */
[----:B0-----:R-:W2:Y:S04]  /*2dd80*/  LDL.LU R57, [R1+0x880] ;  /* 0x0008800001397983 */ /* 0x001ea80000300800 */
[----:B------:R0:W-:Y:S04]  /*2dd90*/  STS.U16 [R90+UR4+0x1ac00], R55 ;  /* 0x01ac00375a007988 */ /* 0x0001e80008000404 */
[----:B-1----:R-:W2:Y:S04]  /*2dda0*/  LDL.LU R59, [R1+0x854] ;  /* 0x00085400013b7983 */ /* 0x002ea80000300800 */
[----:B------:R1:W-:Y:S04]  /*2ddb0*/  STS.U16 [R90+UR4+0x1a000], R41 ;  /* 0x01a000295a007988 */ /* 0x0003e80008000404 */
[----:B0-----:R-:W2:Y:S04]  /*2ddc0*/  LDL.LU R55, [R1+0x850] ;  /* 0x0008500001377983 */ /* 0x001ea80000300800 */
[----:B-1----:R-:W2:Y:S04]  /*2ddd0*/  LDL.LU R41, [R1+0x824] ;  /* 0x0008240001297983 */ /* 0x002ea80000300800 */
[----:B----4-:R0:W-:Y:S04]  /*2dde0*/  STS.U16 [R90+UR4+0x13000], R40 ;  /* 0x013000285a007988 */ /* 0x0101e80008000404 */
[----:B------:R1:W-:Y:S04]  /*2ddf0*/  STS.U16 [R90+UR4+0x1b000], R43 ;  /* 0x01b0002b5a007988 */ /* 0x0003e80008000404 */
[----:B0-----:R-:W4:Y:S04]  /*2de00*/  LDL.LU R40, [R1+0x820] ;  /* 0x0008200001287983 */ /* 0x001f280000300800 */
[----:B---3--:R0:W-:Y:S04]  /*2de10*/  STS.U16 [R90+UR4+0x13400], R46 ;  /* 0x0134002e5a007988 */ /* 0x0081e80008000404 */
[----:B-1----:R-:W3:Y:S04]  /*2de20*/  LDL.LU R43, [R1+0x7f4] ;  /* 0x0007f400012b7983 */ /* 0x002ee80000300800 */
[----:B------:R1:W-:Y:S04]  /*2de30*/  STS.U16 [R90+UR4+0x1b400], R47 ;  /* 0x01b4002f5a007988 */ /* 0x0003e80008000404 */
[----:B0-----:R-:W3:Y:S04]  /*2de40*/  LDL.LU R46, [R1+0x7f0] ;  /* 0x0007f000012e7983 */ /* 0x001ee80000300800 */
[----:B-1----:R-:W3:Y:S04]  /*2de50*/  LDL.LU R47, [R1+0x7c4] ;  /* 0x0007c400012f7983 */ /* 0x002ee80000300800 */
[----:B------:R0:W-:Y:S04]  /*2de60*/  STS.U16 [R90+UR4+0x1b800], R44 ;  /* 0x01b8002c5a007988 */ /* 0x0001e80008000404 */
[----:B0-----:R-:W3:Y:S04]  /*2de70*/  LDL.LU R44, [R1+0x7c0] ;  /* 0x0007c000012c7983 */ /* 0x001ee80000300800 */
[----:B------:R0:W-:Y:S04]  /*2de80*/  STS.U16 [R90+UR4+0x13800], R45 ;  /* 0x0138002d5a007988 */ /* 0x0001e80008000404 */
[----:B------:R-:W-:Y:S01]  /*2de90*/  STS.U16 [R90+UR4+0x13c00], R66 ;  /* 0x013c00425a007988 */ /* 0x000fe20008000404 */
[----:B0-----:R-:W-:-:S03]  /*2dea0*/  LOP3.LUT R45, R90, 0x10, RZ, 0x3c, !PT ;  /* 0x000000105a2d7812 */ /* 0x001fc600078e3cff */
        /* <DEDUP_REMOVED lines=13> */
[----:B------:R1:W-:Y:S04]  /*2df80*/  STS.U16 [R45+UR4+0x11880], R3 ;  /* 0x011880032d007988 */ /* 0x0003e80008000404 */
[----:B0-----:R-:W2:Y:S04]  /*2df90*/  LDL.LU R42, [R1+0x794] ;  /* 0x00079400012a7983 */ /* 0x001ea80000300800 */
[----:B------:R0:W-:Y:S04]  /*2dfa0*/  STS.U16 [R45+UR4+0x19880], R57 ;  /* 0x019880392d007988 */ /* 0x0001e80008000404 */
[----:B-1----:R-:W2:Y:S04]  /*2dfb0*/  LDL.LU R3, [R1+0x790] ;  /* 0x0007900001037983 */ /* 0x002ea80000300800 */
[----:B------:R1:W-:Y:S04]  /*2dfc0*/  STS.U16 [R45+UR4+0x11c80], R59 ;  /* 0x011c803b2d007988 */ /* 0x0003e80008000404 */
[----:B0-----:R-:W2:Y:S04]  /*2dfd0*/  LDL.LU R57, [R1+0x764] ;  /* 0x0007640001397983 */ /* 0x001ea80000300800 */
[----:B------:R0:W-:Y:S04]  /*2dfe0*/  STS.U16 [R45+UR4+0x19c80], R55 ;  /* 0x019c80372d007988 */ /* 0x0001e80008000404 */
[----:B-1----:R-:W2:Y:S04]  /*2dff0*/  LDL.LU R59, [R1+0x760] ;  /* 0x00076000013b7983 */ /* 0x002ea80000300800 */
[----:B------:R-:W-:Y:S04]  /*2e000*/  STS.U16 [R45+UR4+0x12080], R41 ;  /* 0x012080292d007988 */ /* 0x000fe80008000404 */
[----:B0-----:R-:W2:Y:S04]  /*2e010*/  LDL.LU R55, [R1+0x734] ;  /* 0x0007340001377983 */ /* 0x001ea80000300800 */
[----:B----4-:R-:W-:Y:S04]  /*2e020*/  STS.U16 [R45+UR4+0x1a080], R40 ;  /* 0x01a080282d007988 */ /* 0x010fe80008000404 */
[----:B---3--:R-:W-:Y:S04]  /*2e030*/  STS.U16 [R45+UR4+0x12480], R43 ;  /* 0x0124802b2d007988 */ /* 0x008fe80008000404 */
[----:B------:R0:W-:Y:S04]  /*2e040*/  STS.U16 [R45+UR4+0x1a480], R46 ;  /* 0x01a4802e2d007988 */ /* 0x0001e80008000404 */
[----:B------:R1:W-:Y:S04]  /*2e050*/  STS.U16 [R45+UR4+0x12880], R47 ;  /* 0x0128802f2d007988 */ /* 0x0003e80008000404 */
[----:B0-----:R-:W3:Y:S04]  /*2e060*/  LDL.LU R46, [R1+0x730] ;  /* 0x00073000012e7983 */ /* 0x001ee80000300800 */
[----:B------:R-:W4:Y:S04]  /*2e070*/  LDL.LU R85, [R1+0x704] ;  /* 0x0007040001557983 */ /* 0x000f280000300800 */
[----:B-1----:R-:W4:Y:S04]  /*2e080*/  LDL.LU R47, [R1+0x700] ;  /* 0x00070000012f7983 */ /* 0x002f280000300800 */
[----:B------:R0:W-:Y:S04]  /*2e090*/  STS.U16 [R45+UR4+0x1a880], R44 ;  /* 0x01a8802c2d007988 */ /* 0x0001e80008000404 */
        /* <DEDUP_REMOVED lines=26> */
[----:B0-----:R-:W2:Y:S04]  /*2e240*/  LDL.LU R55, [R1+0x7e8] ;  /* 0x0007e80001377983 */ /* 0x001ea80000300800 */
[----:B---3--:R0:W-:Y:S04]  /*2e250*/  STS.U16 [R45+UR4+0x1b480], R46 ;  /* 0x01b4802e2d007988 */ /* 0x0081e80008000404 */
[----:B----4-:R1:W-:Y:S04]  /*2e260*/  STS.U16 [R45+UR4+0x13880], R85 ;  /* 0x013880552d007988 */ /* 0x0103e80008000404 */
[----:B------:R3:W-:Y:S04]  /*2e270*/  STS.U16 [R45+UR4+0x1b880], R47 ;  /* 0x01b8802f2d007988 */ /* 0x0007e80008000404 */
[----:B0-----:R-:W4:Y:S01]  /*2e280*/  LDL.LU R46, [R1+0x1510] ;  /* 0x00151000012e7983 */ /* 0x001f220000300800 */
[----:B-1----:R-:W-:-:S03]  /*2e290*/  LOP3.LUT R85, R90, 0x20, RZ, 0x3c, !PT ;  /* 0x000000205a557812 */ /* 0x002fc600078e3cff */
[----:B---3--:R-:W3:Y:S04]  /*2e2a0*/  LDL.LU R47, [R1+0x150c] ;  /* 0x00150c00012f7983 */ /* 0x008ee80000300800 */
[----:B------:R0:W-:Y:S04]  /*2e2b0*/  STS.U16 [R45+UR4+0x13c80], R44 ;  /* 0x013c802c2d007988 */ /* 0x0001e80008000404 */
[----:B------:R1:W-:Y:S04]  /*2e2c0*/  STS.U16 [R45+UR4+0x1bc80], R66 ;  /* 0x01bc80422d007988 */ /* 0x0003e80008000404 */
[----:B0-----:R-:W3:Y:S04]  /*2e2d0*/  LDL.LU R44, [R1+0x1508] ;  /* 0x00150800012c7983 */ /* 0x001ee80000300800 */
[----:B-1----:R-:W3:Y:S04]  /*2e2e0*/  LDL.LU R45, [R1+0x1504] ;  /* 0x00150400012d7983 */ /* 0x002ee80000300800 */
[----:B------:R0:W-:Y:S04]  /*2e2f0*/  STS.U16 [R85+UR4+0x10100], R19 ;  /* 0x0101001355007988 */ /* 0x0001e80008000404 */
[----:B------:R1:W-:Y:S04]  /*2e300*/  STS.U16 [R85+UR4+0x18100], R26 ;  /* 0x0181001a55007988 */ /* 0x0003e80008000404 */
[----:B------:R1:W-:Y:S04]  /*2e310*/  STS.U16 [R85+UR4+0x10500], R35 ;  /* 0x0105002355007988 */ /* 0x0003e80008000404 */
[----:B0-----:R-:W4:Y:S04]  /*2e320*/  LDL.LU R19, [R1+0x788] ;  /* 0x0007880001137983 */ /* 0x001f280000300800 */
[----:B-1----:R-:W4:Y:S04]  /*2e330*/  LDL.LU R26, [R1+0x75c] ;  /* 0x00075c00011a7983 */ /* 0x002f280000300800 */
[----:B------:R0:W-:Y:S04]  /*2e340*/  STS.U16 [R85+UR4+0x18500], R32 ;  /* 0x0185002055007988 */ /* 0x0001e80008000404 */
[----:B------:R-:W4:Y:S04]  /*2e350*/  LDL.LU R35, [R1+0x758] ;  /* 0x0007580001237983 */ /* 0x000f280000300800 */
[----:B------:R1:W-:Y:S04]  /*2e360*/  STS.U16 [R85+UR4+0x10900], R33 ;  /* 0x0109002155007988 */ /* 0x0003e80008000404 */
[----:B0-----:R-:W4:Y:S04]  /*2e370*/  LDL.LU R32, [R1+0x72c] ;  /* 0x00072c0001207983 */ /* 0x001f280000300800 */
[----:B-1----:R-:W4:Y:S04]  /*2e380*/  LDL.LU R33, [R1+0x728] ;  /* 0x0007280001217983 */ /* 0x002f280000300800 */
[----:B------:R0:W-:Y:S04]  /*2e390*/  STS.U16 [R85+UR4+0x18900], R29 ;  /* 0x0189001d55007988 */ /* 0x0001e80008000404 */
[----:B------:R1:W-:Y:S04]  /*2e3a0*/  STS.U16 [R85+UR4+0x10d00], R28 ;  /* 0x010d001c55007988 */ /* 0x0003e80008000404 */
[----:B------:R1:W-:Y:S04]  /*2e3b0*/  STS.U16 [R85+UR4+0x18d00], R56 ;  /* 0x018d003855007988 */ /* 0x0003e80008000404 */
[----:B0-----:R-:W4:Y:S04]  /*2e3c0*/  LDL.LU R29, [R1+0x9b4] ;  /* 0x0009b400011d7983 */ /* 0x001f280000300800 */
[----:B-1----:R-:W4:Y:S04]  /*2e3d0*/  LDL.LU R28, [R1+0x9b0] ;  /* 0x0009b000011c7983 */ /* 0x002f280000300800 */
[----:B------:R-:W4:Y:S04]  /*2e3e0*/  LDL.LU R56, [R1+0x97c] ;  /* 0x00097c0001387983 */ /* 0x000f280000300800 */
        /* <DEDUP_REMOVED lines=13> */
[----:B--2---:R0:W-:Y:S04]  /*2e4c0*/  STS.U16 [R85+UR4+0x19d00], R42 ;  /* 0x019d002a55007988 */ /* 0x0041e80008000404 */
[----:B-1----:R-:W2:Y:S04]  /*2e4d0*/  LDL.LU R43, [R1+0x8d0] ;  /* 0x0008d000012b7983 */ /* 0x002ea80000300800 */
        /* <DEDUP_REMOVED lines=8> */
[----:B0-----:R-:W2:Y:S01]  /*2e560*/  LDL.LU R55, [R1+0x844] ;  /* 0x0008440001377983 */ /* 0x001ea20000300800 */
[----:B------:R-:W-:-:S03]  /*2e570*/  LOP3.LUT R66, R90, 0x30, RZ, 0x3c, !PT ;  /* 0x000000305a427812 */ /* 0x000fc600078e3cff */
[----:B---3--:R0:W-:Y:S04]  /*2e580*/  STS.U16 [R85+UR4+0x12900], R45 ;  /* 0x0129002d55007988 */ /* 0x0081e80008000404 */
[----:B------:R1:W-:Y:S04]  /*2e590*/  STS.U16 [R85+UR4+0x1a900], R44 ;  /* 0x01a9002c55007988 */ /* 0x0003e80008000404 */
[----:B------:R3:W-:Y:S04]  /*2e5a0*/  STS.U16 [R85+UR4+0x12d00], R47 ;  /* 0x012d002f55007988 */ /* 0x0007e80008000404 */
[----:B0-----:R-:W2:Y:S04]  /*2e5b0*/  LDL.LU R45, [R1+0x840] ;  /* 0x00084000012d7983 */ /* 0x001ea80000300800 */
[----:B----4-:R-:W-:Y:S04]  /*2e5c0*/  STS.U16 [R85+UR4+0x1ad00], R19 ;  /* 0x01ad001355007988 */ /* 0x010fe80008000404 */
[----:B------:R-:W-:Y:S04]  /*2e5d0*/  STS.U16 [R85+UR4+0x13100], R26 ;  /* 0x0131001a55007988 */ /* 0x000fe80008000404 */
[----:B-1----:R-:W4:Y:S04]  /*2e5e0*/  LDL.LU R44, [R1+0x814] ;  /* 0x00081400012c7983 */ /* 0x002f280000300800 */
[----:B------:R-:W-:Y:S04]  /*2e5f0*/  STS.U16 [R85+UR4+0x1b100], R35 ;  /* 0x01b1002355007988 */ /* 0x000fe80008000404 */
[----:B---3--:R-:W3:Y:S04]  /*2e600*/  LDL.LU R47, [R1+0x810] ;  /* 0x00081000012f7983 */ /* 0x008ee80000300800 */
[----:B------:R-:W-:Y:S04]  /*2e610*/  STS.U16 [R85+UR4+0x13500], R32 ;  /* 0x0135002055007988 */ /* 0x000fe80008000404 */
[----:B------:R-:W-:Y:S04]  /*2e620*/  STS.U16 [R85+UR4+0x1b500], R33 ;  /* 0x01b5002155007988 */ /* 0x000fe80008000404 */
[----:B------:R0:W-:Y:S04]  /*2e630*/  STS.U16 [R85+UR4+0x13900], R46 ;  /* 0x0139002e55007988 */ /* 0x0001e80008000404 */
[----:B------:R1:W-:Y:S04]  /*2e640*/  STS.U16 [R85+UR4+0x1b900], R52 ;  /* 0x01b9003455007988 */ /* 0x0003e80008000404 */
[----:B------:R1:W-:Y:S04]  /*2e650*/  STS.U16 [R85+UR4+0x13d00], R49 ;  /* 0x013d003155007988 */ /* 0x0003e80008000404 */
[----:B0-----:R-:W3:Y:S04]  /*2e660*/  LDL.LU R46, [R1+0x7e4] ;  /* 0x0007e400012e7983 */ /* 0x001ee80000300800 */
[----:B-1----:R-:W3:Y:S04]  /*2e670*/  LDL.LU R52, [R1+0x1500] ;  /* 0x0015000001347983 */ /* 0x002ee80000300800 */
[----:B------:R-:W3:Y:S04]  /*2e680*/  LDL.LU R49, [R1+0x7e0] ;  /* 0x0007e00001317983 */ /* 0x000ee80000300800 */
[----:B------:R0:W-:Y:S04]  /*2e690*/  STS.U16 [R85+UR4+0x1bd00], R48 ;  /* 0x01bd003055007988 */ /* 0x0001e80008000404 */
[----:B------:R1:W-:Y:S04]  /*2e6a0*/  STS.U16 [R66+UR4+0x10180], R29 ;  /* 0x0101801d42007988 */ /* 0x0003e80008000404 */
[----:B0-----:R-:W3:Y:S04]  /*2e6b0*/  LDL.LU R48, [R1+0x14fc] ;  /* 0x0014fc0001307983 */ /* 0x001ee80000300800 */
[----:B------:R-:W-:Y:S04]  /*2e6c0*/  STL [R1+0x1310], R85 ;  /* 0x0013105501007387 */ /* 0x000fe80000100800 */
[----:B------:R-:W3:Y:S04]  /*2e6d0*/  LDL.LU R26, [R1+0x784] ;  /* 0x00078400011a7983 */ /* 0x000ee80000300800 */
[----:B------:R-:W3:Y:S04]  /*2e6e0*/  LDL.LU R35, [R1+0x780] ;  /* 0x0007800001237983 */ /* 0x000ee80000300800 */
[----:B------:R-:W3:Y:S04]  /*2e6f0*/  LDL.LU R32, [R1+0x754] ;  /* 0x0007540001207983 */ /* 0x000ee80000300800 */
[----:B------:R-:W3:Y:S04]  /*2e700*/  LDL.LU R33, [R1+0x750] ;  /* 0x0007500001217983 */ /* 0x000ee80000300800 */
[----:B------:R0:W-:Y:S04]  /*2e710*/  STS.U16 [R66+UR4+0x18180], R28 ;  /* 0x0181801c42007988 */ /* 0x0001e80008000404 */
[----:B-1----:R-:W3:Y:S04]  /*2e720*/  LDL.LU R29, [R1+0x724] ;  /* 0x00072400011d7983 */ /* 0x002ee80000300800 */
[----:B------:R1:W-:Y:S04]  /*2e730*/  STS.U16 [R66+UR4+0x10580], R56 ;  /* 0x0105803842007988 */ /* 0x0003e80008000404 */
[----:B0-----:R-:W3:Y:S04]  /*2e740*/  LDL.LU R28, [R1+0x720] ;  /* 0x00072000011c7983 */ /* 0x001ee80000300800 */
[----:B------:R-:W3:Y:S04]  /*2e750*/  LDL.LU R19, [R1+0x6f4] ;  /* 0x0006f40001137983 */ /* 0x000ee80000300800 */
[----:B-1----:R-:W3:Y:S04]  /*2e760*/  LDL.LU R56, [R1+0x6f0] ;  /* 0x0006f00001387983 */ /* 0x002ee80000300800 */
[----:B------:R0:W-:Y:S04]  /*2e770*/  STS.U16 [R66+UR4+0x18580], R31 ;  /* 0x0185801f42007988 */ /* 0x0001e80008000404 */
[----:B------:R-:W-:Y:S04]  /*2e780*/  STS.U16 [R66+UR4+0x10980], R30 ;  /* 0x0109801e42007988 */ /* 0x000fe80008000404 */
[----:B------:R1:W-:Y:S04]  /*2e790*/  STS.U16 [R66+UR4+0x18980], R54 ;  /* 0x0189803642007988 */ /* 0x0003e80008000404 */
[----:B------:R0:W-:Y:S04]  /*2e7a0*/  STS.U16 [R66+UR4+0x10d80], R58 ;  /* 0x010d803a42007988 */ /* 0x0001e80008000404 */
[----:B------:R-:W-:Y:S04]  /*2e7b0*/  STS.U16 [R66+UR4+0x18d80], R41 ;  /* 0x018d802942007988 */ /* 0x000fe80008000404 */
[----:B------:R-:W-:Y:S04]  /*2e7c0*/  STS.U16 [R66+UR4+0x11180], R40 ;  /* 0x0111802842007988 */ /* 0x000fe80008000404 */
[----:B--2---:R-:W-:Y:S04]  /*2e7d0*/  STS.U16 [R66+UR4+0x19180], R43 ;  /* 0x0191802b42007988 */ /* 0x004fe80008000404 */
[----:B------:R-:W-:Y:S04]  /*2e7e0*/  STS.U16 [R66+UR4+0x11580], R42 ;  /* 0x0115802a42007988 */ /* 0x000fe80008000404 */
[----:B------:R-:W-:Y:S04]  /*2e7f0*/  STS.U16 [R66+UR4+0x19580], R3 ;  /* 0x0195800342007988 */ /* 0x000fe80008000404 */
[----:B0-----:R-:W2:Y:S04]  /*2e800*/  LDL.LU R31, [R1+0x6c4] ;  /* 0x0006c400011f7983 */ /* 0x001ea80000300800 */
[----:B------:R-:W-:Y:S04]  /*2e810*/  STS.U16 [R66+UR4+0x11980], R57 ;  /* 0x0119803942007988 */ /* 0x000fe80008000404 */
[----:B-1----:R-:W2:Y:S04]  /*2e820*/  LDL.LU R54, [R1+0x9ac] ;  /* 0x0009ac0001367983 */ /* 0x002ea80000300800 */
[----:B------:R0:W-:Y:S04]  /*2e830*/  STS.U16 [R66+UR4+0x19980], R59 ;  /* 0x0199803b42007988 */ /* 0x0001e80008000404 */
[----:B------:R-:W2:Y:S04]  /*2e840*/  LDL.LU R58, [R1+0x9a8] ;  /* 0x0009a800013a7983 */ /* 0x000ea80000300800 */
[----:B------:R1:W-:Y:S04]  /*2e850*/  STS.U16 [R66+UR4+0x11d80], R55 ;  /* 0x011d803742007988 */ /* 0x0003e80008000404 */
[----:B0-----:R-:W2:Y:S04]  /*2e860*/  LDL.LU R59, [R1+0x974] ;  /* 0x00097400013b7983 */ /* 0x001ea80000300800 */
[----:B-1----:R-:W2:Y:S04]  /*2e870*/  LDL.LU R55, [R1+0x970] ;  /* 0x0009700001377983 */ /* 0x002ea80000300800 */
[----:B------:R-:W2:Y:S04]  /*2e880*/  LDL.LU R30, [R1+0x93c] ;  /* 0x00093c00011e7983 */ /* 0x000ea80000300800 */
[----:B------:R-:W2:Y:S04]  /*2e890*/  LDL.LU R41, [R1+0x938] ;  /* 0x0009380001297983 */ /* 0x000ea80000300800 */
[----:B------:R-:W2:Y:S04]  /*2e8a0*/  LDL.LU R40, [R1+0x904] ;  /* 0x0009040001287983 */ /* 0x000ea80000300800 */
[----:B------:R-:W2:Y:S04]  /*2e8b0*/  LDL.LU R43, [R1+0x900] ;  /* 0x00090000012b7983 */ /* 0x000ea80000300800 */
[----:B------:R-:W2:Y:S04]  /*2e8c0*/  LDL.LU R42, [R1+0x8cc] ;  /* 0x0008cc00012a7983 */ /* 0x000ea80000300800 */
[----:B------:R-:W2:Y:S04]  /*2e8d0*/  LDL.LU R3, [R1+0x8c8] ;  /* 0x0008c80001037983 */ /* 0x000ea80000300800 */
[----:B------:R-:W2:Y:S04]  /*2e8e0*/  LDL.LU R57, [R1+0x89c] ;  /* 0x00089c0001397983 */ /* 0x000ea80000300800 */
[----:B------:R0:W-:Y:S04]  /*2e8f0*/  STS.U16 [R66+UR4+0x19d80], R45 ;  /* 0x019d802d42007988 */ /* 0x0001e80008000404 */
[----:B0-----:R-:W2:Y:S04]  /*2e900*/  LDL.LU R45, [R1+0x898] ;  /* 0x00089800012d7983 */ /* 0x001ea80000300800 */
[----:B----4-:R0:W-:Y:S04]  /*2e910*/  STS.U16 [R66+UR4+0x12180], R44 ;  /* 0x0121802c42007988 */ /* 0x0101e80008000404 */
[----:B---3--:R1:W-:Y:S04]  /*2e920*/  STS.U16 [R66+UR4+0x1a180], R47 ;  /* 0x01a1802f42007988 */ /* 0x0083e80008000404 */
[----:B0-----:R-:W3:Y:S04]  /*2e930*/  LDL.LU R44, [R1+0x86c] ;  /* 0x00086c00012c7983 */ /* 0x001ee80000300800 */
[----:B-1----:R-:W4:Y:S04]  /*2e940*/  LDL.LU R47, [R1+0x868] ;  /* 0x00086800012f7983 */ /* 0x002f280000300800 */
[----:B------:R0:W-:Y:S04]  /*2e950*/  STS.U16 [R66+UR4+0x12580], R46 ;  /* 0x0125802e42007988 */ /* 0x0001e80008000404 */
[----:B------:R1:W-:Y:S04]  /*2e960*/  STS.U16 [R66+UR4+0x1a580], R49 ;  /* 0x01a5803142007988 */ /* 0x0003e80008000404 */
[----:B0-----:R-:W3:Y:S04]  /*2e970*/  LDL.LU R46, [R1+0x83c] ;  /* 0x00083c00012e7983 */ /* 0x001ee80000300800 */
[----:B-1----:R-:W3:Y:S04]  /*2e980*/  LDL.LU R49, [R1+0x838] ;  /* 0x0008380001317983 */ /* 0x002ee80000300800 */
[----:B------:R0:W-:Y:S04]  /*2e990*/  STS.U16 [R66+UR4+0x12980], R48 ;  /* 0x0129803042007988 */ /* 0x0001e80008000404 */
[----:B------:R1:W-:Y:S04]  /*2e9a0*/  STS.U16 [R66+UR4+0x1a980], R52 ;  /* 0x01a9803442007988 */ /* 0x0003e80008000404 */
[----:B------:R1:W-:Y:S04]  /*2e9b0*/  STS.U16 [R66+UR4+0x12d80], R26 ;  /* 0x012d801a42007988 */ /* 0x0003e80008000404 */
[----:B0-----:R-:W3:Y:S04]  /*2e9c0*/  LDL.LU R48, [R1+0x80c] ;  /* 0x00080c0001307983 */ /* 0x001ee80000300800 */
[----:B-1----:R-:W3:Y:S04]  /*2e9d0*/  LDL.LU R52, [R1+0x808] ;  /* 0x0008080001347983 */ /* 0x002ee80000300800 */
        /* <DEDUP_REMOVED lines=10> */
[----:B------:R-:W-:Y:S04]  /*2ea80*/  STS.U16 [R66+UR4+0x13980], R19 ;  /* 0x0139801342007988 */ /* 0x000fe80008000404 */
[----:B0-----:R-:W3:Y:S04]  /*2ea90*/  LDL.LU R28, [R1+0x14e4] ;  /* 0x0014e400011c7983 */ /* 0x001ee80000300800 */
[----:B------:R0:W-:Y:S04]  /*2eaa0*/  STS.U16 [R66+UR4+0x1b980], R56 ;  /* 0x01b9803842007988 */ /* 0x0001e80008000404 */
[----:B0-----:R-:W3:Y:S01]  /*2eab0*/  LDL.LU R56, [R1+0x14e0] ;  /* 0x0014e00001387983 */ /* 0x001ee20000300800 */
[----:B------:R-:W-:-:S03]  /*2eac0*/  LOP3.LUT R19, R90, 0x40, RZ, 0x3c, !PT ;  /* 0x000000405a137812 */ /* 0x000fc600078e3cff */
[----:B--2---:R0:W-:Y:S04]  /*2ead0*/  STS.U16 [R66+UR4+0x13d80], R31 ;  /* 0x013d801f42007988 */ /* 0x0041e80008000404 */
[----:B0-----:R-:W2:Y:S04]  /*2eae0*/  LDL.LU R31, [R1+0x14dc] ;  /* 0x0014dc00011f7983 */ /* 0x001ea80000300800 */
[----:B---3--:R0:W-:Y:S04]  /*2eaf0*/  STS.U16 [R66+UR4+0x1bd80], R56 ;  /* 0x01bd803842007988 */ /* 0x0081e80008000404 */
[----:B------:R1:W-:Y:S04]  /*2eb00*/  STS.U16 [R19+UR4+0x10200], R54 ;  /* 0x0102003613007988 */ /* 0x0003e80008000404 */
[----:B------:R3:W-:Y:S04]  /*2eb10*/  STS.U16 [R19+UR4+0x18200], R58 ;  /* 0x0182003a13007988 */ /* 0x0007e80008000404 */
[----:B0-----:R-:W2:Y:S04]  /*2eb20*/  LDL.LU R56, [R1+0x14d8] ;  /* 0x0014d80001387983 */ /* 0x001ea80000300800 */
[----:B------:R-:W-:Y:S04]  /*2eb30*/  STL [R1+0x12e8], R66 ;  /* 0x0012e84201007387 */ /* 0x000fe80000100800 */
[----:B-1----:R-:W2:Y:S04]  /*2eb40*/  LDL.LU R54, [R1+0x14d4] ;  /* 0x0014d40001367983 */ /* 0x002ea80000300800 */
[----:B---3--:R-:W3:Y:S04]  /*2eb50*/  LDL.LU R58, [R1+0x14d0] ;  /* 0x0014d000013a7983 */ /* 0x008ee80000300800 */
[----:B------:R0:W-:Y:S04]  /*2eb60*/  STS.U16 [R19+UR4+0x10600], R59 ;  /* 0x0106003b13007988 */ /* 0x0001e80008000404 */
[----:B------:R1:W-:Y:S04]  /*2eb70*/  STS.U16 [R19+UR4+0x18600], R55 ;  /* 0x0186003713007988 */ /* 0x0003e80008000404 */
[----:B0-----:R-:W2:Y:S04]  /*2eb80*/  LDL.LU R59, [R1+0x14cc] ;  /* 0x0014cc00013b7983 */ /* 0x001ea80000300800 */
[----:B-1----:R-:W2:Y:S04]  /*2eb90*/  LDL.LU R55, [R1+0x14c8] ;  /* 0x0014c80001377983 */ /* 0x002ea80000300800 */
[----:B------:R0:W-:Y:S04]  /*2eba0*/  STS.U16 [R19+UR4+0x10a00], R30 ;  /* 0x010a001e13007988 */ /* 0x0001e80008000404 */
[----:B------:R1:W-:Y:S04]  /*2ebb0*/  STS.U16 [R19+UR4+0x18a00], R41 ;  /* 0x018a002913007988 */ /* 0x0003e80008000404 */
[----:B------:R1:W-:Y:S04]  /*2ebc0*/  STS.U16 [R19+UR4+0x10e00], R40 ;  /* 0x010e002813007988 */ /* 0x0003e80008000404 */
[----:B0-----:R-:W3:Y:S04]  /*2ebd0*/  LDL.LU R30, [R1+0x778] ;  /* 0x00077800011e7983 */ /* 0x001ee80000300800 */
[----:B------:R0:W-:Y:S04]  /*2ebe0*/  STS.U16 [R19+UR4+0x18e00], R43 ;  /* 0x018e002b13007988 */ /* 0x0001e80008000404 */
[----:B------:R0:W-:Y:S04]  /*2ebf0*/  STS.U16 [R19+UR4+0x11200], R42 ;  /* 0x0112002a13007988 */ /* 0x0001e80008000404 */
[----:B------:R0:W-:Y:S04]  /*2ec00*/  STS.U16 [R19+UR4+0x19200], R3 ;  /* 0x0192000313007988 */ /* 0x0001e80008000404 */
[----:B------:R-:W-:Y:S04]  /*2ec10*/  STS.U16 [R19+UR4+0x11600], R57 ;  /* 0x0116003913007988 */ /* 0x000fe80008000404 */
[----:B------:R-:W-:Y:S04]  /*2ec20*/  STS.U16 [R19+UR4+0x19600], R45 ;  /* 0x0196002d13007988 */ /* 0x000fe80008000404 */
[----:B------:R-:W-:Y:S04]  /*2ec30*/  STS.U16 [R19+UR4+0x11a00], R44 ;  /* 0x011a002c13007988 */ /* 0x000fe80008000404 */
[----:B----4-:R-:W-:Y:S04]  /*2ec40*/  STS.U16 [R19+UR4+0x19a00], R47 ;  /* 0x019a002f13007988 */ /* 0x010fe80008000404 */
[----:B------:R-:W-:Y:S04]  /*2ec50*/  STS.U16 [R19+UR4+0x11e00], R46 ;  /* 0x011e002e13007988 */ /* 0x000fe80008000404 */
[----:B------:R-:W-:Y:S04]  /*2ec60*/  STS.U16 [R19+UR4+0x19e00], R49 ;  /* 0x019e003113007988 */ /* 0x000fe80008000404 */
[----:B-1----:R-:W4:Y:S04]  /*2ec70*/  LDL.LU R41, [R1+0x9a4] ;  /* 0x0009a40001297983 */ /* 0x002f280000300800 */
[----:B------:R-:W-:Y:S04]  /*2ec80*/  STS.U16 [R19+UR4+0x12200], R48 ;  /* 0x0122003013007988 */ /* 0x000fe80008000404 */
[----:B------:R-:W4:Y:S04]  /*2ec90*/  LDL.LU R40, [R1+0x9a0] ;  /* 0x0009a00001287983 */ /* 0x000f280000300800 */
[----:B------:R-:W-:Y:S04]  /*2eca0*/  STS.U16 [R19+UR4+0x1a200], R52 ;  /* 0x01a2003413007988 */ /* 0x000fe80008000404 */
[----:B0-----:R-:W4:Y:S04]  /*2ecb0*/  LDL.LU R43, [R1+0x96c] ;  /* 0x00096c00012b7983 */ /* 0x001f280000300800 */
[----:B------:R-:W4:Y:S04]  /*2ecc0*/  LDL.LU R42, [R1+0x968] ;  /* 0x00096800012a7983 */ /* 0x000f280000300800 */
[----:B------:R-:W4:Y:S04]  /*2ecd0*/  LDL.LU R3, [R1+0x934] ;  /* 0x0009340001037983 */ /* 0x000f280000300800 */
[----:B--2---:R-:W-:Y:S04]  /*2ece0*/  STS.U16 [R19+UR4+0x12600], R55 ;  /* 0x0126003713007988 */ /* 0x004fe80008000404 */
[----:B------:R0:W-:Y:S04]  /*2ecf0*/  STS.U16 [R19+UR4+0x1a600], R59 ;  /* 0x01a6003b13007988 */ /* 0x0001e80008000404 */
[----:B---3--:R1:W-:Y:S04]  /*2ed00*/  STS.U16 [R19+UR4+0x12a00], R58 ;  /* 0x012a003a13007988 */ /* 0x0083e80008000404 */
[----:B0-----:R-:W2:Y:S04]  /*2ed10*/  LDL.LU R59, [R1+0x930] ;  /* 0x00093000013b7983 */ /* 0x001ea80000300800 */
[----:B-1----:R-:W3:Y:S04]  /*2ed20*/  LDL.LU R58, [R1+0x8fc] ;  /* 0x0008fc00013a7983 */ /* 0x002ee80000300800 */
[----:B------:R-:W3:Y:S04]  /*2ed30*/  LDL.LU R57, [R1+0x8f8] ;  /* 0x0008f80001397983 */ /* 0x000ee80000300800 */
[----:B------:R-:W3:Y:S04]  /*2ed40*/  LDL.LU R45, [R1+0x8c4] ;  /* 0x0008c400012d7983 */ /* 0x000ee80000300800 */
[----:B------:R-:W3:Y:S04]  /*2ed50*/  LDL.LU R44, [R1+0x8c0] ;  /* 0x0008c000012c7983 */ /* 0x000ee80000300800 */
[----:B------:R-:W3:Y:S04]  /*2ed60*/  LDL.LU R46, [R1+0x894] ;  /* 0x00089400012e7983 */ /* 0x000ee80000300800 */
[----:B------:R-:W3:Y:S04]  /*2ed70*/  LDL.LU R47, [R1+0x890] ;  /* 0x00089000012f7983 */ /* 0x000ee80000300800 */
[----:B------:R-:W3:Y:S04]  /*2ed80*/  LDL.LU R48, [R1+0x864] ;  /* 0x0008640001307983 */ /* 0x000ee80000300800 */
[----:B------:R0:W-:Y:S04]  /*2ed90*/  STS.U16 [R19+UR4+0x1aa00], R54 ;  /* 0x01aa003613007988 */ /* 0x0001e80008000404 */
[----:B------:R-:W3:Y:S04]  /*2eda0*/  LDL.LU R49, [R1+0x860] ;  /* 0x0008600001317983 */ /* 0x000ee80000300800 */
[----:B------:R1:W-:Y:S04]  /*2edb0*/  STS.U16 [R19+UR4+0x12e00], R56 ;  /* 0x012e003813007988 */ /* 0x0003e80008000404 */
[----:B------:R-:W3:Y:S04]  /*2edc0*/  LDL.LU R52, [R1+0x834] ;  /* 0x0008340001347983 */ /* 0x000ee80000300800 */
[----:B0-----:R-:W3:Y:S04]  /*2edd0*/  LDL.LU R54, [R1+0x830] ;  /* 0x0008300001367983 */ /* 0x001ee80000300800 */
[----:B------:R0:W-:Y:S04]  /*2ede0*/  STS.U16 [R19+UR4+0x1ae00], R30 ;  /* 0x01ae001e13007988 */ /* 0x0001e80008000404 */
[----:B------:R-:W3:Y:S04]  /*2edf0*/  LDL.LU R55, [R1+0x804] ;  /* 0x0008040001377983 */ /* 0x000ee80000300800 */
[----:B------:R0:W-:Y:S04]  /*2ee00*/  STS.U16 [R19+UR4+0x13200], R33 ;  /* 0x0132002113007988 */ /* 0x0001e80008000404 */
[----:B-1----:R-:W3:Y:S04]  /*2ee10*/  LDL.LU R56, [R1+0x800] ;  /* 0x0008000001387983 */ /* 0x002ee80000300800 */
[----:B------:R1:W-:Y:S04]  /*2ee20*/  STS.U16 [R19+UR4+0x1b200], R32 ;  /* 0x01b2002013007988 */ /* 0x0003e80008000404 */
[----:B0-----:R-:W3:Y:S04]  /*2ee30*/  LDL.LU R30, [R1+0x14c4] ;  /* 0x0014c400011e7983 */ /* 0x001ee80000300800 */
[----:B------:R0:W-:Y:S04]  /*2ee40*/  STS.U16 [R19+UR4+0x13600], R35 ;  /* 0x0136002313007988 */ /* 0x0001e80008000404 */
[----:B------:R-:W3:Y:S04]  /*2ee50*/  LDL.LU R33, [R1+0x14c0] ;  /* 0x0014c00001217983 */ /* 0x000ee80000300800 */
[----:B------:R0:W-:Y:S04]  /*2ee60*/  STS.U16 [R19+UR4+0x1b600], R34 ;  /* 0x01b6002213007988 */ /* 0x0001e80008000404 */
[----:B-1----:R-:W3:Y:S04]  /*2ee70*/  LDL.LU R32, [R1+0x14bc] ;  /* 0x0014bc0001207983 */ /* 0x002ee80000300800 */
[----:B------:R1:W-:Y:S04]  /*2ee80*/  STS.U16 [R19+UR4+0x13a00], R36 ;  /* 0x013a002413007988 */ /* 0x0003e80008000404 */
[----:B0-----:R-:W3:Y:S04]  /*2ee90*/  LDL.LU R35, [R1+0x14b8] ;  /* 0x0014b80001237983 */ /* 0x001ee80000300800 */
[----:B------:R-:W3:Y:S01]  /*2eea0*/  LDL.LU R34, [R1+0x14b4] ;  /* 0x0014b40001227983 */ /* 0x000ee20000300800 */
[----:B-1----:R-:W-:-:S03]  /*2eeb0*/  LOP3.LUT R36, R90, 0x50, RZ, 0x3c, !PT ;  /* 0x000000505a247812 */ /* 0x002fc600078e3cff */
[----:B------:R0:W-:Y:S04]  /*2eec0*/  STS.U16 [R19+UR4+0x1ba00], R37 ;  /* 0x01ba002513007988 */ /* 0x0001e80008000404 */
[----:B------:R1:W-:Y:S04]  /*2eed0*/  STS.U16 [R19+UR4+0x13e00], R39 ;  /* 0x013e002713007988 */ /* 0x0003e80008000404 */
[----:B------:R4:W-:Y:S04]  /*2eee0*/  STS.U16 [R19+UR4+0x1be00], R38 ;  /* 0x01be002613007988 */ /* 0x0009e80008000404 */
[----:B0-----:R-:W3:Y:S04]  /*2eef0*/  LDL.LU R37, [R1+0x14b0] ;  /* 0x0014b00001257983 */ /* 0x001ee80000300800 */
[----:B-1----:R-:W3:Y:S04]  /*2ef00*/  LDL.LU R39, [R1+0x14ac] ;  /* 0x0014ac0001277983 */ /* 0x002ee80000300800 */
[----:B----4-:R-:W4:Y:S04]  /*2ef10*/  LDL.LU R38, [R1+0x14a8] ;  /* 0x0014a80001267983 */ /* 0x010f280000300800 */
[----:B------:R-:W-:Y:S04]  /*2ef20*/  STL [R1+0x12ec], R19 ;  /* 0x0012ec1301007387 */ /* 0x000fe80000100800 */
        /* <DEDUP_REMOVED lines=8> */
[----:B0-----:R-:W4:Y:S04]  /*2efb0*/  LDL.LU R42, [R1+0x1498] ;  /* 0x00149800012a7983 */ /* 0x001f280000300800 */
[----:B-1----:R-:W4:Y:S04]  /*2efc0*/  LDL.LU R3, [R1+0x1494] ;  /* 0x0014940001037983 */ /* 0x002f280000300800 */
[----:B--2---:R0:W-:Y:S04]  /*2efd0*/  STS.U16 [R36+UR4+0x18a80], R59 ;  /* 0x018a803b24007988 */ /* 0x0041e80008000404 */
[----:B---3--:R1:W-:Y:S04]  /*2efe0*/  STS.U16 [R36+UR4+0x10e80], R58 ;  /* 0x010e803a24007988 */ /* 0x0083e80008000404 */
[----:B------:R2:W-:Y:S04]  /*2eff0*/  STS.U16 [R36+UR4+0x18e80], R57 ;  /* 0x018e803924007988 */ /* 0x0005e80008000404 */
[----:B0-----:R-:W3:Y:S04]  /*2f000*/  LDL.LU R59, [R1+0x99c] ;  /* 0x00099c00013b7983 */ /* 0x001ee80000300800 */
[----:B-1----:R-:W3:Y:S04]  /*2f010*/  LDL.LU R58, [R1+0x998] ;  /* 0x00099800013a7983 */ /* 0x002ee80000300800 */
[----:B--2---:R-:W2:Y:S04]  /*2f020*/  LDL.LU R57, [R1+0x1490] ;  /* 0x0014900001397983 */ /* 0x004ea80000300800 */
        /* <DEDUP_REMOVED lines=19> */
[----:B0-----:R-:W3:Y:S04]  /*2f160*/  LDL.LU R56, [R1+0x1468] ;  /* 0x0014680001387983 */ /* 0x001ee80000300800 */
[----:B--2---:R0:W-:Y:S04]  /*2f170*/  STS.U16 [R36+UR4+0x12680], R57 ;  /* 0x0126803924007988 */ /* 0x0041e80008000404 */
[----:B----4-:R1:W-:Y:S04]  /*2f180*/  STS.U16 [R36+UR4+0x1a680], R3 ;  /* 0x01a6800324007988 */ /* 0x0103e80008000404 */
[----:B------:R2:W-:Y:S04]  /*2f190*/  STS.U16 [R36+UR4+0x12a80], R2 ;  /* 0x012a800224007988 */ /* 0x0005e80008000404 */
[----:B0-----:R-:W4:Y:S04]  /*2f1a0*/  LDL.LU R57, [R1+0x1464] ;  /* 0x0014640001397983 */ /* 0x001f280000300800 */
[----:B-1----:R-:W4:Y:S04]  /*2f1b0*/  LDL.LU R3, [R1+0x1460] ;  /* 0x0014600001037983 */ /* 0x002f280000300800 */
[----:B--2---:R-:W2:Y:S04]  /*2f1c0*/  LDL.LU R2, [R1+0x145c] ;  /* 0x00145c0001027983 */ /* 0x004ea80000300800 */
[----:B------:R0:W-:Y:S04]  /*2f1d0*/  STS.U16 [R36+UR4+0x1aa80], R93 ;  /* 0x01aa805d24007988 */ /* 0x0001e80008000404 */
[----:B------:R1:W-:Y:S04]  /*2f1e0*/  STS.U16 [R36+UR4+0x12e80], R64 ;  /* 0x012e804024007988 */ /* 0x0003e80008000404 */
[----:B------:R1:W-:Y:S04]  /*2f1f0*/  STS.U16 [R36+UR4+0x1ae80], R60 ;  /* 0x01ae803c24007988 */ /* 0x0003e80008000404 */
[----:B0-----:R-:W2:Y:S04]  /*2f200*/  LDL.LU R93, [R1+0x1458] ;  /* 0x00145800015d7983 */ /* 0x001ea80000300800 */
[----:B-1----:R-:W2:Y:S04]  /*2f210*/  LDL.LU R64, [R1+0x1454] ;  /* 0x0014540001407983 */ /* 0x002ea80000300800 */
[----:B------:R-:W2:Y:S04]  /*2f220*/  LDL.LU R60, [R1+0x1450] ;  /* 0x00145000013c7983 */ /* 0x000ea80000300800 */
[----:B------:R0:W-:Y:S04]  /*2f230*/  STS.U16 [R36+UR4+0x13280], R61 ;  /* 0x0132803d24007988 */ /* 0x0001e80008000404 */
[----:B0-----:R-:W2:Y:S04]  /*2f240*/  LDL.LU R61, [R1+0x144c] ;  /* 0x00144c00013d7983 */ /* 0x001ea80000300800 */
        /* <DEDUP_REMOVED lines=8> */
[----:B---3--:R-:W-:Y:S04]  /*2f2d0*/  STS.U16 [R53+UR4+0x10300], R59 ;  /* 0x0103003b35007988 */ /* 0x008fe80008000404 */
[----:B------:R-:W3:Y:S04]  /*2f2e0*/  LDL R63, [R1+0xbbc] ;  /* 0x000bbc00013f7983 */ /* 0x000ee80000100800 */
[----:B------:R-:W3:Y:S04]  /*2f2f0*/  LDL R62, [R1+0xbc0] ;  /* 0x000bc000013e7983 */ /* 0x000ee80000100800 */
[----:B------:R-:W-:Y:S04]  /*2f300*/  STS.U16 [R53+UR4+0x18300], R58 ;  /* 0x0183003a35007988 */ /* 0x000fe80008000404 */
[----:B------:R-:W-:Y:S04]  /*2f310*/  STL [R1+0x12f0], R36 ;  /* 0x0012f02401007387 */ /* 0x000fe80000100800 */
[----:B--2---:R0:W-:Y:S04]  /*2f320*/  STS.U16 [R53+UR4+0x10700], R61 ;  /* 0x0107003d35007988 */ /* 0x0041e80008000404 */
[----:B0-----:R-:W2:Y:S04]  /*2f330*/  LDL.LU R61, [R1+0x1448] ;  /* 0x00144800013d7983 */ /* 0x001ea80000300800 */
[----:B------:R-:W3:Y:S04]  /*2f340*/  LDL R59, [R1+0xbfc] ;  /* 0x000bfc00013b7983 */ /* 0x000ee80000100800 */
[----:B------:R-:W3:Y:S04]  /*2f350*/  LDL R58, [R1+0xc00] ;  /* 0x000c0000013a7983 */ /* 0x000ee80000100800 */
[----:B------:R0:W-:Y:S04]  /*2f360*/  STS.U16 [R53+UR4+0x18700], R60 ;  /* 0x0187003c35007988 */ /* 0x0001e80008000404 */
[----:B------:R1:W-:Y:S04]  /*2f370*/  STS.U16 [R53+UR4+0x10b00], R64 ;  /* 0x010b004035007988 */ /* 0x0003e80008000404 */
[----:B------:R4:W-:Y:S04]  /*2f380*/  STS.U16 [R53+UR4+0x18b00], R93 ;  /* 0x018b005d35007988 */ /* 0x0009e80008000404 */
[----:B0-----:R-:W3:Y:S04]  /*2f390*/  LDL.LU R60, [R1+0x1444] ;  /* 0x00144400013c7983 */ /* 0x001ee80000300800 */
[----:B-1----:R-:W3:Y:S04]  /*2f3a0*/  LDL.LU R64, [R1+0x1440] ;  /* 0x0014400001407983 */ /* 0x002ee80000300800 */
[----:B----4-:R-:W4:Y:S04]  /*2f3b0*/  LDL.LU R93, [R1+0x143c] ;  /* 0x00143c00015d7983 */ /* 0x010f280000300800 */
[----:B------:R-:W4:Y:S04]  /*2f3c0*/  LDL R51, [R1+0xc3c] ;  /* 0x000c3c0001337983 */ /* 0x000f280000100800 */
[----:B------:R-:W4:Y:S04]  /*2f3d0*/  LDL R50, [R1+0xc40] ;  /* 0x000c400001327983 */ /* 0x000f280000100800 */
[----:B------:R0:W-:Y:S04]  /*2f3e0*/  STS.U16 [R53+UR4+0x10f00], R2 ;  /* 0x010f000235007988 */ /* 0x0001e80008000404 */
[----:B------:R1:W-:Y:S04]  /*2f3f0*/  STS.U16 [R53+UR4+0x18f00], R3 ;  /* 0x018f000335007988 */ /* 0x0003e80008000404 */
[----:B0-----:R-:W4:Y:S04]  /*2f400*/  LDL R2, [R1+0xc80] ;  /* 0x000c800001027983 */ /* 0x001f280000100800 */
[----:B-1----:R-:W4:Y:S01]  /*2f410*/  LDL R3, [R1+0xc7c] ;  /* 0x000c7c0001037983 */ /* 0x002f220000100800 */
[----:B--2---:R-:W-:-:S06]  /*2f420*/  PRMT R61, RZ, 0x7610, R61 ;  /* 0x00007610ff3d7816 */ /* 0x004fcc000000003d */
[----:B---3--:R-:W2:Y:S01]  /*2f430*/  @!P4 LDG.E.U16 R61, desc[UR20][R62.64] ;  /* 0x000000143e3dc981 */ /* 0x008ea2000c1e1500 */
[----:B------:R-:W-:-:S06]  /*2f440*/  PRMT R57, RZ, 0x7610, R57 ;  /* 0x00007610ff397816 */ /* 0x000fcc0000000039 */
[----:B------:R-:W3:Y:S04]  /*2f450*/  @!P4 LDG.E.U16 R57, desc[UR20][R58.64] ;  /* 0x000000143a39c981 */ /* 0x000ee8000c1e1500 */
[----:B------:R-:W3:Y:S01]  /*2f460*/  LDL R62, [R1+0xcbc] ;  /* 0x000cbc00013e7983 */ /* 0x000ee20000100800 */
[----:B------:R-:W-:Y:S02]  /*2f470*/  PRMT R49, RZ, 0x7610, R49 ;  /* 0x00007610ff317816 */ /* 0x000fe40000000031 */
[----:B------:R-:W-:-:S04]  /*2f480*/  PRMT R48, RZ, 0x7610, R48 ;  /* 0x00007610ff307816 */ /* 0x000fc80000000030 */
[----:B----4-:R-:W4:Y:S04]  /*2f490*/  @!P4 LDG.E.U16 R49, desc[UR20][R50.64] ;  /* 0x000000143231c981 */ /* 0x010f28000c1e1500 */
[----:B------:R-:W4:Y:S04]  /*2f4a0*/  @!P4 LDG.E.U16 R48, desc[UR20][R2.64] ;  /* 0x000000140230c981 */ /* 0x000f28000c1e1500 */
[----:B--2---:R0:W-:Y:S04]  /*2f4b0*/  STL [R1+0x8b0], R61 ;  /* 0x0008b03d01007387 */ /* 0x0041e80000100800 */
[----:B0-----:R-:W2:Y:S04]  /*2f4c0*/  LDL R61, [R1+0xcc0] ;  /* 0x000cc000013d7983 */ /* 0x001ea80000100800 */
[----:B------:R-:W2:Y:S01]  /*2f4d0*/  LDL.LU R59, [R1+0x1438] ;  /* 0x00143800013b7983 */ /* 0x000ea20000300800 */
[----:B---3--:R-:W-:-:S03]  /*2f4e0*/  @!P4 IMAD.MOV.U32 R63, RZ, RZ, R62 ;  /* 0x000000ffff3fc224 */ /* 0x008fc600078e003e */
[----:B------:R-:W3:Y:S04]  /*2f4f0*/  LDL R58, [R1+0xcfc] ;  /* 0x000cfc00013a7983 */ /* 0x000ee80000100800 */
[----:B------:R0:W-:Y:S04]  /*2f500*/  STL [R1+0x8ac], R57 ;  /* 0x0008ac3901007387 */ /* 0x0001e80000100800 */
[----:B------:R-:W3:Y:S04]  /*2f510*/  LDL R51, [R1+0xd3c] ;  /* 0x000d3c0001337983 */ /* 0x000ee80000100800 */
[----:B------:R-:W3:Y:S04]  /*2f520*/  LDL R50, [R1+0xd40] ;  /* 0x000d400001327983 */ /* 0x000ee80000100800 */
[----:B0-----:R-:W3:Y:S04]  /*2f530*/  LDL R57, [R1+0xd00] ;  /* 0x000d000001397983 */ /* 0x001ee80000100800 */
[----:B------:R-:W3:Y:S04]  /*2f540*/  LDL.LU.64 R2, [R1+0x1430] ;  /* 0x0014300001027983 */ /* 0x000ee80000300a00 */
[----:B----4-:R0:W-:Y:S04]  /*2f550*/  STL [R1+0x8a8], R49 ;  /* 0x0008a83101007387 */ /* 0x0101e80000100800 */
[----:B0-----:R-:W4:Y:S04]  /*2f560*/  LDL R49, [R1+0xd7c] ;  /* 0x000d7c0001317983 */ /* 0x001f280000100800 */
[----:B------:R0:W-:Y:S04]  /*2f570*/  STL [R1+0x8a4], R48 ;  /* 0x0008a43001007387 */ /* 0x0001e80000100800 */
[----:B0-----:R-:W4:Y:S01]  /*2f580*/  LDL R48, [R1+0xd80] ;  /* 0x000d800001307983 */ /* 0x001f220000100800 */
[----:B--2---:R-:W-:-:S03]  /*2f590*/  @!P4 IMAD.MOV.U32 R62, RZ, RZ, R61 ;  /* 0x000000ffff3ec224 */ /* 0x004fc600078e003d */
[----:B------:R-:W2:Y:S01]  /*2f5a0*/  LDL R61, [R1+0xdc0] ;  /* 0x000dc000013d7983 */ /* 0x000ea20000100800 */
[----:B------:R-:W-:-:S06]  /*2f5b0*/  PRMT R59, RZ, 0x7610, R59 ;  /* 0x00007610ff3b7816 */ /* 0x000fcc000000003b */
[----:B------:R-:W2:Y:S04]  /*2f5c0*/  @!P4 LDG.E.U16 R59, desc[UR20][R62.64] ;  /* 0x000000143e3bc981 */ /* 0x000ea8000c1e1500 */
[----:B------:R-:W2:Y:S01]  /*2f5d0*/  LDL R62, [R1+0xdbc] ;  /* 0x000dbc00013e7983 */ /* 0x000ea20000100800 */
[----:B------:R-:W-:Y:S02]  /*2f5e0*/  PRMT R55, RZ, 0x7610, R55 ;  /* 0x00007610ff377816 */ /* 0x000fe40000000037 */
[----:B---3--:R-:W-:Y:S02]  /*2f5f0*/  PRMT R3, RZ, 0x7610, R3 ;  /* 0x00007610ff037816 */ /* 0x008fe40000000003 */
[----:B------:R-:W-:-:S04]  /*2f600*/  PRMT R54, RZ, 0x7610, R54 ;  /* 0x00007610ff367816 */ /* 0x000fc80000000036 */
[----:B------:R-:W3:Y:S01]  /*2f610*/  @!P4 LDG.E.U16 R3, desc[UR20][R50.64] ;  /* 0x000000143203c981 */ /* 0x000ee2000c1e1500 */
[----:B------:R-:W-:-:S03]  /*2f620*/  PRMT R60, RZ, 0x7610, R60 ;  /* 0x00007610ff3c7816 */ /* 0x000fc6000000003c */
[----:B----4-:R-:W4:Y:S04]  /*2f630*/  @!P4 LDG.E.U16 R54, desc[UR20][R48.64] ;  /* 0x000000143036c981 */ /* 0x010f28000c1e1500 */
[----:B--2---:R0:W-:Y:S02]  /*2f640*/  STL [R1+0x8a0], R59 ;  /* 0x0008a03b01007387 */ /* 0x0041e40000100800 */
[----:B0-----:R-:W-:Y:S02]  /*2f650*/  @!P4 IMAD.MOV.U32 R59, RZ, RZ, R58 ;  /* 0x000000ffff3bc224 */ /* 0x001fe400078e003a */
[----:B------:R-:W-:-:S05]  /*2f660*/  @!P4 IMAD.MOV.U32 R58, RZ, RZ, R57 ;  /* 0x000000ffff3ac224 */ /* 0x000fca00078e0039 */
[----:B------:R-:W2:Y:S01]  /*2f670*/  @!P4 LDG.E.U16 R55, desc[UR20][R58.64] ;  /* 0x000000143a37c981 */ /* 0x000ea2000c1e1500 */
[----:B------:R-:W-:Y:S02]  /*2f680*/  @!P4 IMAD.MOV.U32 R63, RZ, RZ, R62 ;  /* 0x000000ffff3fc224 */ /* 0x000fe400078e003e */
[----:B------:R-:W-:-:S05]  /*2f690*/  @!P4 IMAD.MOV.U32 R62, RZ, RZ, R61 ;  /* 0x000000ffff3ec224 */ /* 0x000fca00078e003d */
[----:B------:R0:W4:Y:S04]  /*2f6a0*/  @!P4 LDG.E.U16 R60, desc[UR20][R62.64] ;  /* 0x000000143e3cc981 */ /* 0x000128000c1e1500 */
[----:B------:R-:W4:Y:S04]  /*2f6b0*/  LDL.LU R59, [R1+0x142c] ;  /* 0x00142c00013b7983 */ /* 0x000f280000300800 */
[----:B------:R-:W0:Y:S04]  /*2f6c0*/  LDL R58, [R1+0xa0c] ;  /* 0x000a0c00013a7983 */ /* 0x000e280000100800 */
[----:B------:R-:W4:Y:S04]  /*2f6d0*/  LDL R57, [R1+0xa10] ;  /* 0x000a100001397983 */ /* 0x000f280000100800 */
[----:B------:R-:W4:Y:S04]  /*2f6e0*/  LDL.LU R51, [R1+0x1428] ;  /* 0x0014280001337983 */ /* 0x000f280000300800 */
[----:B------:R-:W4:Y:S04]  /*2f6f0*/  LDL R50, [R1+0xa4c] ;  /* 0x000a4c0001327983 */ /* 0x000f280000100800 */
[----:B---3--:R1:W-:Y:S04]  /*2f700*/  STL [R1+0x898], R3 ;  /* 0x0008980301007387 */ /* 0x0083e80000100800 */
[----:B-1----:R-:W3:Y:S04]  /*2f710*/  LDL R3, [R1+0xa50] ;  /* 0x000a500001037983 */ /* 0x002ee80000100800 */
[----:B------:R-:W3:Y:S04]  /*2f720*/  LDL.LU.64 R48, [R1+0x1420] ;  /* 0x0014200001307983 */ /* 0x000ee80000300a00 */
[----:B--2---:R1:W-:Y:S04]  /*2f730*/  STL [R1+0x89c], R55 ;  /* 0x00089c3701007387 */ /* 0x0043e80000100800 */
[----:B-1----:R-:W2:Y:S01]  /*2f740*/  LDL R55, [R1+0xa8c] ;  /* 0x000a8c0001377983 */ /* 0x002ea20000100800 */
[----:B0-----:R-:W-:-:S02]  /*2f750*/  @!P4 IMAD.MOV.U32 R63, RZ, RZ, R58 ;  /* 0x000000ffff3fc224 */ /* 0x001fc400078e003a */
[----:B----4-:R-:W-:Y:S01]  /*2f760*/  @!P4 IMAD.MOV.U32 R62, RZ, RZ, R57 ;  /* 0x000000ffff3ec224 */ /* 0x010fe200078e0039 */
[----:B------:R-:W-:Y:S01]  /*2f770*/  PRMT R51, RZ, 0x7610, R51 ;  /* 0x00007610ff337816 */ /* 0x000fe20000000033 */
[----:B------:R0:W-:Y:S04]  /*2f780*/  STL [R1+0x894], R54 ;  /* 0x0008943601007387 */ /* 0x0001e80000100800 */
[----:B------:R-:W4:Y:S04]  /*2f790*/  LDL R61, [R1+0xacc] ;  /* 0x000acc00013d7983 */ /* 0x000f280000100800 */
[----:B------:R-:W2:Y:S04]  /*2f7a0*/  @!P4 LDG.E.U16 R51, desc[UR20][R62.64] ;  /* 0x000000143e33c981 */ /* 0x000ea8000c1e1500 */
[----:B0-----:R-:W3:Y:S04]  /*2f7b0*/  LDL R54, [R1+0xa90] ;  /* 0x000a900001367983 */ /* 0x001ee80000100800 */
[----:B------:R0:W-:Y:S04]  /*2f7c0*/  STL [R1+0x890], R60 ;  /* 0x0008903c01007387 */ /* 0x0001e80000100800 */
[----:B0-----:R-:W4:Y:S04]  /*2f7d0*/  LDL R60, [R1+0xad0] ;  /* 0x000ad000013c7983 */ /* 0x001f280000100800 */
[----:B------:R-:W4:Y:S01]  /*2f7e0*/  LDL.LU R62, [R1+0x1418] ;  /* 0x00141800013e7983 */ /* 0x000f220000300800 */
[----:B------:R-:W-:-:S03]  /*2f7f0*/  PRMT R2, RZ, 0x7610, R2 ;  /* 0x00007610ff027816 */ /* 0x000fc60000000002 */
[----:B------:R-:W4:Y:S04]  /*2f800*/  LDL R58, [R1+0xb0c] ;  /* 0x000b0c00013a7983 */ /* 0x000f280000100800 */
[----:B------:R-:W4:Y:S01]  /*2f810*/  LDL R57, [R1+0xb10] ;  /* 0x000b100001397983 */ /* 0x000f220000100800 */
[----:B------:R-:W-:-:S03]  /*2f820*/  PRMT R59, RZ, 0x7610, R59 ;  /* 0x00007610ff3b7816 */ /* 0x000fc6000000003b */
[----:B--2---:R0:W-:Y:S02]  /*2f830*/  STL [R1+0x88c], R51 ;  /* 0x00088c3301007387 */ /* 0x0041e40000100800 */
[----:B0-----:R-:W-:Y:S02]  /*2f840*/  @!P4 IMAD.MOV.U32 R51, RZ, RZ, R50 ;  /* 0x000000ffff33c224 */ /* 0x001fe400078e0032 */
[----:B---3--:R-:W-:-:S05]  /*2f850*/  @!P4 IMAD.MOV.U32 R50, RZ, RZ, R3 ;  /* 0x000000ffff32c224 */ /* 0x008fca00078e0003 */
[----:B------:R-:W2:Y:S04]  /*2f860*/  @!P4 LDG.E.U16 R2, desc[UR20][R50.64] ;  /* 0x000000143202c981 */ /* 0x000ea8000c1e1500 */
[----:B----4-:R-:W3:Y:S01]  /*2f870*/  @!P4 LDG.E.U16 R59, desc[UR20][R60.64] ;  /* 0x000000143c3bc981 */ /* 0x010ee2000c1e1500 */
[----:B------:R-:W-:-:S03]  /*2f880*/  PRMT R62, RZ, 0x7610, R62 ;  /* 0x00007610ff3e7816 */ /* 0x000fc6000000003e */
[----:B------:R-:W4:Y:S04]  /*2f890*/  LDL.LU.64 R50, [R1+0x1410] ;  /* 0x0014100001327983 */ /* 0x000f280000300a00 */
[----:B------:R-:W3:Y:S04]  /*2f8a0*/  @!P4 LDG.E.U16 R62, desc[UR20][R54.64] ;  /* 0x00000014363ec981 */ /* 0x000ee8000c1e1500 */
[----:B------:R-:W3:Y:S04]  /*2f8b0*/  LDL R3, [R1+0xb4c] ;  /* 0x000b4c0001037983 */ /* 0x000ee80000100800 */
[----:B--2---:R0:W-:Y:S04]  /*2f8c0*/  STL [R1+0x888], R2 ;  /* 0x0008880201007387 */ /* 0x0041e80000100800 */
[----:B0-----:R-:W2:Y:S04]  /*2f8d0*/  LDL R2, [R1+0xb50] ;  /* 0x000b500001027983 */ /* 0x001ea80000100800 */
[----:B------:R-:W2:Y:S04]  /*2f8e0*/  LDL.LU.64 R54, [R1+0x1408] ;  /* 0x0014080001367983 */ /* 0x000ea80000300a00 */
[----:B------:R-:W2:Y:S01]  /*2f8f0*/  LDL R63, [R1+0xb8c] ;  /* 0x000b8c00013f7983 */ /* 0x000ea20000100800 */
[----:B----4-:R-:W-:-:S03]  /*2f900*/  PRMT R50, RZ, 0x7610, R50 ;  /* 0x00007610ff327816 */ /* 0x010fc60000000032 */
[----:B---3--:R0:W-:Y:S04]  /*2f910*/  STL [R1+0x884], R62 ;  /* 0x0008843e01007387 */ /* 0x0081e80000100800 */
[----:B------:R-:W3:Y:S04]  /*2f920*/  LDL R61, [R1+0xbc4] ;  /* 0x000bc400013d7983 */ /* 0x000ee80000100800 */
[----:B------:R-:W3:Y:S04]  /*2f930*/  LDL R60, [R1+0xbc8] ;  /* 0x000bc800013c7983 */ /* 0x000ee80000100800 */
[----:B0-----:R-:W4:Y:S04]  /*2f940*/  LDL R62, [R1+0xb90] ;  /* 0x000b9000013e7983 */ /* 0x001f280000100800 */
[----:B------:R0:W-:Y:S02]  /*2f950*/  STL [R1+0x880], R59 ;  /* 0x0008803b01007387 */ /* 0x0001e40000100800 */
[----:B0-----:R-:W-:-:S02]  /*2f960*/  @!P4 IMAD.MOV.U32 R59, RZ, RZ, R58 ;  /* 0x000000ffff3bc224 */ /* 0x001fc400078e003a */
[----:B------:R-:W-:-:S05]  /*2f970*/  @!P4 IMAD.MOV.U32 R58, RZ, RZ, R57 ;  /* 0x000000ffff3ac224 */ /* 0x000fca00078e0039 */
[----:B------:R0:W3:Y:S04]  /*2f980*/  @!P4 LDG.E.U16 R50, desc[UR20][R58.64] ;  /* 0x000000143a32c981 */ /* 0x0000e8000c1e1500 */
[----:B------:R-:W0:Y:S01]  /*2f990*/  LDL.LU R59, [R1+0x1400] ;  /* 0x00140000013b7983 */ /* 0x000e220000300800 */
[----:B------:R-:W-:Y:S02]  /*2f9a0*/  PRMT R46, RZ, 0x7610, R46 ;  /* 0x00007610ff2e7816 */ /* 0x000fe4000000002e */
[----:B------:R-:W-:Y:S01]  /*2f9b0*/  PRMT R56, RZ, 0x7610, R56 ;  /* 0x00007610ff387816 */ /* 0x000fe20000000038 */
[----:B------:R-:W3:Y:S04]  /*2f9c0*/  LDL R58, [R1+0xc04] ;  /* 0x000c0400013a7983 */ /* 0x000ee80000100800 */
[----:B------:R-:W3:Y:S04]  /*2f9d0*/  LDL R57, [R1+0xc08] ;  /* 0x000c080001397983 */ /* 0x000ee80000100800 */
[----:B--2---:R-:W2:Y:S01]  /*2f9e0*/  @!P4 LDG.E.U16 R46, desc[UR20][R2.64] ;  /* 0x00000014022ec981 */ /* 0x004ea2000c1e1500 */
[----:B------:R-:W-:-:S03]  /*2f9f0*/  PRMT R51, RZ, 0x7610, R51 ;  /* 0x00007610ff337816 */ /* 0x000fc60000000033 */
[----:B------:R-:W2:Y:S04]  /*2fa00*/  LDL.LU.64 R2, [R1+0x13f8] ;  /* 0x0013f80001027983 */ /* 0x000ea80000300a00 */
[----:B----4-:R-:W4:Y:S01]  /*2fa10*/  @!P4 LDG.E.U16 R56, desc[UR20][R62.64] ;  /* 0x000000143e38c981 */ /* 0x010f22000c1e1500 */
[----:B0-----:R-:W-:-:S06]  /*2fa20*/  PRMT R59, RZ, 0x7610, R59 ;  /* 0x00007610ff3b7816 */ /* 0x001fcc000000003b */
[----:B---3--:R-:W3:Y:S04]  /*2fa30*/  @!P4 LDG.E.U16 R59, desc[UR20][R60.64] ;  /* 0x000000143c3bc981 */ /* 0x008ee8000c1e1500 */
[----:B------:R0:W-:Y:S04]  /*2fa40*/  STL [R1+0x87c], R50 ;  /* 0x00087c3201007387 */ /* 0x0001e80000100800 */
[----:B0-----:R-:W3:Y:S04]  /*2fa50*/  LDL R50, [R1+0xc44] ;  /* 0x000c440001327983 */ /* 0x001ee80000100800 */
[----:B--2---:R0:W-:Y:S04]  /*2fa60*/  STL [R1+0x878], R46 ;  /* 0x0008782e01007387 */ /* 0x0041e80000100800 */
[----:B------:R-:W2:Y:S04]  /*2fa70*/  LDL R62, [R1+0xc84] ;  /* 0x000c8400013e7983 */ /* 0x000ea80000100800 */
[----:B0-----:R-:W2:Y:S04]  /*2fa80*/  LDL R46, [R1+0xc48] ;  /* 0x000c4800012e7983 */ /* 0x001ea80000100800 */
[----:B----4-:R0:W-:Y:S04]  /*2fa90*/  STL [R1+0x874], R56 ;  /* 0x0008743801007387 */ /* 0x0101e80000100800 */
[----:B------:R-:W4:Y:S04]  /*2faa0*/  LDL R61, [R1+0xcc4] ;  /* 0x000cc400013d7983 */ /* 0x000f280000100800 */
[----:B------:R-:W4:Y:S04]  /*2fab0*/  LDL R60, [R1+0xcc8] ;  /* 0x000cc800013c7983 */ /* 0x000f280000100800 */
[----:B0-----:R-:W2:Y:S04]  /*2fac0*/  LDL R56, [R1+0xc88] ;  /* 0x000c880001387983 */ /* 0x001ea80000100800 */
[----:B---3--:R0:W-:Y:S02]  /*2fad0*/  STL [R1+0x870], R59 ;  /* 0x0008703b01007387 */ /* 0x0081e40000100800 */
[----:B0-----:R-:W-:-:S02]  /*2fae0*/  @!P4 IMAD.MOV.U32 R59, RZ, RZ, R58 ;  /* 0x000000ffff3bc224 */ /* 0x001fc400078e003a */
[----:B------:R-:W-:-:S05]  /*2faf0*/  @!P4 IMAD.MOV.U32 R58, RZ, RZ, R57 ;  /* 0x000000ffff3ac224 */ /* 0x000fca00078e0039 */
[----:B------:R-:W3:Y:S01]  /*2fb00*/  @!P4 LDG.E.U16 R51, desc[UR20][R58.64] ;  /* 0x000000143a33c981 */ /* 0x000ee2000c1e1500 */
[----:B------:R-:W-:-:S03]  /*2fb10*/  PRMT R3, RZ, 0x7610, R3 ;  /* 0x00007610ff037816 */ /* 0x000fc60000000003 */
[----:B------:R-:W2:Y:S04]  /*2fb20*/  LDL.LU R59, [R1+0x13f0] ;  /* 0x0013f000013b7983 */ /* 0x000ea80000300800 */
[----:B------:R-:W4:Y:S04]  /*2fb30*/  LDL R58, [R1+0xd04] ;  /* 0x000d0400013a7983 */ /* 0x000f280000100800 */
[----:B------:R-:W4:Y:S04]  /*2fb40*/  LDL R57, [R1+0xd08] ;  /* 0x000d080001397983 */ /* 0x000f280000100800 */
[----:B---3--:R0:W-:Y:S02]  /*2fb50*/  STL [R1+0x86c], R51 ;  /* 0x00086c3301007387 */ /* 0x0081e40000100800 */
[----:B0-----:R-:W-:-:S02]  /*2fb60*/  @!P4 IMAD.MOV.U32 R51, RZ, RZ, R50 ;  /* 0x000000ffff33c224 */ /* 0x001fc400078e0032 */
[----:B--2---:R-:W-:-:S05]  /*2fb70*/  @!P4 IMAD.MOV.U32 R50, RZ, RZ, R46 ;  /* 0x000000ffff32c224 */ /* 0x004fca00078e002e */
[----:B------:R-:W2:Y:S01]  /*2fb80*/  @!P4 LDG.E.U16 R3, desc[UR20][R50.64] ;  /* 0x000000143203c981 */ /* 0x000ea2000c1e1500 */
[----:B------:R-:W-:Y:S01]  /*2fb90*/  PRMT R54, RZ, 0x7610, R54 ;  /* 0x00007610ff367816 */ /* 0x000fe20000000036 */
[----:B------:R-:W-:Y:S01]  /*2fba0*/  @!P4 IMAD.MOV.U32 R63, RZ, RZ, R62 ;  /* 0x000000ffff3fc224 */ /* 0x000fe200078e003e */
[----:B------:R-:W-:Y:S01]  /*2fbb0*/  PRMT R49, RZ, 0x7610, R49 ;  /* 0x00007610ff317816 */ /* 0x000fe20000000031 */
[----:B------:R-:W-:Y:S01]  /*2fbc0*/  @!P4 IMAD.MOV.U32 R62, RZ, RZ, R56 ;  /* 0x000000ffff3ec224 */ /* 0x000fe200078e0038 */
[----:B------:R-:W-:-:S04]  /*2fbd0*/  PRMT R47, RZ, 0x7610, R47 ;  /* 0x00007610ff2f7816 */ /* 0x000fc8000000002f */
[----:B------:R-:W3:Y:S04]  /*2fbe0*/  @!P4 LDG.E.U16 R54, desc[UR20][R62.64] ;  /* 0x000000143e36c981 */ /* 0x000ee8000c1e1500 */
[----:B----4-:R0:W4:Y:S04]  /*2fbf0*/  @!P4 LDG.E.U16 R49, desc[UR20][R60.64] ;  /* 0x000000143c31c981 */ /* 0x010128000c1e1500 */
[----:B------:R-:W4:Y:S04]  /*2fc00*/  LDL.LU.64 R50, [R1+0x13e8] ;  /* 0x0013e80001327983 */ /* 0x000f280000300a00 */
[----:B------:R-:W4:Y:S01]  /*2fc10*/  LDL R46, [R1+0xd44] ;  /* 0x000d4400012e7983 */ /* 0x000f220000100800 */
[----:B0-----:R-:W-:-:S02]  /*2fc20*/  @!P4 IMAD.MOV.U32 R60, RZ, RZ, R57 ;  /* 0x000000ffff3cc224 */ /* 0x001fc400078e0039 */
[----:B------:R-:W-:-:S05]  /*2fc30*/  @!P4 IMAD.MOV.U32 R61, RZ, RZ, R58 ;  /* 0x000000ffff3dc224 */ /* 0x000fca00078e003a */
[----:B------:R-:W4:Y:S04]  /*2fc40*/  @!P4 LDG.E.U16 R47, desc[UR20][R60.64] ;  /* 0x000000143c2fc981 */ /* 0x000f28000c1e1500 */
[----:B--2---:R0:W-:Y:S04]  /*2fc50*/  STL [R1+0x868], R3 ;  /* 0x0008680301007387 */ /* 0x0041e80000100800 */
[----:B------:R-:W2:Y:S04]  /*2fc60*/  LDL R56, [R1+0xd84] ;  /* 0x000d840001387983 */ /* 0x000ea80000100800 */
[----:B0-----:R-:W2:Y:S04]  /*2fc70*/  LDL R3, [R1+0xd48] ;  /* 0x000d480001037983 */ /* 0x001ea80000100800 */
[----:B---3--:R0:W-:Y:S04]  /*2fc80*/  STL [R1+0x864], R54 ;  /* 0x0008643601007387 */ /* 0x0081e80000100800 */
[----:B------:R-:W3:Y:S04]  /*2fc90*/  LDL R62, [R1+0xdc4] ;  /* 0x000dc400013e7983 */ /* 0x000ee80000100800 */
[----:B0-----:R-:W3:Y:S04]  /*2fca0*/  LDL R54, [R1+0xd88] ;  /* 0x000d880001367983 */ /* 0x001ee80000100800 */
[----:B----4-:R0:W-:Y:S01]  /*2fcb0*/  STL [R1+0x860], R49 ;  /* 0x0008603101007387 */ /* 0x0101e20000100800 */
[----:B------:R-:W-:-:S03]  /*2fcc0*/  PRMT R2, RZ, 0x7610, R2 ;  /* 0x00007610ff027816 */ /* 0x000fc60000000002 */
[----:B0-----:R-:W4:Y:S04]  /*2fcd0*/  LDL R49, [R1+0xdc8] ;  /* 0x000dc80001317983 */ /* 0x001f280000100800 */
[----:B------:R-:W4:Y:S04]  /*2fce0*/  LDL.LU R60, [R1+0x13e0] ;  /* 0x0013e000013c7983 */ /* 0x000f280000300800 */
[----:B------:R-:W4:Y:S04]  /*2fcf0*/  LDL R61, [R1+0xa14] ;  /* 0x000a1400013d7983 */ /* 0x000f280000100800 */
[----:B------:R-:W4:Y:S04]  /*2fd00*/  LDL R58, [R1+0xa18] ;  /* 0x000a1800013a7983 */ /* 0x000f280000100800 */
[----:B------:R0:W-:Y:S02]  /*2fd10*/  STL [R1+0x85c], R47 ;  /* 0x00085c2f01007387 */ /* 0x0001e40000100800 */
[----:B0-----:R-:W-:-:S02]  /*2fd20*/  @!P4 IMAD.MOV.U32 R47, RZ, RZ, R46 ;  /* 0x000000ffff2fc224 */ /* 0x001fc400078e002e */
[----:B--2---:R-:W-:-:S05]  /*2fd30*/  @!P4 IMAD.MOV.U32 R46, RZ, RZ, R3 ;  /* 0x000000ffff2ec224 */ /* 0x004fca00078e0003 */
[----:B------:R-:W2:Y:S01]  /*2fd40*/  @!P4 LDG.E.U16 R2, desc[UR20][R46.64] ;  /* 0x000000142e02c981 */ /* 0x000ea2000c1e1500 */
[----:B------:R-:W-:Y:S01]  /*2fd50*/  PRMT R51, RZ, 0x7610, R51 ;  /* 0x00007610ff337816 */ /* 0x000fe20000000033 */
[----:B------:R-:W-:Y:S02]  /*2fd60*/  @!P4 IMAD.MOV.U32 R57, RZ, RZ, R56 ;  /* 0x000000ffff39c224 */ /* 0x000fe400078e0038 */
[----:B---3--:R-:W-:Y:S01]  /*2fd70*/  @!P4 IMAD.MOV.U32 R56, RZ, RZ, R54 ;  /* 0x000000ffff38c224 */ /* 0x008fe200078e0036 */
[----:B------:R-:W3:Y:S04]  /*2fd80*/  LDL.LU.64 R46, [R1+0x13d8] ;  /* 0x0013d800012e7983 */ /* 0x000ee80000300a00 */
[----:B------:R-:W3:Y:S04]  /*2fd90*/  LDL R3, [R1+0xa54] ;  /* 0x000a540001037983 */ /* 0x000ee80000100800 */
[----:B------:R-:W3:Y:S01]  /*2fda0*/  @!P4 LDG.E.U16 R51, desc[UR20][R56.64] ;  /* 0x000000143833c981 */ /* 0x000ee2000c1e1500 */
[----:B------:R-:W-:Y:S01]  /*2fdb0*/  PRMT R48, RZ, 0x7610, R48 ;  /* 0x00007610ff307816 */ /* 0x000fe20000000030 */
[----:B------:R-:W-:Y:S01]  /*2fdc0*/  @!P4 IMAD.MOV.U32 R63, RZ, RZ, R62 ;  /* 0x000000ffff3fc224 */ /* 0x000fe200078e003e */
[----:B----4-:R-:W-:-:S05]  /*2fdd0*/  @!P4 MOV R62, R49 ;  /* 0x00000031003ec202 */ /* 0x010fca0000000f00 */
[----:B------:R0:W4:Y:S04]  /*2fde0*/  @!P4 LDG.E.U16 R48, desc[UR20][R62.64] ;  /* 0x000000143e30c981 */ /* 0x000128000c1e1500 */
[----:B--2---:R1:W-:Y:S04]  /*2fdf0*/  STL [R1+0x858], R2 ;  /* 0x0008580201007387 */ /* 0x0043e80000100800 */
[----:B-1----:R-:W2:Y:S04]  /*2fe00*/  LDL R2, [R1+0xa58] ;  /* 0x000a580001027983 */ /* 0x002ea80000100800 */
[----:B------:R-:W2:Y:S01]  /*2fe10*/  LDL.LU.64 R56, [R1+0x13d0] ;  /* 0x0013d00001387983 */ /* 0x000ea20000300a00 */
[----:B0-----:R-:W-:Y:S01]  /*2fe20*/  @!P4 IMAD.MOV.U32 R62, RZ, RZ, R58 ;  /* 0x000000ffff3ec224 */ /* 0x001fe200078e003a */
[----:B------:R-:W-:Y:S01]  /*2fe30*/  PRMT R55, RZ, 0x7610, R55 ;  /* 0x00007610ff377816 */ /* 0x000fe20000000037 */
[----:B------:R-:W-:Y:S01]  /*2fe40*/  @!P4 IMAD.MOV.U32 R63, RZ, RZ, R61 ;  /* 0x000000ffff3fc224 */ /* 0x000fe200078e003d */
[----:B------:R-:W2:Y:S04]  /*2fe50*/  LDL R54, [R1+0xa94] ;  /* 0x000a940001367983 */ /* 0x000ea80000100800 */
[----:B---3--:R0:W-:Y:S04]  /*2fe60*/  STL [R1+0x854], R51 ;  /* 0x0008543301007387 */ /* 0x0081e80000100800 */
[----:B------:R-:W3:Y:S04]  /*2fe70*/  LDL R49, [R1+0xad4] ;  /* 0x000ad40001317983 */ /* 0x000ee80000100800 */
[----:B0-----:R-:W3:Y:S04]  /*2fe80*/  LDL R51, [R1+0xa98] ;  /* 0x000a980001337983 */ /* 0x001ee80000100800 */
[----:B----4-:R0:W-:Y:S04]  /*2fe90*/  STL [R1+0x850], R48 ;  /* 0x0008503001007387 */ /* 0x0101e80000100800 */
[----:B------:R-:W4:Y:S04]  /*2fea0*/  LDL R61, [R1+0xb18] ;  /* 0x000b1800013d7983 */ /* 0x000f280000100800 */
[----:B0-----:R-:W3:Y:S04]  /*2feb0*/  LDL R48, [R1+0xad8] ;  /* 0x000ad80001307983 */ /* 0x001ee80000100800 */
[----:B--2---:R-:W2:Y:S01]  /*2fec0*/  @!P4 LDG.E.U16 R55, desc[UR20][R2.64] ;  /* 0x000000140237c981 */ /* 0x004ea2000c1e1500 */
[----:B------:R-:W-:-:S06]  /*2fed0*/  PRMT R57, RZ, 0x7610, R57 ;  /* 0x00007610ff397816 */ /* 0x000fcc0000000039 */
[----:B------:R-:W2:Y:S04]  /*2fee0*/  @!P4 LDG.E.U16 R57, desc[UR20][R62.64] ;  /* 0x000000143e39c981 */ /* 0x000ea8000c1e1500 */
[----:B------:R-:W3:Y:S04]  /*2fef0*/  LDL R62, [R1+0xb14] ;  /* 0x000b1400013e7983 */ /* 0x000ee80000100800 */
[----:B------:R-:W3:Y:S04]  /*2ff00*/  LDL.LU.64 R2, [R1+0x13c8] ;  /* 0x0013c80001027983 */ /* 0x000ee80000300a00 */
[----:B------:R-:W4:Y:S01]  /*2ff10*/  LDL R58, [R1+0xb54] ;  /* 0x000b5400013a7983 */ /* 0x000f220000100800 */
[----:B------:R-:W-:-:S02]  /*2ff20*/  PRMT R50, RZ, 0x7610, R50 ;  /* 0x00007610ff327816 */ /* 0x000fc40000000032 */
[----:B------:R-:W-:Y:S01]  /*2ff30*/  PRMT R59, RZ, 0x7610, R59 ;  /* 0x00007610ff3b7816 */ /* 0x000fe2000000003b */
[----:B--2---:R0:W-:Y:S04]  /*2ff40*/  STL [R1+0x84c], R57 ;  /* 0x00084c3901007387 */ /* 0x0041e80000100800 */
[----:B0-----:R-:W2:Y:S04]  /*2ff50*/  LDL R57, [R1+0xb58] ;  /* 0x000b580001397983 */ /* 0x001ea80000100800 */
[----:B------:R0:W-:Y:S01]  /*2ff60*/  STL [R1+0x848], R55 ;  /* 0x0008483701007387 */ /* 0x0001e20000100800 */
[----:B---3--:R-:W-:Y:S01]  /*2ff70*/  PRMT R3, RZ, 0x7610, R3 ;  /* 0x00007610ff037816 */ /* 0x008fe20000000003 */
[----:B------:R-:W-:-:S02]  /*2ff80*/  @!P4 IMAD.MOV.U32 R63, RZ, RZ, R62 ;  /* 0x000000ffff3fc224 */ /* 0x000fc400078e003e */
[----:B----4-:R-:W-:-:S03]  /*2ff90*/  @!P4 IMAD.MOV.U32 R62, RZ, RZ, R61 ;  /* 0x000000ffff3ec224 */ /* 0x010fc600078e003d */
[----:B------:R-:W3:Y:S01]  /*2ffa0*/  @!P4 LDG.E.U16 R3, desc[UR20][R48.64] ;  /* 0x000000143003c981 */ /* 0x000ee2000c1e1500 */
[----:B0-----:R-:W-:-:S03]  /*2ffb0*/  @!P4 IMAD.MOV.U32 R55, RZ, RZ, R54 ;  /* 0x000000ffff37c224 */ /* 0x001fc600078e0036 */
[----:B------:R-:W4:Y:S01]  /*2ffc0*/  @!P4 LDG.E.U16 R59, desc[UR20][R62.64] ;  /* 0x000000143e3bc981 */ /* 0x000f22000c1e1500 */
[----:B------:R-:W-:-:S05]  /*2ffd0*/  @!P4 IMAD.MOV.U32 R54, RZ, RZ, R51 ;  /* 0x000000ffff36c224 */ /* 0x000fca00078e0033 */
[----:B------:R-:W2:Y:S04]  /*2ffe0*/  @!P4 LDG.E.U16 R50, desc[UR20][R54.64] ;  /* 0x000000143632c981 */ /* 0x000ea8000c1e1500 */
[----:B------:R-:W3:Y:S04]  /*2fff0*/  LDL.LU R55, [R1+0x13c0] ;  /* 0x0013c00001377983 */ /* 0x000ee80000300800 */
[----:B------:R-:W4:Y:S04]  /*30000*/  LDL R54, [R1+0xb94] ;  /* 0x000b940001367983 */ /* 0x000f280000100800 */
[----:B------:R-:W4:Y:S04]  /*30010*/  LDL R51, [R1+0xb98] ;  /* 0x000b980001337983 */ /* 0x000f280000100800 */
[----:B------:R-:W4:Y:S04]  /*30020*/  LDL.LU.64 R48, [R1+0x13b8] ;  /* 0x0013b80001307983 */ /* 0x000f280000300a00 */
[----:B--2---:R0:W-:Y:S04]  /*30030*/  STL [R1+0x844], R50 ;  /* 0x0008443201007387 */ /* 0x0041e80000100800 */
[----:B0-----:R-:W2:Y:S01]  /*30040*/  LDL R50, [R1+0xbcc] ;  /* 0x000bcc0001327983 */ /* 0x001ea20000100800 */
[----:B---3--:R-:W-:-:S03]  /*30050*/  PRMT R55, RZ, 0x7610, R55 ;  /* 0x00007610ff377816 */ /* 0x008fc60000000037 */
[----:B------:R0:W-:Y:S04]  /*30060*/  STL [R1+0x840], R3 ;  /* 0x0008400301007387 */ /* 0x0001e80000100800 */
[----:B------:R-:W3:Y:S04]  /*30070*/  LDL R62, [R1+0xc0c] ;  /* 0x000c0c00013e7983 */ /* 0x000ee80000100800 */
[----:B------:R-:W2:Y:S04]  /*30080*/  LDL R61, [R1+0xc10] ;  /* 0x000c1000013d7983 */ /* 0x000ea80000100800 */
[----:B0-----:R-:W2:Y:S04]  /*30090*/  LDL R3, [R1+0xbd0] ;  /* 0x000bd00001037983 */ /* 0x001ea80000100800 */
[----:B----4-:R0:W-:Y:S02]  /*300a0*/  STL [R1+0x83c], R59 ;  /* 0x00083c3b01007387 */ /* 0x0101e40000100800 */
[----:B0-----:R-:W-:-:S02]  /*300b0*/  @!P4 IMAD.MOV.U32 R59, RZ, RZ, R58 ;  /* 0x000000ffff3bc224 */ /* 0x001fc400078e003a */
[----:B------:R-:W-:Y:S02]  /*300c0*/  @!P4 IMAD.MOV.U32 R58, RZ, RZ, R57 ;  /* 0x000000ffff3ac224 */ /* 0x000fe400078e0039 */
[----:B------:R-:W4:Y:S04]  /*300d0*/  LDL R57, [R1+0xc50] ;  /* 0x000c500001397983 */ /* 0x000f280000100800 */
[----:B------:R-:W4:Y:S01]  /*300e0*/  @!P4 LDG.E.U16 R55, desc[UR20][R58.64] ;  /* 0x000000143a37c981 */ /* 0x000f22000c1e1500 */
[----:B------:R-:W-:Y:S02]  /*300f0*/  PRMT R85, RZ, 0x7610, R85 ;  /* 0x00007610ff557816 */ /* 0x000fe40000000055 */
[----:B------:R-:W-:Y:S01]  /*30100*/  PRMT R2, RZ, 0x7610, R2 ;  /* 0x00007610ff027816 */ /* 0x000fe20000000002 */
[----:B------:R-:W4:Y:S01]  /*30110*/  LDL R59, [R1+0xc4c] ;  /* 0x000c4c00013b7983 */ /* 0x000f220000100800 */
[----:B------:R-:W-:Y:S01]  /*30120*/  PRMT R60, RZ, 0x7610, R60 ;  /* 0x00007610ff3c7816 */ /* 0x000fe2000000003c */
[----:B---3--:R-:W-:-:S02]  /*30130*/  @!P4 IMAD.MOV.U32 R63, RZ, RZ, R62 ;  /* 0x000000ffff3fc224 */ /* 0x008fc400078e003e */
[----:B--2---:R-:W-:-:S05]  /*30140*/  @!P4 IMAD.MOV.U32 R62, RZ, RZ, R61 ;  /* 0x000000ffff3ec224 */ /* 0x004fca00078e003d */
[----:B------:R-:W2:Y:S04]  /*30150*/  @!P4 LDG.E.U16 R60, desc[UR20][R62.64] ;  /* 0x000000143e3cc981 */ /* 0x000ea8000c1e1500 */
[----:B----4-:R0:W-:Y:S02]  /*30160*/  STL [R1+0x838], R55 ;  /* 0x0008383701007387 */ /* 0x0101e40000100800 */
[----:B0-----:R-:W-:Y:S02]  /*30170*/  @!P4 IMAD.MOV.U32 R55, RZ, RZ, R54 ;  /* 0x000000ffff37c224 */ /* 0x001fe400078e0036 */
[----:B------:R-:W-:Y:S02]  /*30180*/  @!P4 IMAD.MOV.U32 R54, RZ, RZ, R51 ;  /* 0x000000ffff36c224 */ /* 0x000fe400078e0033 */
[----:B------:R-:W-:-:S02]  /*30190*/  @!P4 IMAD.MOV.U32 R51, RZ, RZ, R50 ;  /* 0x000000ffff33c224 */ /* 0x000fc400078e0032 */
[----:B------:R-:W-:Y:S01]  /*301a0*/  @!P4 IMAD.MOV.U32 R50, RZ, RZ, R3 ;  /* 0x000000ffff32c224 */ /* 0x000fe200078e0003 */
[----:B------:R-:W3:Y:S04]  /*301b0*/  @!P4 LDG.E.U16 R85, desc[UR20][R54.64] ;  /* 0x000000143655c981 */ /* 0x000ee8000c1e1500 */
[----:B------:R-:W4:Y:S04]  /*301c0*/  @!P4 LDG.E.U16 R2, desc[UR20][R50.64] ;  /* 0x000000143202c981 */ /* 0x000f28000c1e1500 */
[----:B------:R-:W2:Y:S04]  /*301d0*/  LDL.LU R54, [R1+0x13b0] ;  /* 0x0013b00001367983 */ /* 0x000ea80000300800 */
[----:B------:R-:W2:Y:S04]  /*301e0*/  LDL R58, [R1+0xc8c] ;  /* 0x000c8c00013a7983 */ /* 0x000ea80000100800 */
[----:B------:R-:W2:Y:S01]  /*301f0*/  LDL R55, [R1+0xc90] ;  /* 0x000c900001377983 */ /* 0x000ea20000100800 */
[----:B------:R-:W-:Y:S01]  /*30200*/  PRMT R56, RZ, 0x7610, R56 ;  /* 0x00007610ff387816 */ /* 0x000fe20000000038 */
[----:B------:R-:W-:-:S02]  /*30210*/  @!P4 IMAD.MOV.U32 R61, RZ, RZ, R59 ;  /* 0x000000ffff3dc224 */ /* 0x000fc400078e003b */
[----:B---3--:R-:W-:Y:S04]  /*30220*/  STL [R1+0x1318], R85 ;  /* 0x0013185501007387 */ /* 0x008fe80000100800 */
[----:B------:R-:W3:Y:S04]  /*30230*/  LDL.LU.64 R50, [R1+0x13a8] ;  /* 0x0013a80001327983 */ /* 0x000ee80000300a00 */
[----:B------:R-:W3:Y:S04]  /*30240*/  LDL R3, [R1+0xccc] ;  /* 0x000ccc0001037983 */ /* 0x000ee80000100800 */
[----:B----4-:R0:W-:Y:S04]  /*30250*/  STL [R1+0x830], R2 ;  /* 0x0008300201007387 */ /* 0x0101e80000100800 */
[----:B------:R-:W4:Y:S04]  /*30260*/  LDL R63, [R1+0xd0c] ;  /* 0x000d0c00013f7983 */ /* 0x000f280000100800 */
[----:B------:R-:W4:Y:S04]  /*30270*/  LDL R62, [R1+0xd10] ;  /* 0x000d1000013e7983 */ /* 0x000f280000100800 */
[----:B0-----:R-:W3:Y:S04]  /*30280*/  LDL R2, [R1+0xcd0] ;  /* 0x000cd00001027983 */ /* 0x001ee80000100800 */
[----:B--2---:R0:W-:Y:S02]  /*30290*/  STL [R1+0x82c], R60 ;  /* 0x00082c3c01007387 */ /* 0x0041e40000100800 */
[----:B0-----:R-:W-:-:S05]  /*302a0*/  @!P4 IMAD.MOV.U32 R60, RZ, RZ, R57 ;  /* 0x000000ffff3cc224 */ /* 0x001fca00078e0039 */
[----:B------:R-:W2:Y:S01]  /*302b0*/  @!P4 LDG.E.U16 R56, desc[UR20][R60.64] ;  /* 0x000000143c38c981 */ /* 0x000ea2000c1e1500 */
[----:B------:R-:W-:Y:S01]  /*302c0*/  PRMT R54, RZ, 0x7610, R54 ;  /* 0x00007610ff367816 */ /* 0x000fe20000000036 */
[----:B------:R-:W-:Y:S02]  /*302d0*/  @!P4 IMAD.MOV.U32 R59, RZ, RZ, R58 ;  /* 0x000000ffff3bc224 */ /* 0x000fe400078e003a */
[----:B------:R-:W-:-:S05]  /*302e0*/  @!P4 IMAD.MOV.U32 R58, RZ, RZ, R55 ;  /* 0x000000ffff3ac224 */ /* 0x000fca00078e0037 */
[----:B------:R-:W3:Y:S04]  /*302f0*/  @!P4 LDG.E.U16 R54, desc[UR20][R58.64] ;  /* 0x000000143a36c981 */ /* 0x000ee8000c1e1500 */
[----:B------:R-:W3:Y:S04]  /*30300*/  LDL.LU.64 R60, [R1+0x13a0] ;  /* 0x0013a000013c7983 */ /* 0x000ee80000300a00 */
[----:B------:R-:W4:Y:S04]  /*30310*/  LDL R57, [R1+0xd4c] ;  /* 0x000d4c0001397983 */ /* 0x000f280000100800 */
[----:B--2---:R0:W-:Y:S04]  /*30320*/  STL [R1+0x828], R56 ;  /* 0x0008283801007387 */ /* 0x0041e80000100800 */
[----:B------:R-:W2:Y:S04]  /*30330*/  LDL R59, [R1+0xd8c] ;  /* 0x000d8c00013b7983 */ /* 0x000ea80000100800 */
[----:B------:R-:W2:Y:S04]  /*30340*/  LDL R58, [R1+0xd90] ;  /* 0x000d9000013a7983 */ /* 0x000ea80000100800 */
[----:B0-----:R-:W2:Y:S01]  /*30350*/  LDL R56, [R1+0xd50] ;  /* 0x000d500001387983 */ /* 0x001ea20000100800 */
[----:B---3--:R-:W-:-:S02]  /*30360*/  PRMT R61, RZ, 0x7610, R61 ;  /* 0x00007610ff3d7816 */ /* 0x008fc4000000003d */
[----:B------:R-:W-:Y:S02]  /*30370*/  PRMT R60, RZ, 0x7610, R60 ;  /* 0x00007610ff3c7816 */ /* 0x000fe4000000003c */
[----:B------:R-:W-:Y:S02]  /*30380*/  PRMT R36, RZ, 0x7610, R36 ;  /* 0x00007610ff247816 */ /* 0x000fe40000000024 */
[----:B----4-:R-:W3:Y:S01]  /*30390*/  @!P4 LDG.E.U16 R61, desc[UR20][R62.64] ;  /* 0x000000143e3dc981 */ /* 0x010ee2000c1e1500 */
[----:B------:R-:W-:-:S03]  /*303a0*/  @!P4 IMAD.MOV.U32 R55, RZ, RZ, R3 ;  /* 0x000000ffff37c224 */ /* 0x000fc600078e0003 */
[----:B------:R0:W-:Y:S04]  /*303b0*/  STL [R1+0x824], R54 ;  /* 0x0008243601007387 */ /* 0x0001e80000100800 */
[----:B------:R-:W4:Y:S01]  /*303c0*/  LDL R3, [R1+0xdcc] ;  /* 0x000dcc0001037983 */ /* 0x000f220000100800 */
[----:B0-----:R-:W-:-:S03]  /*303d0*/  @!P4 IMAD.MOV.U32 R54, RZ, RZ, R2 ;  /* 0x000000ffff36c224 */ /* 0x001fc600078e0002 */
[----:B------:R-:W3:Y:S04]  /*303e0*/  LDL R2, [R1+0xdd0] ;  /* 0x000dd00001027983 */ /* 0x000ee80000100800 */
[----:B--2---:R0:W2:Y:S04]  /*303f0*/  @!P4 LDG.E.U16 R36, desc[UR20][R58.64] ;  /* 0x000000143a24c981 */ /* 0x0040a8000c1e1500 */
[----:B------:R-:W2:Y:S01]  /*30400*/  @!P4 LDG.E.U16 R60, desc[UR20][R56.64] ;  /* 0x00000014383cc981 */ /* 0x000ea2000c1e1500 */
[----:B------:R-:W-:-:S06]  /*30410*/  PRMT R85, RZ, 0x7610, R85 ;  /* 0x00007610ff557816 */ /* 0x000fcc0000000055 */
[----:B------:R-:W2:Y:S04]  /*30420*/  @!P4 LDG.E.U16 R85, desc[UR20][R54.64] ;  /* 0x000000143655c981 */ /* 0x000ea8000c1e1500 */
[----:B------:R-:W2:Y:S04]  /*30430*/  LDL.LU.64 R54, [R1+0x1398] ;  /* 0x0013980001367983 */ /* 0x000ea80000300a00 */
[----:B------:R-:W2:Y:S04]  /*30440*/  LDL R63, [R1+0xa1c] ;  /* 0x000a1c00013f7983 */ /* 0x000ea80000100800 */
[----:B------:R-:W2:Y:S04]  /*30450*/  LDL R62, [R1+0xa20] ;  /* 0x000a2000013e7983 */ /* 0x000ea80000100800 */
[----:B------:R-:W2:Y:S04]  /*30460*/  LDL.LU.64 R56, [R1+0x1390] ;  /* 0x0013900001387983 */ /* 0x000ea80000300a00 */
[----:B---3--:R1:W-:Y:S01]  /*30470*/  STL [R1+0x81c], R61 ;  /* 0x00081c3d01007387 */ /* 0x0083e20000100800 */
[----:B0-----:R-:W-:-:S02]  /*30480*/  @!P4 IMAD.MOV.U32 R58, RZ, RZ, R2 ;  /* 0x000000ffff3ac224 */ /* 0x001fc400078e0002 */
[----:B----4-:R-:W-:Y:S01]  /*30490*/  @!P4 IMAD.MOV.U32 R59, RZ, RZ, R3 ;  /* 0x000000ffff3bc224 */ /* 0x010fe200078e0003 */
[----:B-1----:R-:W3:Y:S04]  /*304a0*/  LDL R61, [R1+0xa5c] ;  /* 0x000a5c00013d7983 */ /* 0x002ee80000100800 */
[----:B--2---:R0:W-:Y:S04]  /*304b0*/  STL [R1+0x818], R60 ;  /* 0x0008183c01007387 */ /* 0x0041e80000100800 */
[----:B0-----:R-:W3:Y:S04]  /*304c0*/  LDL R60, [R1+0xa60] ;  /* 0x000a6000013c7983 */ /* 0x001ee80000100800 */
[----:B------:R0:W-:Y:S04]  /*304d0*/  STL [R1+0x12f4], R36 ;  /* 0x0012f42401007387 */ /* 0x0001e80000100800 */
[----:B------:R-:W2:Y:S04]  /*304e0*/  LDL R3, [R1+0xa9c] ;  /* 0x000a9c0001037983 */ /* 0x000ea80000100800 */
[----:B------:R-:W2:Y:S01]  /*304f0*/  LDL R2, [R1+0xaa0] ;  /* 0x000aa00001027983 */ /* 0x000ea20000100800 */
[----:B------:R-:W-:-:S02]  /*30500*/  PRMT R19, RZ, 0x7610, R19 ;  /* 0x00007610ff137816 */ /* 0x000fc40000000013 */
[----:B------:R-:W-:Y:S02]  /*30510*/  PRMT R66, RZ, 0x7610, R66 ;  /* 0x00007610ff427816 */ /* 0x000fe40000000042 */
[----:B------:R-:W-:Y:S02]  /*30520*/  PRMT R88, RZ, 0x7610, R88 ;  /* 0x00007610ff587816 */ /* 0x000fe40000000058 */
[----:B------:R-:W4:Y:S01]  /*30530*/  @!P4 LDG.E.U16 R19, desc[UR20][R58.64] ;  /* 0x000000143a13c981 */ /* 0x000f22000c1e1500 */
[----:B------:R-:W-:-:S03]  /*30540*/  PRMT R89, RZ, 0x7610, R89 ;  /* 0x00007610ff597816 */ /* 0x000fc60000000059 */
[----:B------:R-:W4:Y:S04]  /*30550*/  @!P4 LDG.E.U16 R66, desc[UR20][R62.64] ;  /* 0x000000143e42c981 */ /* 0x000f28000c1e1500 */
[----:B------:R-:W4:Y:S04]  /*30560*/  LDL.LU.64 R58, [R1+0x1388] ;  /* 0x00138800013a7983 */ /* 0x000f280000300a00 */
[----:B---3--:R-:W3:Y:S04]  /*30570*/  @!P4 LDG.E.U16 R88, desc[UR20][R60.64] ;  /* 0x000000143c58c981 */ /* 0x008ee8000c1e1500 */
[----:B--2---:R-:W2:Y:S04]  /*30580*/  @!P4 LDG.E.U16 R89, desc[UR20][R2.64] ;  /* 0x000000140259c981 */ /* 0x004ea8000c1e1500 */
[----:B----4-:R1:W-:Y:S04]  /*30590*/  STL [R1+0x12f8], R19 ;  /* 0x0012f81301007387 */ /* 0x0103e80000100800 */
[----:B------:R-:W4:Y:S04]  /*305a0*/  LDL R63, [R1+0xadc] ;  /* 0x000adc00013f7983 */ /* 0x000f280000100800 */
[----:B------:R-:W4:Y:S04]  /*305b0*/  LDL R62, [R1+0xae0] ;  /* 0x000ae000013e7983 */ /* 0x000f280000100800 */
[----:B------:R-:W-:Y:S04]  /*305c0*/  STL [R1+0x12fc], R66 ;  /* 0x0012fc4201007387 */ /* 0x000fe80000100800 */
[----:B------:R-:W-:Y:S04]  /*305d0*/  STL [R1+0x820], R85 ;  /* 0x0008205501007387 */ /* 0x000fe80000100800 */
[----:B------:R-:W4:Y:S04]  /*305e0*/  LDL.LU.64 R60, [R1+0x1380] ;  /* 0x00138000013c7983 */ /* 0x000f280000300a00 */
[----:B0-----:R-:W4:Y:S04]  /*305f0*/  LDL R36, [R1+0xb5c] ;  /* 0x000b5c0001247983 */ /* 0x001f280000100800 */
[----:B-1----:R-:W4:Y:S04]  /*30600*/  LDL R19, [R1+0xb60] ;  /* 0x000b600001137983 */ /* 0x002f280000100800 */
[----:B---3--:R0:W-:Y:S04]  /*30610*/  STL [R1+0x1300], R88 ;  /* 0x0013005801007387 */ /* 0x0081e80000100800 */
[----:B------:R-:W3:Y:S04]  /*30620*/  LDL R3, [R1+0x9d8] ;  /* 0x0009d80001037983 */ /* 0x000ee80000100800 */
[----:B------:R-:W3:Y:S04]  /*30630*/  LDL R2, [R1+0xb9c] ;  /* 0x000b9c0001027983 */ /* 0x000ee80000100800 */
[----:B0-----:R-:W3:Y:S04]  /*30640*/  LDL R88, [R1+0xb20] ;  /* 0x000b200001587983 */ /* 0x001ee80000100800 */
[----:B--2---:R0:W-:Y:S04]  /*30650*/  STL [R1+0x1304], R89 ;  /* 0x0013045901007387 */ /* 0x0041e80000100800 */
[----:B0-----:R-:W3:Y:S01]  /*30660*/  LDL R89, [R1+0xb1c] ;  /* 0x000b1c0001597983 */ /* 0x001ee20000100800 */
[----:B------:R-:W-:-:S02]  /*30670*/  PRMT R86, RZ, 0x7610, R86 ;  /* 0x00007610ff567816 */ /* 0x000fc40000000056 */
[----:B------:R-:W-:-:S04]  /*30680*/  PRMT R87, RZ, 0x7610, R87 ;  /* 0x00007610ff577816 */ /* 0x000fc80000000057 */
[----:B----4-:R-:W2:Y:S01]  /*30690*/  @!P4 LDG.E.U16 R86, desc[UR20][R62.64] ;  /* 0x000000143e56c981 */ /* 0x010ea2000c1e1500 */
[----:B------:R-:W-:-:S03]  /*306a0*/  PRMT R84, RZ, 0x7610, R84 ;  /* 0x00007610ff547816 */ /* 0x000fc60000000054 */
[----:B------:R-:W4:Y:S04]  /*306b0*/  LDL.LU.64 R62, [R1+0x1378] ;  /* 0x00137800013e7983 */ /* 0x000f280000300a00 */
[----:B------:R-:W2:Y:S04]  /*306c0*/  LDL R66, [R1+0xbd8] ;  /* 0x000bd80001427983 */ /* 0x000ea80000100800 */
[----:B------:R-:W4:Y:S04]  /*306d0*/  LDL R85, [R1+0xbd4] ;  /* 0x000bd40001557983 */ /* 0x000f280000100800 */
[----:B---3--:R0:W3:Y:S02]  /*306e0*/  @!P4 LDG.E.U16 R87, desc[UR20][R88.64] ;  /* 0x000000145857c981 */ /* 0x0080e4000c1e1500 */
[----:B0-----:R-:W-:-:S02]  /*306f0*/  @!P4 IMAD.MOV.U32 R88, RZ, RZ, R19 ;  /* 0x000000ffff58c224 */ /* 0x001fc400078e0013 */
[----:B------:R-:W-:-:S05]  /*30700*/  @!P4 IMAD.MOV.U32 R89, RZ, RZ, R36 ;  /* 0x000000ffff59c224 */ /* 0x000fca00078e0024 */
[----:B------:R-:W4:Y:S01]  /*30710*/  @!P4 LDG.E.U16 R84, desc[UR20][R88.64] ;  /* 0x000000145854c981 */ /* 0x000f22000c1e1500 */
[----:B------:R-:W-:-:S03]  /*30720*/  PRMT R82, RZ, 0x7610, R82 ;  /* 0x00007610ff527816 */ /* 0x000fc60000000052 */
[----:B--2---:R-:W-:Y:S04]  /*30730*/  STL [R1+0x1308], R86 ;  /* 0x0013085601007387 */ /* 0x004fe80000100800 */
[----:B------:R-:W2:Y:S04]  /*30740*/  @!P4 LDG.E.U16 R82, desc[UR20][R2.64] ;  /* 0x000000140252c981 */ /* 0x000ea8000c1e1500 */
[----:B---3--:R0:W-:Y:S04]  /*30750*/  STL [R1+0x130c], R87 ;  /* 0x00130c5701007387 */ /* 0x0081e80000100800 */
[----:B------:R-:W3:Y:S04]  /*30760*/  LDL R88, [R1+0xc14] ;  /* 0x000c140001587983 */ /* 0x000ee80000100800 */
[----:B0-----:R-:W3:Y:S04]  /*30770*/  LDL R87, [R1+0xc18] ;  /* 0x000c180001577983 */ /* 0x001ee80000100800 */
[----:B----4-:R0:W-:Y:S04]  /*30780*/  STL [R1+0x1314], R84 ;  /* 0x0013145401007387 */ /* 0x0101e80000100800 */
[----:B------:R-:W4:Y:S04]  /*30790*/  LDL.LU.64 R2, [R1+0x1370] ;  /* 0x0013700001027983 */ /* 0x000f280000300a00 */
[----:B------:R-:W4:Y:S04]  /*307a0*/  LDL R36, [R1+0xc54] ;  /* 0x000c540001247983 */ /* 0x000f280000100800 */
[----:B------:R-:W4:Y:S01]  /*307b0*/  LDL R19, [R1+0xc58] ;  /* 0x000c580001137983 */ /* 0x000f220000100800 */
[----:B------:R-:W-:Y:S01]  /*307c0*/  PRMT R83, RZ, 0x7610, R83 ;  /* 0x00007610ff537816 */ /* 0x000fe20000000053 */
[----:B0-----:R-:W-:-:S05]  /*307d0*/  @!P4 IMAD.MOV.U32 R84, RZ, RZ, R66 ;  /* 0x000000ffff54c224 */ /* 0x001fca00078e0042 */
[----:B------:R-:W4:Y:S01]  /*307e0*/  @!P4 LDG.E.U16 R83, desc[UR20][R84.64] ;  /* 0x000000145453c981 */ /* 0x000f22000c1e1500 */
[----:B------:R-:W-:-:S03]  /*307f0*/  PRMT R80, RZ, 0x7610, R80 ;  /* 0x00007610ff507816 */ /* 0x000fc60000000050 */
[----:B--2---:R0:W-:Y:S04]  /*30800*/  STL [R1+0x131c], R82 ;  /* 0x00131c5201007387 */ /* 0x0041e80000100800 */
[----:B------:R-:W2:Y:S04]  /*30810*/  LDL R86, [R1+0xc94] ;  /* 0x000c940001567983 */ /* 0x000ea80000100800 */
[----:B------:R-:W2:Y:S01]  /*30820*/  LDL R85, [R1+0xc98] ;  /* 0x000c980001557983 */ /* 0x000ea20000100800 */
[----:B------:R-:W-:-:S03]  /*30830*/  PRMT R81, RZ, 0x7610, R81 ;  /* 0x00007610ff517816 */ /* 0x000fc60000000051 */
[----:B0-----:R-:W2:Y:S04]  /*30840*/  LDL R82, [R1+0xcd4] ;  /* 0x000cd40001527983 */ /* 0x001ea80000100800 */
[----:B------:R-:W2:Y:S01]  /*30850*/  LDL R66, [R1+0xcd8] ;  /* 0x000cd80001427983 */ /* 0x000ea20000100800 */
[----:B---3--:R-:W-:Y:S02]  /*30860*/  @!P4 IMAD.MOV.U32 R89, RZ, RZ, R88 ;  /* 0x000000ffff59c224 */ /* 0x008fe400078e0058 */
[----:B------:R-:W-:-:S05]  /*30870*/  @!P4 IMAD.MOV.U32 R88, RZ, RZ, R87 ;  /* 0x000000ffff58c224 */ /* 0x000fca00078e0057 */
[----:B------:R4:W3:Y:S02]  /*30880*/  @!P4 LDG.E.U16 R80, desc[UR20][R88.64] ;  /* 0x000000145850c981 */ /* 0x0008e4000c1e1500 */
[----:B----4-:R-:W-:Y:S02]  /*30890*/  @!P4 IMAD.MOV.U32 R89, RZ, RZ, R36 ;  /* 0x000000ffff59c224 */ /* 0x010fe400078e0024 */
[----:B------:R-:W-:-:S05]  /*308a0*/  @!P4 IMAD.MOV.U32 R88, RZ, RZ, R19 ;  /* 0x000000ffff58c224 */ /* 0x000fca00078e0013 */
[----:B------:R-:W4:Y:S04]  /*308b0*/  @!P4 LDG.E.U16 R81, desc[UR20][R88.64] ;  /* 0x000000145851c981 */ /* 0x000f28000c1e1500 */
[----:B------:R0:W-:Y:S04]  /*308c0*/  STL [R1+0x1320], R83 ;  /* 0x0013205301007387 */ /* 0x0001e80000100800 */
[----:B------:R-:W4:Y:S04]  /*308d0*/  LDL R84, [R1+0xd14] ;  /* 0x000d140001547983 */ /* 0x000f280000100800 */
[----:B0-----:R-:W4:Y:S01]  /*308e0*/  LDL R83, [R1+0xd18] ;  /* 0x000d180001537983 */ /* 0x001f220000100800 */
[----:B------:R-:W-:Y:S01]  /*308f0*/  PRMT R78, RZ, 0x7610, R78 ;  /* 0x00007610ff4e7816 */ /* 0x000fe2000000004e */
[----:B--2---:R-:W-:-:S02]  /*30900*/  @!P4 IMAD.MOV.U32 R87, RZ, RZ, R86 ;  /* 0x000000ffff57c224 */ /* 0x004fc400078e0056 */
[----:B------:R-:W-:-:S05]  /*30910*/  @!P4 IMAD.MOV.U32 R86, RZ, RZ, R85 ;  /* 0x000000ffff56c224 */ /* 0x000fca00078e0055 */
[----:B------:R-:W2:Y:S04]  /*30920*/  @!P4 LDG.E.U16 R78, desc[UR20][R86.64] ;  /* 0x00000014564ec981 */ /* 0x000ea8000c1e1500 */
[----:B---3--:R0:W-:Y:S04]  /*30930*/  STL [R1+0x1324], R80 ;  /* 0x0013245001007387 */ /* 0x0081e80000100800 */
[----:B------:R-:W3:Y:S04]  /*30940*/  LDL R36, [R1+0xd54] ;  /* 0x000d540001247983 */ /* 0x000ee80000100800 */
[----:B------:R-:W3:Y:S01]  /*30950*/  LDL R19, [R1+0xd58] ;  /* 0x000d580001137983 */ /* 0x000ee20000100800 */
[----:B------:R-:W-:Y:S01]  /*30960*/  PRMT R79, RZ, 0x7610, R79 ;  /* 0x00007610ff4f7816 */ /* 0x000fe2000000004f */
[----:B0-----:R-:W-:Y:S01]  /*30970*/  @!P4 IMAD.MOV.U32 R80, RZ, RZ, R66 ;  /* 0x000000ffff50c224 */ /* 0x001fe200078e0042 */
[----:B------:R-:W-:Y:S01]  /*30980*/  PRMT R76, RZ, 0x7610, R76 ;  /* 0x00007610ff4c7816 */ /* 0x000fe2000000004c */
[----:B----4-:R0:W-:Y:S02]  /*30990*/  STL [R1+0x1328], R81 ;  /* 0x0013285101007387 */ /* 0x0101e40000100800 */
[----:B0-----:R-:W-:-:S05]  /*309a0*/  @!P4 IMAD.MOV.U32 R81, RZ, RZ, R82 ;  /* 0x000000ffff51c224 */ /* 0x001fca00078e0052 */
[----:B------:R0:W4:Y:S02]  /*309b0*/  @!P4 LDG.E.U16 R79, desc[UR20][R80.64] ;  /* 0x00000014504fc981 */ /* 0x000124000c1e1500 */
[----:B0-----:R-:W-:Y:S02]  /*309c0*/  @!P4 IMAD.MOV.U32 R80, RZ, RZ, R83 ;  /* 0x000000ffff50c224 */ /* 0x001fe400078e0053 */
[----:B------:R-:W-:-:S05]  /*309d0*/  @!P4 IMAD.MOV.U32 R81, RZ, RZ, R84 ;  /* 0x000000ffff51c224 */ /* 0x000fca00078e0054 */
[----:B------:R-:W4:Y:S01]  /*309e0*/  @!P4 LDG.E.U16 R76, desc[UR20][R80.64] ;  /* 0x00000014504cc981 */ /* 0x000f22000c1e1500 */
[----:B------:R-:W-:-:S03]  /*309f0*/  PRMT R77, RZ, 0x7610, R77 ;  /* 0x00007610ff4d7816 */ /* 0x000fc6000000004d */
[----:B--2---:R-:W-:Y:S04]  /*30a00*/  STL [R1+0x132c], R78 ;  /* 0x00132c4e01007387 */ /* 0x004fe80000100800 */
[----:B------:R-:W2:Y:S04]  /*30a10*/  LDL R82, [R1+0xd94] ;  /* 0x000d940001527983 */ /* 0x000ea80000100800 */
[----:B------:R-:W2:Y:S01]  /*30a20*/  LDL R66, [R1+0xd98] ;  /* 0x000d980001427983 */ /* 0x000ea20000100800 */
[----:B---3--:R-:W-:Y:S01]  /*30a30*/  @!P4 IMAD.MOV.U32 R85, RZ, RZ, R36 ;  /* 0x000000ffff55c224 */ /* 0x008fe200078e0024 */
[----:B------:R-:W-:-:S05]  /*30a40*/  @!P4 MOV R84, R19 ;  /* 0x000000130054c202 */ /* 0x000fca0000000f00 */
[----:B------:R-:W3:Y:S04]  /*30a50*/  @!P4 LDG.E.U16 R77, desc[UR20][R84.64] ;  /* 0x00000014544dc981 */ /* 0x000ee8000c1e1500 */
[----:B----4-:R0:W-:Y:S04]  /*30a60*/  STL [R1+0x1330], R79 ;  /* 0x0013304f01007387 */ /* 0x0101e80000100800 */
[----:B------:R-:W4:Y:S04]  /*30a70*/  LDL R81, [R1+0xbb4] ;  /* 0x000bb40001517983 */ /* 0x000f280000100800 */
[----:B------:R-:W4:Y:S04]  /*30a80*/  LDL R80, [R1+0xbb8] ;  /* 0x000bb80001507983 */ /* 0x000f280000100800 */
[----:B------:R-:W-:Y:S04]  /*30a90*/  STL [R1+0x1334], R76 ;  /* 0x0013344c01007387 */ /* 0x000fe80000100800 */
[----:B0-----:R-:W4:Y:S04]  /*30aa0*/  LDL R79, [R1+0xa24] ;  /* 0x000a2400014f7983 */ /* 0x001f280000100800 */
[----:B------:R-:W4:Y:S01]  /*30ab0*/  LDL R78, [R1+0xa28] ;  /* 0x000a2800014e7983 */ /* 0x000f220000100800 */
[----:B------:R-:W-:-:S03]  /*30ac0*/  PRMT R74, RZ, 0x7610, R74 ;  /* 0x00007610ff4a7816 */ /* 0x000fc6000000004a */
[----:B------:R-:W4:Y:S01]  /*30ad0*/  LDL R36, [R1+0xa64] ;  /* 0x000a640001247983 */ /* 0x000f220000100800 */
[----:B--2---:R-:W-:-:S03]  /*30ae0*/  @!P4 IMAD.MOV.U32 R83, RZ, RZ, R82 ;  /* 0x000000ffff53c224 */ /* 0x004fc600078e0052 */
[----:B------:R-:W2:Y:S01]  /*30af0*/  LDL R19, [R1+0xa68] ;  /* 0x000a680001137983 */ /* 0x000ea20000100800 */
[----:B------:R-:W-:-:S05]  /*30b00*/  @!P4 IMAD.MOV.U32 R82, RZ, RZ, R66 ;  /* 0x000000ffff52c224 */ /* 0x000fca00078e0042 */
[----:B------:R-:W2:Y:S04]  /*30b10*/  @!P4 LDG.E.U16 R74, desc[UR20][R82.64] ;  /* 0x00000014524ac981 */ /* 0x000ea8000c1e1500 */
[----:B---3--:R0:W-:Y:S04]  /*30b20*/  STL [R1+0x1338], R77 ;  /* 0x0013384d01007387 */ /* 0x0081e80000100800 */
[----:B------:R-:W3:Y:S04]  /*30b30*/  LDL R66, [R1+0xaa8] ;  /* 0x000aa80001427983 */ /* 0x000ee80000100800 */
[----:B0-----:R-:W3:Y:S01]  /*30b40*/  LDL R77, [R1+0xaa4] ;  /* 0x000aa400014d7983 */ /* 0x001ee20000100800 */
[----:B------:R-:W-:-:S02]  /*30b50*/  PRMT R75, RZ, 0x7610, R75 ;  /* 0x00007610ff4b7816 */ /* 0x000fc4000000004b */
[----:B------:R-:W-:-:S04]  /*30b60*/  PRMT R72, RZ, 0x7610, R72 ;  /* 0x00007610ff487816 */ /* 0x000fc80000000048 */
[----:B----4-:R-:W4:Y:S01]  /*30b70*/  @!P4 LDG.E.U16 R75, desc[UR20][R80.64] ;  /* 0x00000014504bc981 */ /* 0x010f22000c1e1500 */
[----:B------:R-:W-:-:S03]  /*30b80*/  PRMT R73, RZ, 0x7610, R73 ;  /* 0x00007610ff497816 */ /* 0x000fc60000000049 */
[----:B------:R2:W4:Y:S01]  /*30b90*/  @!P4 LDG.E.U16 R72, desc[UR20][R78.64] ;  /* 0x000000144e48c981 */ /* 0x000522000c1e1500 */
[----:B------:R-:W-:Y:S01]  /*30ba0*/  PRMT R70, RZ, 0x7610, R70 ;  /* 0x00007610ff467816 */ /* 0x000fe20000000046 */
[----:B--2---:R-:W-:Y:S02]  /*30bb0*/  @!P4 IMAD.MOV.U32 R78, RZ, RZ, R19 ;  /* 0x000000ffff4ec224 */ /* 0x004fe400078e0013 */
[----:B------:R-:W-:-:S05]  /*30bc0*/  @!P4 IMAD.MOV.U32 R79, RZ, RZ, R36 ;  /* 0x000000ffff4fc224 */ /* 0x000fca00078e0024 */
[----:B------:R3:W2:Y:S04]  /*30bd0*/  @!P4 LDG.E.U16 R73, desc[UR20][R78.64] ;  /* 0x000000144e49c981 */ /* 0x0006a8000c1e1500 */
[----:B------:R0:W-:Y:S04]  /*30be0*/  STL [R1+0x133c], R74 ;  /* 0x00133c4a01007387 */ /* 0x0001e80000100800 */
[----:B------:R-:W2:Y:S04]  /*30bf0*/  LDL R76, [R1+0xae4] ;  /* 0x000ae400014c7983 */ /* 0x000ea80000100800 */
[----:B0-----:R-:W2:Y:S01]  /*30c00*/  LDL R74, [R1+0xae8] ;  /* 0x000ae800014a7983 */ /* 0x001ea20000100800 */
[----:B---3--:R-:W-:-:S02]  /*30c10*/  @!P4 IMAD.MOV.U32 R78, RZ, RZ, R66 ;  /* 0x000000ffff4ec224 */ /* 0x008fc400078e0042 */
[----:B------:R-:W-:-:S05]  /*30c20*/  @!P4 IMAD.MOV.U32 R79, RZ, RZ, R77 ;  /* 0x000000ffff4fc224 */ /* 0x000fca00078e004d */
[----:B------:R-:W3:Y:S04]  /*30c30*/  @!P4 LDG.E.U16 R70, desc[UR20][R78.64] ;  /* 0x000000144e46c981 */ /* 0x000ee8000c1e1500 */
[----:B----4-:R0:W-:Y:S04]  /*30c40*/  STL [R1+0x1340], R75 ;  /* 0x0013404b01007387 */ /* 0x0101e80000100800 */
[----:B------:R-:W-:Y:S04]  /*30c50*/  STL [R1+0x1344], R72 ;  /* 0x0013444801007387 */ /* 0x000fe80000100800 */
[----:B------:R-:W4:Y:S04]  /*30c60*/  LDL R36, [R1+0xb24] ;  /* 0x000b240001247983 */ /* 0x000f280000100800 */
[----:B------:R-:W4:Y:S04]  /*30c70*/  LDL R19, [R1+0xb28] ;  /* 0x000b280001137983 */ /* 0x000f280000100800 */
[----:B--2---:R1:W-:Y:S04]  /*30c80*/  STL [R1+0x1348], R73 ;  /* 0x0013484901007387 */ /* 0x0043e80000100800 */
[----:B0-----:R-:W2:Y:S04]  /*30c90*/  LDL R75, [R1+0xb64] ;  /* 0x000b6400014b7983 */ /* 0x001ea80000100800 */
[----:B------:R-:W2:Y:S01]  /*30ca0*/  LDL R66, [R1+0xb68] ;  /* 0x000b680001427983 */ /* 0x000ea20000100800 */
[----:B------:R-:W-:-:S02]  /*30cb0*/  @!P4 IMAD.MOV.U32 R77, RZ, RZ, R76 ;  /* 0x000000ffff4dc224 */ /* 0x000fc400078e004c */
[----:B------:R-:W-:Y:S01]  /*30cc0*/  @!P4 IMAD.MOV.U32 R76, RZ, RZ, R74 ;  /* 0x000000ffff4cc224 */ /* 0x000fe200078e004a */
[----:B---3--:R0:W-:Y:S04]  /*30cd0*/  STL [R1+0x134c], R70 ;  /* 0x00134c4601007387 */ /* 0x0081e80000100800 */
[----:B------:R-:W3:Y:S04]  /*30ce0*/  LDL R74, [R1+0x9dc] ;  /* 0x0009dc00014a7983 */ /* 0x000ee80000100800 */
[----:B-1----:R-:W3:Y:S01]  /*30cf0*/  LDL R73, [R1+0xba0] ;  /* 0x000ba00001497983 */ /* 0x002ee20000100800 */
[----:B------:R-:W-:-:S02]  /*30d00*/  PRMT R71, RZ, 0x7610, R71 ;  /* 0x00007610ff477816 */ /* 0x000fc40000000047 */
[----:B------:R-:W-:Y:S01]  /*30d10*/  PRMT R68, RZ, 0x7610, R68 ;  /* 0x00007610ff447816 */ /* 0x000fe20000000044 */
[----:B------:R-:W3:Y:S04]  /*30d20*/  LDL R72, [R1+0xbdc] ;  /* 0x000bdc0001487983 */ /* 0x000ee80000100800 */
[----:B------:R4:W3:Y:S01]  /*30d30*/  @!P4 LDG.E.U16 R71, desc[UR20][R76.64] ;  /* 0x000000144c47c981 */ /* 0x0008e2000c1e1500 */
[----:B------:R-:W-:Y:S02]  /*30d40*/  PRMT R69, RZ, 0x7610, R69 ;  /* 0x00007610ff457816 */ /* 0x000fe40000000045 */
[----:B------:R-:W-:Y:S01]  /*30d50*/  PRMT R67, RZ, 0x7610, R67 ;  /* 0x00007610ff437816 */ /* 0x000fe20000000043 */
[----:B0-----:R-:W3:Y:S01]  /*30d60*/  LDL R70, [R1+0xbe0] ;  /* 0x000be00001467983 */ /* 0x001ee20000100800 */
[----:B----4-:R-:W-:-:S02]  /*30d70*/  @!P4 IMAD.MOV.U32 R77, RZ, RZ, R36 ;  /* 0x000000ffff4dc224 */ /* 0x010fc400078e0024 */
[----:B------:R-:W-:-:S05]  /*30d80*/  @!P4 IMAD.MOV.U32 R76, RZ, RZ, R19 ;  /* 0x000000ffff4cc224 */ /* 0x000fca00078e0013 */
[----:B------:R2:W4:Y:S02]  /*30d90*/  @!P4 LDG.E.U16 R68, desc[UR20][R76.64] ;  /* 0x000000144c44c981 */ /* 0x000524000c1e1500 */
[----:B--2---:R-:W-:Y:S02]  /*30da0*/  @!P4 IMAD.MOV.U32 R77, RZ, RZ, R75 ;  /* 0x000000ffff4dc224 */ /* 0x004fe400078e004b */
[----:B------:R-:W-:-:S05]  /*30db0*/  @!P4 IMAD.MOV.U32 R76, RZ, RZ, R66 ;  /* 0x000000ffff4cc224 */ /* 0x000fca00078e0042 */
[----:B------:R-:W2:Y:S01]  /*30dc0*/  @!P4 LDG.E.U16 R69, desc[UR20][R76.64] ;  /* 0x000000144c45c981 */ /* 0x000ea2000c1e1500 */
[----:B---3--:R-:W-:Y:S02]  /*30dd0*/  @!P4 IMAD.MOV.U32 R75, RZ, RZ, R74 ;  /* 0x000000ffff4bc224 */ /* 0x008fe400078e004a */
[----:B------:R-:W-:-:S05]  /*30de0*/  @!P4 IMAD.MOV.U32 R74, RZ, RZ, R73 ;  /* 0x000000ffff4ac224 */ /* 0x000fca00078e0049 */
[----:B------:R-:W3:Y:S04]  /*30df0*/  @!P4 LDG.E.U16 R67, desc[UR20][R74.64] ;  /* 0x000000144a43c981 */ /* 0x000ee8000c1e1500 */
[----:B------:R-:W-:Y:S04]  /*30e00*/  STL [R1+0x1350], R71 ;  /* 0x0013504701007387 */ /* 0x000fe80000100800 */
[----:B------:R-:W3:Y:S04]  /*30e10*/  LDL R36, [R1+0xc1c] ;  /* 0x000c1c0001247983 */ /* 0x000ee80000100800 */
[----:B------:R-:W3:Y:S04]  /*30e20*/  LDL R19, [R1+0xc20] ;  /* 0x000c200001137983 */ /* 0x000ee80000100800 */
[----:B----4-:R0:W-:Y:S04]  /*30e30*/  STL [R1+0x1354], R68 ;  /* 0x0013544401007387 */ /* 0x0101e80000100800 */
[----:B------:R-:W4:Y:S04]  /*30e40*/  LDL R66, [R1+0xc60] ;  /* 0x000c600001427983 */ /* 0x000f280000100800 */
[----:B0-----:R-:W4:Y:S01]  /*30e50*/  LDL R68, [R1+0xc5c] ;  /* 0x000c5c0001447983 */ /* 0x001f220000100800 */
[----:B------:R-:W-:Y:S01]  /*30e60*/  PRMT R4, RZ, 0x7610, R4 ;  /* 0x00007610ff047816 */ /* 0x000fe20000000004 */
[----:B------:R-:W-:-:S02]  /*30e70*/  @!P4 IMAD.MOV.U32 R73, RZ, RZ, R72 ;  /* 0x000000ffff49c224 */ /* 0x000fc400078e0048 */
[----:B------:R-:W-:Y:S01]  /*30e80*/  @!P4 IMAD.MOV.U32 R72, RZ, RZ, R70 ;  /* 0x000000ffff48c224 */ /* 0x000fe200078e0046 */
[----:B--2---:R0:W-:Y:S04]  /*30e90*/  STL [R1+0x1358], R69 ;  /* 0x0013584501007387 */ /* 0x0041e80000100800 */
[----:B------:R1:W2:Y:S04]  /*30ea0*/  @!P4 LDG.E.U16 R4, desc[UR20][R72.64] ;  /* 0x000000144804c981 */ /* 0x0002a8000c1e1500 */
[----:B---3--:R3:W-:Y:S04]  /*30eb0*/  STL [R1+0x135c], R67 ;  /* 0x00135c4301007387 */ /* 0x0087e80000100800 */
[----:B------:R-:W3:Y:S04]  /*30ec0*/  LDL R71, [R1+0xc9c] ;  /* 0x000c9c0001477983 */ /* 0x000ee80000100800 */
[----:B------:R-:W3:Y:S01]  /*30ed0*/  LDL R70, [R1+0xca0] ;  /* 0x000ca00001467983 */ /* 0x000ee20000100800 */
[----:B------:R-:W-:Y:S01]  /*30ee0*/  PRMT R5, RZ, 0x7610, R5 ;  /* 0x00007610ff057816 */ /* 0x000fe20000000005 */
[----:B-1----:R-:W-:-:S02]  /*30ef0*/  @!P4 IMAD.MOV.U32 R73, RZ, RZ, R36 ;  /* 0x000000ffff49c224 */ /* 0x002fc400078e0024 */
[----:B------:R-:W-:-:S05]  /*30f00*/  @!P4 IMAD.MOV.U32 R72, RZ, RZ, R19 ;  /* 0x000000ffff48c224 */ /* 0x000fca00078e0013 */
[----:B------:R4:W3:Y:S01]  /*30f10*/  @!P4 LDG.E.U16 R5, desc[UR20][R72.64] ;  /* 0x000000144805c981 */ /* 0x0008e2000c1e1500 */
[----:B------:R-:W-:Y:S01]  /*30f20*/  PRMT R6, RZ, 0x7610, R6 ;  /* 0x00007610ff067816 */ /* 0x000fe20000000006 */
[----:B----4-:R-:W-:Y:S02]  /*30f30*/  @!P4 IMAD.MOV.U32 R72, RZ, RZ, R66 ;  /* 0x000000ffff48c224 */ /* 0x010fe400078e0042 */
[----:B------:R-:W-:-:S05]  /*30f40*/  @!P4 IMAD.MOV.U32 R73, RZ, RZ, R68 ;  /* 0x000000ffff49c224 */ /* 0x000fca00078e0044 */
[----:B------:R-:W4:Y:S01]  /*30f50*/  @!P4 LDG.E.U16 R6, desc[UR20][R72.64] ;  /* 0x000000144806c981 */ /* 0x000f22000c1e1500 */
[----:B------:R-:W-:-:S03]  /*30f60*/  PRMT R7, RZ, 0x7610, R7 ;  /* 0x00007610ff077816 */ /* 0x000fc60000000007 */
[----:B--2---:R-:W-:Y:S04]  /*30f70*/  STL [R1+0x1360], R4 ;  /* 0x0013600401007387 */ /* 0x004fe80000100800 */
[----:B------:R-:W2:Y:S04]  /*30f80*/  LDL R36, [R1+0xcdc] ;  /* 0x000cdc0001247983 */ /* 0x000ea80000100800 */
[----:B------:R-:W2:Y:S04]  /*30f90*/  LDL R19, [R1+0xce0] ;  /* 0x000ce00001137983 */ /* 0x000ea80000100800 */
[----:B---3--:R2:W3:Y:S04]  /*30fa0*/  @!P4 LDG.E.U16 R7, desc[UR20][R70.64] ;  /* 0x000000144607c981 */ /* 0x0084e8000c1e1500 */
[----:B------:R1:W-:Y:S04]  /*30fb0*/  STL [R1+0x1364], R5 ;  /* 0x0013640501007387 */ /* 0x0003e80000100800 */
[----:B0-----:R-:W3:Y:S04]  /*30fc0*/  LDL R69, [R1+0xd1c] ;  /* 0x000d1c0001457983 */ /* 0x001ee80000100800 */
[----:B------:R-:W3:Y:S04]  /*30fd0*/  LDL R68, [R1+0xd20] ;  /* 0x000d200001447983 */ /* 0x000ee80000100800 */
[----:B------:R-:W3:Y:S04]  /*30fe0*/  LDL R67, [R1+0xd5c] ;  /* 0x000d5c0001437983 */ /* 0x000ee80000100800 */
[----:B------:R-:W3:Y:S04]  /*30ff0*/  LDL R66, [R1+0xd60] ;  /* 0x000d600001427983 */ /* 0x000ee80000100800 */
[----:B----4-:R-:W-:Y:S04]  /*31000*/  STL [R1+0x1368], R6 ;  /* 0x0013680601007387 */ /* 0x010fe80000100800 */
[----:B-1----:R-:W4:Y:S04]  /*31010*/  LDL R5, [R1+0xd9c] ;  /* 0x000d9c0001057983 */ /* 0x002f280000100800 */
[----:B------:R-:W4:Y:S01]  /*31020*/  LDL R4, [R1+0xda0] ;  /* 0x000da00001047983 */ /* 0x000f220000100800 */
[----:B--2---:R-:W-:-:S02]  /*31030*/  @!P4 IMAD.MOV.U32 R71, RZ, RZ, R36 ;  /* 0x000000ffff47c224 */ /* 0x004fc400078e0024 */
[----:B------:R-:W-:Y:S01]  /*31040*/  @!P4 IMAD.MOV.U32 R70, RZ, RZ, R19 ;  /* 0x000000ffff46c224 */ /* 0x000fe200078e0013 */
[----:B---3--:R0:W-:Y:S04]  /*31050*/  STL [R1+0x136c], R7 ;  /* 0x00136c0701007387 */ /* 0x0081e80000100800 */
[----:B------:R-:W2:Y:S04]  /*31060*/  LDL R36, [R1+0x9ec] ;  /* 0x0009ec0001247983 */ /* 0x000ea80000100800 */
[----:B------:R-:W3:Y:S01]  /*31070*/  LDL R19, [R1+0x9f0] ;  /* 0x0009f00001137983 */ /* 0x000ee20000100800 */
[----:B------:R-:W-:-:S02]  /*31080*/  PRMT R9, RZ, 0x7610, R9 ;  /* 0x00007610ff097816 */ /* 0x000fc40000000009 */
[----:B------:R-:W-:Y:S01]  /*31090*/  PRMT R10, RZ, 0x7610, R10 ;  /* 0x00007610ff0a7816 */ /* 0x000fe2000000000a */
[----:B------:R-:W3:Y:S01]  /*310a0*/  LDL R72, [R1+0xa84] ;  /* 0x000a840001487983 */ /* 0x000ee20000100800 */
[----:B0-----:R-:W-:-:S03]  /*310b0*/  @!P4 IMAD.MOV.U32 R7, RZ, RZ, R69 ;  /* 0x000000ffff07c224 */ /* 0x001fc600078e0045 */
[----:B------:R-:W3:Y:S01]  /*310c0*/  LDL R69, [R1+0xa2c] ;  /* 0x000a2c0001457983 */ /* 0x000ee20000100800 */
[----:B------:R-:W-:-:S03]  /*310d0*/  @!P4 IMAD.MOV.U32 R6, RZ, RZ, R68 ;  /* 0x000000ffff06c224 */ /* 0x000fc600078e0044 */
[----:B------:R-:W3:Y:S04]  /*310e0*/  LDL R68, [R1+0xa30] ;  /* 0x000a300001447983 */ /* 0x000ee80000100800 */
[----:B------:R-:W3:Y:S04]  /*310f0*/  @!P4 LDG.E.U16 R9, desc[UR20][R6.64] ;  /* 0x000000140609c981 */ /* 0x000ee8000c1e1500 */
[----:B------:R4:W3:Y:S04]  /*31100*/  @!P4 LDG.E.U16 R10, desc[UR20][R66.64] ;  /* 0x00000014420ac981 */ /* 0x0008e8000c1e1500 */
[----:B------:R-:W3:Y:S04]  /*31110*/  LDL R7, [R1+0xa6c] ;  /* 0x000a6c0001077983 */ /* 0x000ee80000100800 */
[----:B------:R-:W3:Y:S01]  /*31120*/  LDL R6, [R1+0xa70] ;  /* 0x000a700001067983 */ /* 0x000ee20000100800 */
[----:B----4-:R-:W-:-:S03]  /*31130*/  @!P4 IMAD.MOV.U32 R67, RZ, RZ, R5 ;  /* 0x000000ffff43c224 */ /* 0x010fc600078e0005 */
[----:B------:R-:W4:Y:S01]  /*31140*/  LDL R5, [R1+0xaac] ;  /* 0x000aac0001057983 */ /* 0x000f220000100800 */
[----:B------:R-:W-:-:S03]  /*31150*/  @!P4 IMAD.MOV.U32 R66, RZ, RZ, R4 ;  /* 0x000000ffff42c224 */ /* 0x000fc600078e0004 */
[----:B------:R-:W4:Y:S01]  /*31160*/  LDL R4, [R1+0xab0] ;  /* 0x000ab00001047983 */ /* 0x000f220000100800 */
[----:B------:R-:W-:Y:S02]  /*31170*/  PRMT R8, RZ, 0x7610, R8 ;  /* 0x00007610ff087816 */ /* 0x000fe40000000008 */
[----:B------:R-:W-:-:S04]  /*31180*/  PRMT R11, RZ, 0x7610, R11 ;  /* 0x00007610ff0b7816 */ /* 0x000fc8000000000b */
[----:B------:R2:W4:Y:S04]  /*31190*/  @!P4 LDG.E.U16 R8, desc[UR20][R70.64] ;  /* 0x000000144608c981 */ /* 0x000528000c1e1500 */
[----:B------:R-:W4:Y:S04]  /*311a0*/  @!P4 LDG.E.U16 R11, desc[UR20][R66.64] ;  /* 0x00000014420bc981 */ /* 0x000f28000c1e1500 */
[----:B------:R-:W4:Y:S04]  /*311b0*/  LDL R67, [R1+0xaec] ;  /* 0x000aec0001437983 */ /* 0x000f280000100800 */
[----:B------:R-:W4:Y:S01]  /*311c0*/  LDL R66, [R1+0xaf0] ;  /* 0x000af00001427983 */ /* 0x000f220000100800 */
[----:B--2---:R-:W-:-:S03]  /*311d0*/  @!P4 IMAD.MOV.U32 R71, RZ, RZ, R36 ;  /* 0x000000ffff47c224 */ /* 0x004fc600078e0024 */
[----:B------:R-:W2:Y:S01]  /*311e0*/  LDL R36, [R1+0xb2c] ;  /* 0x000b2c0001247983 */ /* 0x000ea20000100800 */
[----:B---3--:R-:W-:-:S03]  /*311f0*/  @!P4 IMAD.MOV.U32 R70, RZ, RZ, R19 ;  /* 0x000000ffff46c224 */ /* 0x008fc600078e0013 */
[----:B------:R-:W3:Y:S01]  /*31200*/  LDL R19, [R1+0xb30] ;  /* 0x000b300001137983 */ /* 0x000ee20000100800 */
[----:B------:R-:W-:Y:S02]  /*31210*/  PRMT R13, RZ, 0x7610, R13 ;  /* 0x00007610ff0d7816 */ /* 0x000fe4000000000d */
[----:B------:R-:W-:-:S04]  /*31220*/  PRMT R14, RZ, 0x7610, R14 ;  /* 0x00007610ff0e7816 */ /* 0x000fc8000000000e */
[----:B------:R0:W3:Y:S02]  /*31230*/  @!P4 LDG.E.U16 R13, desc[UR20][R68.64] ;  /* 0x00000014440dc981 */ /* 0x0000e4000c1e1500 */
[----:B0-----:R-:W-:Y:S02]  /*31240*/  @!P4 IMAD.MOV.U32 R69, RZ, RZ, R7 ;  /* 0x000000ffff45c224 */ /* 0x001fe400078e0007 */
[----:B------:R-:W3:Y:S01]  /*31250*/  LDL R7, [R1+0xb6c] ;  /* 0x000b6c0001077983 */ /* 0x000ee20000100800 */
[----:B------:R-:W-:-:S03]  /*31260*/  @!P4 IMAD.MOV.U32 R68, RZ, RZ, R6 ;  /* 0x000000ffff44c224 */ /* 0x000fc600078e0006 */
[----:B------:R-:W3:Y:S04]  /*31270*/  LDL R6, [R1+0xb70] ;  /* 0x000b700001067983 */ /* 0x000ee80000100800 */
[----:B------:R4:W3:Y:S02]  /*31280*/  @!P4 LDG.E.U16 R14, desc[UR20][R68.64] ;  /* 0x00000014440ec981 */ /* 0x0008e4000c1e1500 */
[----:B----4-:R-:W-:Y:S02]  /*31290*/  @!P4 IMAD.MOV.U32 R68, RZ, RZ, R4 ;  /* 0x000000ffff44c224 */ /* 0x010fe400078e0004 */
[----:B------:R-:W-:Y:S01]  /*312a0*/  @!P4 IMAD.MOV.U32 R69, RZ, RZ, R5 ;  /* 0x000000ffff45c224 */ /* 0x000fe200078e0005 */
[----:B------:R-:W4:Y:S04]  /*312b0*/  LDL R4, [R1+0xba4] ;  /* 0x000ba40001047983 */ /* 0x000f280000100800 */
[----:B------:R-:W4:Y:S01]  /*312c0*/  LDL R5, [R1+0x9e0] ;  /* 0x0009e00001057983 */ /* 0x000f220000100800 */
[----:B------:R-:W-:-:S02]  /*312d0*/  PRMT R15, RZ, 0x7610, R15 ;  /* 0x00007610ff0f7816 */ /* 0x000fc4000000000f */
[----:B------:R-:W-:-:S04]  /*312e0*/  PRMT R16, RZ, 0x7610, R16 ;  /* 0x00007610ff107816 */ /* 0x000fc80000000010 */
[----:B------:R-:W4:Y:S04]  /*312f0*/  @!P4 LDG.E.U16 R15, desc[UR20][R68.64] ;  /* 0x00000014440fc981 */ /* 0x000f28000c1e1500 */
[----:B------:R2:W4:Y:S04]  /*31300*/  @!P4 LDG.E.U16 R16, desc[UR20][R66.64] ;  /* 0x000000144210c981 */ /* 0x000528000c1e1500 */
[----:B------:R-:W4:Y:S04]  /*31310*/  LDL R69, [R1+0xbe4] ;  /* 0x000be40001457983 */ /* 0x000f280000100800 */
[----:B------:R-:W4:Y:S01]  /*31320*/  LDL R68, [R1+0xbe8] ;  /* 0x000be80001447983 */ /* 0x000f220000100800 */
[----:B--2---:R-:W-:-:S03]  /*31330*/  @!P4 IMAD.MOV.U32 R67, RZ, RZ, R36 ;  /* 0x000000ffff43c224 */ /* 0x004fc600078e0024 */
[----:B------:R-:W2:Y:S01]  /*31340*/  LDL R36, [R1+0xc24] ;  /* 0x000c240001247983 */ /* 0x000ea20000100800 */
[----:B---3--:R-:W-:-:S03]  /*31350*/  @!P4 IMAD.MOV.U32 R66, RZ, RZ, R19 ;  /* 0x000000ffff42c224 */ /* 0x008fc600078e0013 */
[----:B------:R-:W3:Y:S01]  /*31360*/  LDL R19, [R1+0xc28] ;  /* 0x000c280001137983 */ /* 0x000ee20000100800 */
[----:B------:R-:W-:Y:S02]  /*31370*/  PRMT R17, RZ, 0x7610, R17 ;  /* 0x00007610ff117816 */ /* 0x000fe40000000011 */
[----:B------:R-:W-:Y:S02]  /*31380*/  PRMT R12, RZ, 0x7610, R12 ;  /* 0x00007610ff0c7816 */ /* 0x000fe4000000000c */
[----:B------:R-:W-:Y:S02]  /*31390*/  PRMT R18, RZ, 0x7610, R18 ;  /* 0x00007610ff127816 */ /* 0x000fe40000000012 */
[----:B------:R0:W3:Y:S04]  /*313a0*/  @!P4 LDG.E.U16 R17, desc[UR20][R66.64] ;  /* 0x000000144211c981 */ /* 0x0000e8000c1e1500 */
[----:B------:R4:W3:Y:S01]  /*313b0*/  @!P4 LDG.E.U16 R12, desc[UR20][R70.64] ;  /* 0x00000014460cc981 */ /* 0x0008e2000c1e1500 */
[----:B0-----:R-:W-:-:S03]  /*313c0*/  @!P4 IMAD.MOV.U32 R67, RZ, RZ, R7 ;  /* 0x000000ffff43c224 */ /* 0x001fc600078e0007 */
[----:B------:R-:W3:Y:S01]  /*313d0*/  LDL R7, [R1+0xc64] ;  /* 0x000c640001077983 */ /* 0x000ee20000100800 */
[----:B------:R-:W-:-:S03]  /*313e0*/  @!P4 MOV R66, R6 ;  /* 0x000000060042c202 */ /* 0x000fc60000000f00 */
[----:B------:R-:W3:Y:S04]  /*313f0*/  LDL R6, [R1+0xc68] ;  /* 0x000c680001067983 */ /* 0x000ee80000100800 */
[----:B------:R-:W3:Y:S04]  /*31400*/  @!P4 LDG.E.U16 R18, desc[UR20][R66.64] ;  /* 0x000000144212c981 */ /* 0x000ee8000c1e1500 */
[----:B------:R-:W3:Y:S01]  /*31410*/  LDL R67, [R1+0xca4] ;  /* 0x000ca40001437983 */ /* 0x000ee20000100800 */
[----:B----4-:R-:W-:-:S03]  /*31420*/  @!P4 IMAD.MOV.U32 R70, RZ, RZ, R4 ;  /* 0x000000ffff46c224 */ /* 0x010fc600078e0004 */
[----:B------:R-:W4:Y:S01]  /*31430*/  LDL R66, [R1+0xca8] ;  /* 0x000ca80001427983 */ /* 0x000f220000100800 */
[----:B------:R-:W-:-:S03]  /*31440*/  @!P4 IMAD.MOV.U32 R71, RZ, RZ, R5 ;  /* 0x000000ffff47c224 */ /* 0x000fc600078e0005 */
[----:B------:R-:W4:Y:S04]  /*31450*/  LDL R5, [R1+0xce4] ;  /* 0x000ce40001057983 */ /* 0x000f280000100800 */
[----:B------:R-:W4:Y:S01]  /*31460*/  LDL R4, [R1+0xce8] ;  /* 0x000ce80001047983 */ /* 0x000f220000100800 */
[----:B------:R-:W-:-:S06]  /*31470*/  PRMT R21, RZ, 0x7610, R21 ;  /* 0x00007610ff157816 */ /* 0x000fcc0000000015 */
[----:B------:R2:W4:Y:S02]  /*31480*/  @!P4 LDG.E.U16 R21, desc[UR20][R68.64] ;  /* 0x000000144415c981 */ /* 0x000524000c1e1500 */
[----:B--2---:R-:W-:Y:S02]  /*31490*/  @!P4 IMAD.MOV.U32 R69, RZ, RZ, R36 ;  /* 0x000000ffff45c224 */ /* 0x004fe400078e0024 */
[----:B------:R-:W2:Y:S01]  /*314a0*/  LDL R36, [R1+0xd24] ;  /* 0x000d240001247983 */ /* 0x000ea20000100800 */
[----:B---3--:R-:W-:-:S03]  /*314b0*/  @!P4 IMAD.MOV.U32 R68, RZ, RZ, R19 ;  /* 0x000000ffff44c224 */ /* 0x008fc600078e0013 */
[----:B------:R-:W3:Y:S01]  /*314c0*/  LDL R19, [R1+0xd28] ;  /* 0x000d280001137983 */ /* 0x000ee20000100800 */
[----:B------:R-:W-:Y:S02]  /*314d0*/  PRMT R22, RZ, 0x7610, R22 ;  /* 0x00007610ff167816 */ /* 0x000fe40000000016 */
[----:B------:R-:W-:Y:S02]  /*314e0*/  PRMT R23, RZ, 0x7610, R23 ;  /* 0x00007610ff177816 */ /* 0x000fe40000000017 */
[----:B------:R-:W-:Y:S02]  /*314f0*/  PRMT R24, RZ, 0x7610, R24 ;  /* 0x00007610ff187816 */ /* 0x000fe40000000018 */
[----:B------:R0:W3:Y:S02]  /*31500*/  @!P4 LDG.E.U16 R22, desc[UR20][R68.64] ;  /* 0x000000144416c981 */ /* 0x0000e4000c1e1500 */
[----:B0-----:R-:W-:Y:S02]  /*31510*/  @!P4 IMAD.MOV.U32 R69, RZ, RZ, R7 ;  /* 0x000000ffff45c224 */ /* 0x001fe400078e0007 */
[----:B------:R-:W3:Y:S01]  /*31520*/  LDL R7, [R1+0xd64] ;  /* 0x000d640001077983 */ /* 0x000ee20000100800 */
[----:B------:R-:W-:-:S03]  /*31530*/  @!P4 IMAD.MOV.U32 R68, RZ, RZ, R6 ;  /* 0x000000ffff44c224 */ /* 0x000fc600078e0006 */
[----:B------:R-:W3:Y:S04]  /*31540*/  LDL R6, [R1+0xd68] ;  /* 0x000d680001067983 */ /* 0x000ee80000100800 */
[----:B------:R-:W3:Y:S04]  /*31550*/  @!P4 LDG.E.U16 R23, desc[UR20][R68.64] ;  /* 0x000000144417c981 */ /* 0x000ee8000c1e1500 */
[----:B------:R-:W3:Y:S04]  /*31560*/  LDL R69, [R1+0xda4] ;  /* 0x000da40001457983 */ /* 0x000ee80000100800 */
[----:B----4-:R0:W4:Y:S04]  /*31570*/  @!P4 LDG.E.U16 R24, desc[UR20][R66.64] ;  /* 0x000000144218c981 */ /* 0x010128000c1e1500 */
[----:B------:R-:W4:Y:S01]  /*31580*/  LDL R68, [R1+0xda8] ;  /* 0x000da80001447983 */ /* 0x000f220000100800 */
[----:B0-----:R-:W-:-:S02]  /*31590*/  @!P4 IMAD.MOV.U32 R66, RZ, RZ, R4 ;  /* 0x000000ffff42c224 */ /* 0x001fc400078e0004 */
[----:B------:R-:W-:Y:S01]  /*315a0*/  @!P4 IMAD.MOV.U32 R67, RZ, RZ, R5 ;  /* 0x000000ffff43c224 */ /* 0x000fe200078e0005 */
        /* <DEDUP_REMOVED lines=11> */
[----:B------:R0:W3:Y:S04]  /*31660*/  @!P4 LDG.E.U16 R20, desc[UR20][R70.64] ;  /* 0x000000144614c981 */ /* 0x0000e8000c1e1500 */
[----:B------:R-:W3:Y:S04]  /*31670*/  @!P4 LDG.E.U16 R26, desc[UR20][R66.64] ;  /* 0x00000014421ac981 */ /* 0x000ee8000c1e1500 */
[----:B------:R-:W3:Y:S01]  /*31680*/  LDL R67, [R1+0xa74] ;  /* 0x000a740001437983 */ /* 0x000ee20000100800 */
[----:B0-----:R-:W-:-:S03]  /*31690*/  @!P4 IMAD.MOV.U32 R71, RZ, RZ, R7 ;  /* 0x000000ffff47c224 */ /* 0x001fc600078e0007 */
[----:B------:R-:W3:Y:S01]  /*316a0*/  LDL R66, [R1+0xa78] ;  /* 0x000a780001427983 */ /* 0x000ee20000100800 */
[----:B------:R-:W-:-:S03]  /*316b0*/  @!P4 IMAD.MOV.U32 R70, RZ, RZ, R6 ;  /* 0x000000ffff46c224 */ /* 0x000fc600078e0006 */
[----:B------:R-:W3:Y:S04]  /*316c0*/  LDL R7, [R1+0xab4] ;  /* 0x000ab40001077983 */ /* 0x000ee80000100800 */
[----:B------:R-:W3:Y:S01]  /*316d0*/  LDL R6, [R1+0xab8] ;  /* 0x000ab80001067983 */ /* 0x000ee20000100800 */
[----:B------:R-:W-:-:S03]  /*316e0*/  PRMT R29, RZ, 0x7610, R29 ;  /* 0x00007610ff1d7816 */ /* 0x000fc6000000001d */
[----:B----4-:R0:W4:Y:S02]  /*316f0*/  @!P4 LDG.E.U16 R28, desc[UR20][R68.64] ;  /* 0x00000014441cc981 */ /* 0x010124000c1e1500 */
[----:B0-----:R-:W-:Y:S02]  /*31700*/  @!P4 IMAD.MOV.U32 R68, RZ, RZ, R4 ;  /* 0x000000ffff44c224 */ /* 0x001fe400078e0004 */
[----:B------:R-:W4:Y:S01]  /*31710*/  LDL R4, [R1+0xaf8] ;  /* 0x000af80001047983 */ /* 0x000f220000100800 */
[----:B------:R-:W-:-:S03]  /*31720*/  @!P4 IMAD.MOV.U32 R69, RZ, RZ, R5 ;  /* 0x000000ffff45c224 */ /* 0x000fc600078e0005 */
[----:B------:R-:W4:Y:S04]  /*31730*/  LDL R5, [R1+0xaf4] ;  /* 0x000af40001057983 */ /* 0x000f280000100800 */
        /* <DEDUP_REMOVED lines=8> */
[----:B------:R-:W3:Y:S04]  /*317c0*/  @!P4 LDG.E.U16 R30, desc[UR20][R68.64] ;  /* 0x00000014441ec981 */ /* 0x000ee8000c1e1500 */
[----:B------:R-:W3:Y:S04]  /*317d0*/  LDL R69, [R1+0xb74] ;  /* 0x000b740001457983 */ /* 0x000ee80000100800 */
[----:B------:R-:W3:Y:S04]  /*317e0*/  LDL R68, [R1+0xb78] ;  /* 0x000b780001447983 */ /* 0x000ee80000100800 */
[----:B------:R0:W3:Y:S02]  /*317f0*/  @!P4 LDG.E.U16 R31, desc[UR20][R66.64] ;  /* 0x00000014421fc981 */ /* 0x0000e4000c1e1500 */
[----:B0-----:R-:W-:-:S02]  /*31800*/  @!P4 IMAD.MOV.U32 R66, RZ, RZ, R6 ;  /* 0x000000ffff42c224 */ /* 0x001fc400078e0006 */
[----:B------:R-:W-:Y:S01]  /*31810*/  @!P4 IMAD.MOV.U32 R67, RZ, RZ, R7 ;  /* 0x000000ffff43c224 */ /* 0x000fe200078e0007 */
[----:B------:R-:W3:Y:S04]  /*31820*/  LDL R6, [R1+0xba8] ;  /* 0x000ba80001067983 */ /* 0x000ee80000100800 */
[----:B------:R-:W3:Y:S04]  /*31830*/  LDL R7, [R1+0x9e4] ;  /* 0x0009e40001077983 */ /* 0x000ee80000100800 */
[----:B------:R4:W3:Y:S02]  /*31840*/  @!P4 LDG.E.U16 R32, desc[UR20][R66.64] ;  /* 0x000000144220c981 */ /* 0x0008e4000c1e1500 */
[----:B----4-:R-:W-:-:S02]  /*31850*/  @!P4 IMAD.MOV.U32 R66, RZ, RZ, R4 ;  /* 0x000000ffff42c224 */ /* 0x010fc400078e0004 */
        /* <DEDUP_REMOVED lines=22> */
[----:B------:R-:W4:Y:S01]  /*319c0*/  LDL R4, [R1+0xcf0] ;  /* 0x000cf00001047983 */ /* 0x000f220000100800 */
[----:B------:R-:W-:-:S03]  /*319d0*/  @!P4 IMAD.MOV.U32 R69, RZ, RZ, R5 ;  /* 0x000000ffff45c224 */ /* 0x000fc600078e0005 */
[----:B------:R-:W4:Y:S01]  /*319e0*/  LDL R5, [R1+0xcec] ;  /* 0x000cec0001057983 */ /* 0x000f220000100800 */
[----:B------:R-:W-:Y:S02]  /*319f0*/  PRMT R38, RZ, 0x7610, R38 ;  /* 0x00007610ff267816 */ /* 0x000fe40000000026 */
[----:B------:R-:W-:-:S04]  /*31a00*/  PRMT R39, RZ, 0x7610, R39 ;  /* 0x00007610ff277816 */ /* 0x000fc80000000027 */
[----:B------:R-:W4:Y:S04]  /*31a10*/  @!P4 LDG.E.U16 R38, desc[UR20][R68.64] ;  /* 0x000000144426c981 */ /* 0x000f28000c1e1500 */
[----:B------:R-:W4:Y:S04]  /*31a20*/  LDL R69, [R1+0xd2c] ;  /* 0x000d2c0001457983 */ /* 0x000f280000100800 */
[----:B------:R-:W4:Y:S04]  /*31a30*/  LDL R68, [R1+0xd30] ;  /* 0x000d300001447983 */ /* 0x000f280000100800 */
[----:B------:R2:W4:Y:S02]  /*31a40*/  @!P4 LDG.E.U16 R39, desc[UR20][R66.64] ;  /* 0x000000144227c981 */ /* 0x000524000c1e1500 */
[----:B--2---:R-:W-:-:S02]  /*31a50*/  @!P4 IMAD.MOV.U32 R67, RZ, RZ, R36 ;  /* 0x000000ffff43c224 */ /* 0x004fc400078e0024 */
        /* <DEDUP_REMOVED lines=8> */
[----:B------:R-:W-:Y:S01]  /*31ae0*/  PRMT R43, RZ, 0x7610, R43 ;  /* 0x00007610ff2b7816 */ /* 0x000fe2000000002b */
[----:B0-----:R-:W-:-:S02]  /*31af0*/  @!P4 IMAD.MOV.U32 R66, RZ, RZ, R6 ;  /* 0x000000ffff42c224 */ /* 0x001fc400078e0006 */
[----:B------:R-:W3:Y:S01]  /*31b00*/  LDL R6, [R1+0xdb0] ;  /* 0x000db00001067983 */ /* 0x000ee20000100800 */
[----:B------:R-:W-:-:S03]  /*31b10*/  @!P4 IMAD.MOV.U32 R67, RZ, RZ, R7 ;  /* 0x000000ffff43c224 */ /* 0x000fc600078e0007 */
[----:B------:R-:W3:Y:S04]  /*31b20*/  LDL R7, [R1+0xdac] ;  /* 0x000dac0001077983 */ /* 0x000ee80000100800 */
[----:B------:R-:W3:Y:S04]  /*31b30*/  @!P4 LDG.E.U16 R41, desc[UR20][R66.64] ;  /* 0x000000144229c981 */ /* 0x000ee8000c1e1500 */
[----:B------:R-:W3:Y:S01]  /*31b40*/  LDL R67, [R1+0x9fc] ;  /* 0x0009fc0001437983 */ /* 0x000ee20000100800 */
[----:B----4-:R-:W-:-:S03]  /*31b50*/  @!P4 IMAD.MOV.U32 R70, RZ, RZ, R4 ;  /* 0x000000ffff46c224 */ /* 0x010fc600078e0004 */
[----:B------:R-:W4:Y:S01]  /*31b60*/  LDL R66, [R1+0xa00] ;  /* 0x000a000001427983 */ /* 0x000f220000100800 */
[----:B------:R-:W-:-:S03]  /*31b70*/  @!P4 IMAD.MOV.U32 R71, RZ, RZ, R5 ;  /* 0x000000ffff47c224 */ /* 0x000fc600078e0005 */
        /* <DEDUP_REMOVED lines=10> */
[----:B------:R0:W3:Y:S01]  /*31c20*/  @!P4 LDG.E.U16 R44, desc[UR20][R68.64] ;  /* 0x00000014442cc981 */ /* 0x0000e2000c1e1500 */
[----:B------:R-:W-:Y:S02]  /*31c30*/  PRMT R47, RZ, 0x7610, R47 ;  /* 0x00007610ff2f7816 */ /* 0x000fe4000000002f */
[----:B0-----:R-:W-:-:S02]  /*31c40*/  @!P4 MOV R68, R6 ;  /* 0x000000060044c202 */ /* 0x001fc40000000f00 */
        /* <DEDUP_REMOVED lines=21> */
[----:B------:R-:W3:Y:S04]  /*31da0*/  LDL R67, [R1+0x9d4] ;  /* 0x0009d40001437983 */ /* 0x000ee80000100800 */
[----:B------:R-:W3:Y:S01]  /*31db0*/  LDL R66, [R1+0x9e8] ;  /* 0x0009e80001427983 */ /* 0x000ee20000100800 */
[----:B0-----:R-:W-:-:S03]  /*31dc0*/  @!P4 IMAD.MOV.U32 R70, RZ, RZ, R6 ;  /* 0x000000ffff46c224 */ /* 0x001fc600078e0006 */
[----:B------:R-:W3:Y:S01]  /*31dd0*/  LDL R6, [R1+0xbf8] ;  /* 0x000bf80001067983 */ /* 0x000ee20000100800 */
[----:B------:R-:W-:-:S03]  /*31de0*/  @!P4 IMAD.MOV.U32 R71, RZ, RZ, R7 ;  /* 0x000000ffff47c224 */ /* 0x000fc600078e0007 */
        /* <DEDUP_REMOVED lines=20> */
[----:B------:R-:W3:Y:S01]  /*31f30*/  LDL R6, [R1+0xcf8] ;  /* 0x000cf80001067983 */ /* 0x000ee20000100800 */
[----:B------:R-:W-:-:S03]  /*31f40*/  @!P4 IMAD.MOV.U32 R67, RZ, RZ, R7 ;  /* 0x000000ffff43c224 */ /* 0x000fc600078e0007 */
[----:B------:R-:W3:Y:S04]  /*31f50*/  LDL R7, [R1+0xcf4] ;  /* 0x000cf40001077983 */ /* 0x000ee80000100800 */
[----:B------:R4:W3:Y:S01]  /*31f60*/  @!P4 LDG.E.U16 R55, desc[UR20][R66.64] ;  /* 0x000000144237c981 */ /* 0x0008e2000c1e1500 */
[----:B------:R-:W-:Y:S02]  /*31f70*/  PRMT R49, RZ, 0x7610, R49 ;  /* 0x00007610ff317816 */ /* 0x000fe40000000031 */
[----:B------:R-:W-:-:S04]  /*31f80*/  PRMT R56, RZ, 0x7610, R56 ;  /* 0x00007610ff387816 */ /* 0x000fc80000000038 */
[----:B------:R2:W3:Y:S01]  /*31f90*/  @!P4 LDG.E.U16 R49, desc[UR20][R70.64] ;  /* 0x000000144631c981 */ /* 0x0004e2000c1e1500 */
[----:B----4-:R-:W-:-:S03]  /*31fa0*/  @!P4 IMAD.MOV.U32 R66, RZ, RZ, R4 ;  /* 0x000000ffff42c224 */ /* 0x010fc600078e0004 */
[----:B------:R-:W4:Y:S01]  /*31fb0*/  LDL R4, [R1+0xd38] ;  /* 0x000d380001047983 */ /* 0x000f220000100800 */
[----:B------:R-:W-:-:S03]  /*31fc0*/  @!P4 IMAD.MOV.U32 R67, RZ, RZ, R5 ;  /* 0x000000ffff43c224 */ /* 0x000fc600078e0005 */
[----:B------:R-:W4:Y:S04]  /*31fd0*/  LDL R5, [R1+0xd34] ;  /* 0x000d340001057983 */ /* 0x000f280000100800 */
        /* <DEDUP_REMOVED lines=10> */
[----:B0-----:R-:W-:Y:S01]  /*32080*/  @!P4 IMAD.MOV.U32 R68, RZ, RZ, R6 ;  /* 0x000000ffff44c224 */ /* 0x001fe200078e0006 */
[----:B------:R-:W-:Y:S01]  /*32090*/  PRMT R61, RZ, 0x7610, R61 ;  /* 0x00007610ff3d7816 */ /* 0x000fe2000000003d */
[----:B------:R-:W3:Y:S01]  /*320a0*/  LDL R6, [R1+0xa08] ;  /* 0x000a080001067983 */ /* 0x000ee20000100800 */
[----:B------:R-:W-:Y:S01]  /*320b0*/  @!P4 IMAD.MOV.U32 R69, RZ, RZ, R7 ;  /* 0x000000ffff45c224 */ /* 0x000fe200078e0007 */
[----:B------:R-:W-:Y:S02]  /*320c0*/  PRMT R57, RZ, 0x7610, R57 ;  /* 0x00007610ff397816 */ /* 0x000fe40000000039 */
[----:B------:R-:W3:Y:S04]  /*320d0*/  LDL R7, [R1+0xa04] ;  /* 0x000a040001077983 */ /* 0x000ee80000100800 */
[----:B------:R4:W3:Y:S01]  /*320e0*/  @!P4 LDG.E.U16 R59, desc[UR20][R68.64] ;  /* 0x00000014443bc981 */ /* 0x0008e2000c1e1500 */
[----:B------:R-:W-:-:S03]  /*320f0*/  PRMT R62, RZ, 0x7610, R62 ;  /* 0x00007610ff3e7816 */ /* 0x000fc6000000003e */
[----:B------:R-:W3:Y:S04]  /*32100*/  @!P4 LDG.E.U16 R57, desc[UR20][R70.64] ;  /* 0x000000144639c981 */ /* 0x000ee8000c1e1500 */
[----:B------:R-:W3:Y:S01]  /*32110*/  LDL R71, [R1+0xa88] ;  /* 0x000a880001477983 */ /* 0x000ee20000100800 */
[----:B----4-:R-:W-:-:S03]  /*32120*/  @!P4 IMAD.MOV.U32 R68, RZ, RZ, R4 ;  /* 0x000000ffff44c224 */ /* 0x010fc600078e0004 */
[----:B------:R-:W4:Y:S01]  /*32130*/  LDL R4, [R1+0xa48] ;  /* 0x000a480001047983 */ /* 0x000f220000100800 */
[----:B------:R-:W-:-:S03]  /*32140*/  @!P4 IMAD.MOV.U32 R69, RZ, RZ, R5 ;  /* 0x000000ffff45c224 */ /* 0x000fc600078e0005 */
[----:B------:R-:W4:Y:S04]  /*32150*/  LDL R5, [R1+0xa44] ;  /* 0x000a440001057983 */ /* 0x000f280000100800 */
[----:B------:R2:W4:Y:S02]  /*32160*/  @!P4 LDG.E.U16 R61, desc[UR20][R66.64] ;  /* 0x00000014423dc981 */ /* 0x000524000c1e1500 */
[----:B--2---:R-:W-:Y:S02]  /*32170*/  @!P4 IMAD.MOV.U32 R67, RZ, RZ, R36 ;  /* 0x000000ffff43c224 */ /* 0x004fe400078e0024 */
[----:B---3--:R-:W-:-:S05]  /*32180*/  @!P4 IMAD.MOV.U32 R66, RZ, RZ, R19 ;  /* 0x000000ffff42c224 */ /* 0x008fca00078e0013 */
[----:B------:R-:W2:Y:S04]  /*32190*/  @!P4 LDG.E.U16 R62, desc[UR20][R66.64] ;  /* 0x00000014423ec981 */ /* 0x000ea8000c1e1500 */
[----:B------:R-:W3:Y:S04]  /*321a0*/  LDL.LU R66, [R1+0xe90] ;  /* 0x000e900001427983 */ /* 0x000ee80000300800 */
[----:B------:R-:W2:Y:S04]  /*321b0*/  LDL R70, [R1+0xac4] ;  /* 0x000ac40001467983 */ /* 0x000ea80000100800 */
[----:B------:R-:W3:Y:S01]  /*321c0*/  LDL R19, [R1+0xac8] ;  /* 0x000ac80001137983 */ /* 0x000ee20000100800 */
[----:B------:R-:W-:-:S03]  /*321d0*/  PRMT R60, RZ, 0x7610, R60 ;  /* 0x00007610ff3c7816 */ /* 0x000fc6000000003c */
[----:B------:R-:W3:Y:S04]  /*321e0*/  LDL R67, [R1+0xb44] ;  /* 0x000b440001437983 */ /* 0x000ee80000100800 */
[----:B------:R-:W3:Y:S04]  /*321f0*/  @!P4 LDG.E.U16 R60, desc[UR20][R68.64] ;  /* 0x00000014443cc981 */ /* 0x000ee8000c1e1500 */
[----:B------:R-:W3:Y:S04]  /*32200*/  LDL R36, [R1+0xb48] ;  /* 0x000b480001247983 */ /* 0x000ee80000100800 */
[----:B------:R-:W3:Y:S04]  /*32210*/  LDL R69, [R1+0xb04] ;  /* 0x000b040001457983 */ /* 0x000ee80000100800 */
[----:B------:R-:W3:Y:S01]  /*32220*/  LDL R68, [R1+0xb08] ;  /* 0x000b080001447983 */ /* 0x000ee20000100800 */
[----:B------:R-:W-:Y:S01]  /*32230*/  PRMT R63, RZ, 0x7610, R63 ;  /* 0x00007610ff3f7816 */ /* 0x000fe2000000003f */
[----:B------:R-:W-:-:S05]  /*32240*/  @!P4 IMAD.MOV.U32 R73, RZ, RZ, R72 ;  /* 0x000000ffff49c224 */ /* 0x000fca00078e0048 */
[----:B------:R-:W3:Y:S01]  /*32250*/  @!P4 LDG.E.U16 R63, desc[UR20][R6.64] ;  /* 0x00000014063fc981 */ /* 0x000ee2000c1e1500 */
[----:B----4-:R-:W-:-:S03]  /*32260*/  @!P4 IMAD.MOV.U32 R74, RZ, RZ, R4 ;  /* 0x000000ffff4ac224 */ /* 0x010fc600078e0004 */
[----:B------:R-:W4:Y:S01]  /*32270*/  LDL R7, [R1+0xb84] ;  /* 0x000b840001077983 */ /* 0x000f220000100800 */
[----:B------:R-:W-:-:S03]  /*32280*/  @!P4 IMAD.MOV.U32 R75, RZ, RZ, R5 ;  /* 0x000000ffff4bc224 */ /* 0x000fc600078e0005 */
[----:B------:R-:W4:Y:S04]  /*32290*/  LDL R4, [R1+0xbb0] ;  /* 0x000bb00001047983 */ /* 0x000f280000100800 */
[----:B------:R-:W4:Y:S01]  /*322a0*/  LDL R5, [R1+0xbac] ;  /* 0x000bac0001057983 */ /* 0x000f220000100800 */
[----:B------:R-:W-:-:S03]  /*322b0*/  @!P4 IMAD.MOV.U32 R72, RZ, RZ, R71 ;  /* 0x000000ffff48c224 */ /* 0x000fc600078e0047 */
[----:B------:R-:W4:Y:S01]  /*322c0*/  LDL R6, [R1+0xb88] ;  /* 0x000b880001067983 */ /* 0x000f220000100800 */
[----:B--2---:R-:W-:Y:S02]  /*322d0*/  @!P4 IMAD.MOV.U32 R71, RZ, RZ, R70 ;  /* 0x000000ffff47c224 */ /* 0x004fe400078e0046 */
[----:B---3--:R-:W-:Y:S02]  /*322e0*/  @!P4 IMAD.MOV.U32 R70, RZ, RZ, R19 ;  /* 0x000000ffff46c224 */ /* 0x008fe400078e0013 */
[----:B------:R-:W2:Y:S04]  /*322f0*/  LDL.LU R19, [R1+0xe8c] ;  /* 0x000e8c0001137983 */ /* 0x000ea80000300800 */
[----:B------:R-:W3:Y:S01]  /*32300*/  LDL.LU R85, [R1+0xe80] ;  /* 0x000e800001557983 */ /* 0x000ee20000300800 */
[----:B------:R-:W-:-:S02]  /*32310*/  PRMT R2, RZ, 0x7610, R2 ;  /* 0x00007610ff027816 */ /* 0x000fc40000000002 */
[----:B------:R-:W-:Y:S02]  /*32320*/  PRMT R65, RZ, 0x7610, R65 ;  /* 0x00007610ff417816 */ /* 0x000fe40000000041 */
[----:B------:R-:W-:Y:S02]  /*32330*/  PRMT R92, RZ, 0x7610, R92 ;  /* 0x00007610ff5c7816 */ /* 0x000fe4000000005c */
[----:B------:R-:W-:Y:S02]  /*32340*/  PRMT R3, RZ, 0x7610, R3 ;  /* 0x00007610ff037816 */ /* 0x000fe40000000003 */
[----:B------:R-:W-:Y:S02]  /*32350*/  PRMT R64, RZ, 0x7610, R64 ;  /* 0x00007610ff407816 */ /* 0x000fe40000000040 */
[----:B------:R-:W-:Y:S02]  /*32360*/  PRMT R93, RZ, 0x7610, R93 ;  /* 0x00007610ff5d7816 */ /* 0x000fe4000000005d */
[----:B------:R-:W3:Y:S04]  /*32370*/  @!P4 LDG.E.U16 R3, desc[UR20][R70.64] ;  /* 0x000000144603c981 */ /* 0x000ee8000c1e1500 */
[----:B------:R0:W3:Y:S04]  /*32380*/  @!P4 LDG.E.U16 R2, desc[UR20][R68.64] ;  /* 0x000000144402c981 */ /* 0x0000e8000c1e1500 */
[----:B------:R-:W3:Y:S04]  /*32390*/  @!P4 LDG.E.U16 R64, desc[UR20][R72.64] ;  /* 0x000000144840c981 */ /* 0x000ee8000c1e1500 */
[----:B------:R-:W3:Y:S01]  /*323a0*/  @!P4 LDG.E.U16 R93, desc[UR20][R74.64] ;  /* 0x000000144a5dc981 */ /* 0x000ee2000c1e1500 */
[----:B0-----:R-:W-:-:S02]  /*323b0*/  @!P4 IMAD.MOV.U32 R68, RZ, RZ, R36 ;  /* 0x000000ffff44c224 */ /* 0x001fc400078e0024 */
[----:B------:R-:W-:-:S05]  /*323c0*/  @!P4 IMAD.MOV.U32 R69, RZ, RZ, R67 ;  /* 0x000000ffff45c224 */ /* 0x000fca00078e0043 */
[----:B------:R-:W3:Y:S04]  /*323d0*/  @!P4 LDG.E.U16 R92, desc[UR20][R68.64] ;  /* 0x00000014445cc981 */ /* 0x000ee8000c1e1500 */
[----:B----4-:R-:W4:Y:S04]  /*323e0*/  @!P4 LDG.E.U16 R65, desc[UR20][R4.64] ;  /* 0x000000140441c981 */ /* 0x010f28000c1e1500 */
        /* <DEDUP_REMOVED lines=26> */
[----:B0-----:R-:W4:Y:S04]  /*32590*/  LDL.LU R66, [R1+0xe9c] ;  /* 0x000e9c0001427983 */ /* 0x001f280000300800 */
[----:B--2---:R0:W-:Y:S04]  /*325a0*/  STS.U16 [R53+UR4+0x19300], R19 ;  /* 0x0193001335007988 */ /* 0x0041e80008000404 */
[----:B---3--:R1:W-:Y:S04]  /*325b0*/  STS.U16 [R53+UR4+0x11700], R85 ;  /* 0x0117005535007988 */ /* 0x0083e80008000404 */
[----:B0-----:R-:W2:Y:S04]  /*325c0*/  LDL.LU R19, [R1+0xe98] ;  /* 0x000e980001137983 */ /* 0x001ea80000300800 */
[----:B-1----:R-:W3:Y:S01]  /*325d0*/  LDL.LU R85, [R1+0xe94] ;  /* 0x000e940001557983 */ /* 0x002ee20000300800 */
[----:B------:R-:W-:-:S06]  /*325e0*/  PRMT R91, RZ, 0x7610, R91 ;  /* 0x00007610ff5b7816 */ /* 0x000fcc000000005b */
[----:B------:R-:W3:Y:S04]  /*325f0*/  @!P4 LDG.E.U16 R91, desc[UR20][R6.64] ;  /* 0x00000014065bc981 */ /* 0x000ee8000c1e1500 */
[----:B----4-:R-:W-:Y:S04]  /*32600*/  STS.U16 [R53+UR4+0x19700], R5 ;  /* 0x0197000535007988 */ /* 0x010fe80008000404 */
[----:B------:R-:W-:Y:S04]  /*32610*/  STS.U16 [R53+UR4+0x11b00], R4 ;  /* 0x011b000435007988 */ /* 0x000fe80008000404 */
[----:B------:R-:W-:Y:S04]  /*32620*/  STS.U16 [R53+UR4+0x19b00], R67 ;  /* 0x019b004335007988 */ /* 0x000fe80008000404 */
[----:B------:R-:W-:Y:S04]  /*32630*/  STS.U16 [R53+UR4+0x11f00], R69 ;  /* 0x011f004535007988 */ /* 0x000fe80008000404 */
[----:B------:R0:W-:Y:S04]  /*32640*/  STS.U16 [R53+UR4+0x19f00], R36 ;  /* 0x019f002435007988 */ /* 0x0001e80008000404 */
        /* <DEDUP_REMOVED lines=14> */
[----:B0-----:R-:W4:Y:S01]  /*32730*/  LDL.LU R36, [R1+0xe88] ;  /* 0x000e880001247983 */ /* 0x001f220000300800 */
[----:B-1----:R-:W-:-:S03]  /*32740*/  LOP3.LUT R0, R90, 0x70, RZ, 0x3c, !PT ;  /* 0x000000705a007812 */ /* 0x002fc600078e3cff */
[----:B------:R-:W-:Y:S04]  /*32750*/  STS.U16 [R53+UR4+0x13f00], R83 ;  /* 0x013f005335007988 */ /* 0x000fe80008000404 */
[----:B------:R-:W-:Y:S04]  /*32760*/  STS.U16 [R53+UR4+0x1bf00], R82 ;  /* 0x01bf005235007988 */ /* 0x000fe80008000404 */
[----:B------:R-:W-:Y:S04]  /*32770*/  STS.U16 [R0+UR4+0x10380], R84 ;  /* 0x0103805400007988 */ /* 0x000fe80008000404 */
[----:B------:R-:W-:Y:S04]  /*32780*/  STS.U16 [R0+UR4+0x18380], R87 ;  /* 0x0183805700007988 */ /* 0x000fe80008000404 */
[----:B------:R-:W-:Y:S04]  /*32790*/  STS.U16 [R0+UR4+0x10780], R86 ;  /* 0x0107805600007988 */ /* 0x000fe80008000404 */
[----:B------:R-:W-:Y:S04]  /*327a0*/  STS.U16 [R0+UR4+0x18780], R89 ;  /* 0x0187805900007988 */ /* 0x000fe80008000404 */
[----:B------:R-:W-:Y:S04]  /*327b0*/  STS.U16 [R0+UR4+0x10b80], R88 ;  /* 0x010b805800007988 */ /* 0x000fe80008000404 */
[----:B------:R-:W4:Y:S04]  /*327c0*/  LDL.LU R7, [R1+0xe84] ;  /* 0x000e840001077983 */ /* 0x000f280000300800 */
[----:B------:R-:W-:Y:S04]  /*327d0*/  STS.U16 [R0+UR4+0x18b80], R66 ;  /* 0x018b804200007988 */ /* 0x000fe80008000404 */
[----:B------:R-:W4:Y:S04]  /*327e0*/  LDL.LU R6, [R1+0xe78] ;  /* 0x000e780001067983 */ /* 0x000f280000300800 */
[----:B------:R-:W4:Y:S04]  /*327f0*/  LDL.LU R5, [R1+0xe74] ;  /* 0x000e740001057983 */ /* 0x000f280000300800 */
[----:B------:R-:W4:Y:S04]  /*32800*/  LDL.LU R4, [R1+0xe68] ;  /* 0x000e680001047983 */ /* 0x000f280000300800 */
[----:B--2---:R-:W-:Y:S04]  /*32810*/  STS.U16 [R0+UR4+0x10f80], R19 ;  /* 0x010f801300007988 */ /* 0x004fe80008000404 */
[----:B---3--:R0:W-:Y:S04]  /*32820*/  STS.U16 [R0+UR4+0x18f80], R85 ;  /* 0x018f805500007988 */ /* 0x0081e80008000404 */
[----:B0-----:R-:W2:Y:S04]  /*32830*/  LDL.LU R85, [R1+0xe64] ;  /* 0x000e640001557983 */ /* 0x001ea80000300800 */
        /* <DEDUP_REMOVED lines=24> */
[----:B----4-:R0:W-:Y:S04]  /*329c0*/  STS.U16 [R0+UR4+0x11380], R36 ;  /* 0x0113802400007988 */ /* 0x0101e80008000404 */
[----:B0-----:R-:W4:Y:S04]  /*329d0*/  LDL.LU R36, [R1+0x898] ;  /* 0x0008980001247983 */ /* 0x001f280000300800 */
[----:B------:R-:W-:Y:S04]  /*329e0*/  STS.U16 [R0+UR4+0x19380], R7 ;  /* 0x0193800700007988 */ /* 0x000fe80008000404 */
[----:B------:R-:W-:Y:S04]  /*329f0*/  STS.U16 [R0+UR4+0x11780], R6 ;  /* 0x0117800600007988 */ /* 0x000fe80008000404 */
[----:B------:R-:W-:Y:S04]  /*32a00*/  STS.U16 [R0+UR4+0x19780], R5 ;  /* 0x0197800500007988 */ /* 0x000fe80008000404 */
[----:B------:R-:W-:Y:S04]  /*32a10*/  STS.U16 [R0+UR4+0x11b80], R4 ;  /* 0x011b800400007988 */ /* 0x000fe80008000404 */
[----:B--2---:R0:W-:Y:S04]  /*32a20*/  STS.U16 [R0+UR4+0x19b80], R85 ;  /* 0x019b805500007988 */ /* 0x0041e80008000404 */
[----:B0-----:R-:W2:Y:S04]  /*32a30*/  LDL.LU R85, [R1+0x894] ;  /* 0x0008940001557983 */ /* 0x001ea80000300800 */
[----:B---3--:R-:W-:Y:S04]  /*32a40*/  STS.U16 [R0+UR4+0x11f80], R67 ;  /* 0x011f804300007988 */ /* 0x008fe80008000404 */
        /* <DEDUP_REMOVED lines=14> */
[----:B------:R-:W3:Y:S04]  /*32b30*/  LDL.LU R7, [R1+0x890] ;  /* 0x0008900001077983 */ /* 0x000ee80000300800 */
[----:B------:R-:W-:Y:S04]  /*32b40*/  STS.U16 [R0+UR4+0x1bb80], R83 ;  /* 0x01bb805300007988 */ /* 0x000fe80008000404 */
[----:B------:R-:W3:Y:S04]  /*32b50*/  LDL.LU R6, [R1+0x88c] ;  /* 0x00088c0001067983 */ /* 0x000ee80000300800 */
[----:B------:R-:W-:Y:S04]  /*32b60*/  STS.U16 [R0+UR4+0x13f80], R82 ;  /* 0x013f805200007988 */ /* 0x000fe80008000404 */
[----:B------:R-:W3:Y:S04]  /*32b70*/  LDL.LU R5, [R1+0x888] ;  /* 0x0008880001057983 */ /* 0x000ee80000300800 */
[----:B------:R0:W-:Y:S04]  /*32b80*/  STS.U16 [R0+UR4+0x1bf80], R84 ;  /* 0x01bf805400007988 */ /* 0x0001e80008000404 */
[----:B------:R-:W3:Y:S04]  /*32b90*/  LDL.LU R4, [R1+0x884] ;  /* 0x0008840001047983 */ /* 0x000ee80000300800 */
[----:B0-----:R-:W3:Y:S04]  /*32ba0*/  LDL.LU R84, [R1+0x880] ;  /* 0x0008800001547983 */ /* 0x001ee80000300800 */
        /* <DEDUP_REMOVED lines=17> */
[----:B--2---:R0:W-:Y:S04]  /*32cc0*/  STS.U16 [R90+UR4+0x29c00], R85 ;  /* 0x029c00555a007988 */ /* 0x0041e80008000404 */
[----:B0-----:R-:W2:Y:S04]  /*32cd0*/  LDL.LU R85, [R1+0x838] ;  /* 0x0008380001557983 */ /* 0x001ea80000300800 */
[----:B------:R0:W-:Y:S04]  /*32ce0*/  STS.U16 [R90+UR4+0x28000], R87 ;  /* 0x028000575a007988 */ /* 0x0001e80008000404 */
[----:B------:R1:W-:Y:S04]  /*32cf0*/  STS.U16 [R90+UR4+0x28400], R86 ;  /* 0x028400565a007988 */ /* 0x0003e80008000404 */
[----:B------:R4:W-:Y:S04]  /*32d00*/  STS.U16 [R90+UR4+0x28800], R89 ;  /* 0x028800595a007988 */ /* 0x0009e80008000404 */
[----:B0-----:R-:W2:Y:S04]  /*32d10*/  LDL.LU R87, [R1+0x830] ;  /* 0x0008300001577983 */ /* 0x001ea80000300800 */
[----:B-1----:R-:W2:Y:S04]  /*32d20*/  LDL.LU R86, [R1+0x82c] ;  /* 0x00082c0001567983 */ /* 0x002ea80000300800 */
[----:B------:R0:W-:Y:S04]  /*32d30*/  STS.U16 [R90+UR4+0x28c00], R88 ;  /* 0x028c00585a007988 */ /* 0x0001e80008000404 */
[----:B----4-:R-:W4:Y:S04]  /*32d40*/  LDL.LU R89, [R1+0x828] ;  /* 0x0008280001597983 */ /* 0x010f280000300800 */
[----:B------:R1:W-:Y:S04]  /*32d50*/  STS.U16 [R90+UR4+0x29000], R66 ;  /* 0x029000425a007988 */ /* 0x0003e80008000404 */
[----:B0-----:R-:W4:Y:S04]  /*32d60*/  LDL.LU R88, [R1+0x824] ;  /* 0x0008240001587983 */ /* 0x001f280000300800 */
[----:B------:R0:W-:Y:S04]  /*32d70*/  STS.U16 [R90+UR4+0x29400], R19 ;  /* 0x029400135a007988 */ /* 0x0001e80008000404 */
[----:B-1----:R-:W4:Y:S04]  /*32d80*/  LDL.LU R66, [R1+0x820] ;  /* 0x0008200001427983 */ /* 0x002f280000300800 */
[----:B------:R1:W-:Y:S04]  /*32d90*/  STS.U16 [R90+UR4+0x29800], R36 ;  /* 0x029800245a007988 */ /* 0x0003e80008000404 */
[----:B0-----:R-:W4:Y:S04]  /*32da0*/  LDL.LU R19, [R1+0x81c] ;  /* 0x00081c0001137983 */ /* 0x001f280000300800 */
[----:B---3--:R0:W-:Y:S04]  /*32db0*/  STS.U16 [R90+UR4+0x2a000], R7 ;  /* 0x02a000075a007988 */ /* 0x0081e80008000404 */
[----:B-1----:R-:W3:Y:S04]  /*32dc0*/  LDL.LU R36, [R1+0x818] ;  /* 0x0008180001247983 */ /* 0x002ee80000300800 */
[----:B------:R1:W-:Y:S04]  /*32dd0*/  STS.U16 [R90+UR4+0x2a400], R6 ;  /* 0x02a400065a007988 */ /* 0x0003e80008000404 */
[----:B0-----:R-:W3:Y:S04]  /*32de0*/  LDL.LU R7, [R1+0x136c] ;  /* 0x00136c0001077983 */ /* 0x001ee80000300800 */
[----:B------:R0:W-:Y:S04]  /*32df0*/  STS.U16 [R90+UR4+0x2a800], R5 ;  /* 0x02a800055a007988 */ /* 0x0001e80008000404 */
[----:B-1----:R-:W3:Y:S04]  /*32e00*/  LDL.LU R6, [R1+0x1368] ;  /* 0x0013680001067983 */ /* 0x002ee80000300800 */
[----:B------:R1:W-:Y:S04]  /*32e10*/  STS.U16 [R90+UR4+0x2ac00], R4 ;  /* 0x02ac00045a007988 */ /* 0x0003e80008000404 */
[----:B------:R1:W-:Y:S04]  /*32e20*/  STS.U16 [R90+UR4+0x2b000], R84 ;  /* 0x02b000545a007988 */ /* 0x0003e80008000404 */
[----:B0-----:R-:W3:Y:S04]  /*32e30*/  LDL.LU R5, [R1+0x1364] ;  /* 0x0013640001057983 */ /* 0x001ee80000300800 */
[----:B-1----:R-:W3:Y:S01]  /*32e40*/  LDL.LU R4, [R1+0x1360] ;  /* 0x0013600001047983 */ /* 0x002ee20000300800 */
[----:B------:R-:W-:-:S03]  /*32e50*/  LOP3.LUT R84, R90, 0x10, RZ, 0x3c, !PT ;  /* 0x000000105a547812 */ /* 0x000fc600078e3cff */
        /* <DEDUP_REMOVED lines=33> */
[----:B-1----:R-:W3:Y:S04]  /*33070*/  LDL.LU R82, [R1+0x131c] ;  /* 0x00131c0001527983 */ /* 0x002ee80000300800 */
[----:B--2---:R0:W-:Y:S04]  /*33080*/  STS.U16 [R84+UR4+0x2b880], R85 ;  /* 0x02b8805554007988 */ /* 0x0041e80008000404 */
[----:B0-----:R-:W2:Y:S04]  /*33090*/  LDL.LU R85, [R1+0x1318] ;  /* 0x0013180001557983 */ /* 0x001ea80000300800 */
[----:B--2---:R0:W-:Y:S04]  /*330a0*/  STS.U16 [R84+UR4+0x2bc80], R85 ;  /* 0x02bc805554007988 */ /* 0x0041e80008000404 */
[----:B0-----:R-:W2:Y:S04]  /*330b0*/  LDL.LU R84, [R1+0x1314] ;  /* 0x0013140001547983 */ /* 0x001ea80000300800 */
[----:B------:R-:W2:Y:S04]  /*330c0*/  LDL.LU R85, [R1+0x1310] ;  /* 0x0013100001557983 */ /* 0x000ea80000300800 */
[----:B--2---:R0:W-:Y:S04]  /*330d0*/  STS.U16 [R85+UR4+0x28100], R87 ;  /* 0x0281005755007988 */ /* 0x0041e80008000404 */
[----:B------:R1:W-:Y:S04]  /*330e0*/  STS.U16 [R85+UR4+0x28500], R86 ;  /* 0x0285005655007988 */ /* 0x0003e80008000404 */
[----:B----4-:R2:W-:Y:S04]  /*330f0*/  STS.U16 [R85+UR4+0x28900], R89 ;  /* 0x0289005955007988 */ /* 0x0105e80008000404 */
        /* <DEDUP_REMOVED lines=8> */
[----:B---3--:R-:W3:Y:S04]  /*33180*/  LDL.LU R19, [R1+0x12f8] ;  /* 0x0012f80001137983 */ /* 0x008ee80000300800 */
[----:B------:R0:W-:Y:S04]  /*33190*/  STS.U16 [R85+UR4+0x29900], R36 ;  /* 0x0299002455007988 */ /* 0x0001e80008000404 */
[----:B0-----:R-:W2:Y:S04]  /*331a0*/  LDL.LU R36, [R1+0x12f4] ;  /* 0x0012f40001247983 */ /* 0x001ea80000300800 */
        /* <DEDUP_REMOVED lines=8> */
[----:B----4-:R4:W-:Y:S04]  /*33230*/  STS.U16 [R85+UR4+0x2b100], R86 ;  /* 0x02b1005655007988 */ /* 0x0109e80008000404 */
[----:B0-----:R0:W5:Y:S04]  /*33240*/  LDL.LU R88, [R1+0x12e4] ;  /* 0x0012e40001587983 */ /* 0x0011680000300800 */
[----:B-1----:R0:W5:Y:S04]  /*33250*/  LDL.LU R89, [R1+0x12e0] ;  /* 0x0012e00001597983 */ /* 0x0021680000300800 */
[----:B----4-:R0:W5:Y:S04]  /*33260*/  LDL.LU R86, [R1+0x12dc] ;  /* 0x0012dc0001567983 */ /* 0x0101680000300800 */
[----:B------:R1:W-:Y:S04]  /*33270*/  STS.U16 [R85+UR4+0x2b500], R87 ;  /* 0x02b5005755007988 */ /* 0x0003e80008000404 */
[----:B------:R4:W-:Y:S04]  /*33280*/  STS.U16 [R85+UR4+0x2b900], R84 ;  /* 0x02b9005455007988 */ /* 0x0009e80008000404 */
[----:B------:R0:W-:Y:S04]  /*33290*/  STS.U16 [R85+UR4+0x2bd00], R82 ;  /* 0x02bd005255007988 */ /* 0x0001e80008000404 */
[----:B-1----:R1:W5:Y:S04]  /*332a0*/  LDL.LU R87, [R1+0x12d8] ;  /* 0x0012d80001577983 */ /* 0x0023680000300800 */
[----:B----4-:R1:W5:Y:S04]  /*332b0*/  LDL.LU R84, [R1+0x12d4] ;  /* 0x0012d40001547983 */ /* 0x0103680000300800 */
[----:B0-----:R1:W5:Y:S04]  /*332c0*/  LDL.LU R85, [R1+0x12d0] ;  /* 0x0012d00001557983 */ /* 0x0013680000300800 */
[----:B------:R1:W5:Y:S04]  /*332d0*/  LDL.LU R82, [R1+0x12cc] ;  /* 0x0012cc0001527983 */ /* 0x0003680000300800 */
[----:B--2---:R0:W-:Y:S04]  /*332e0*/  STS.U16 [R66+UR4+0x28180], R83 ;  /* 0x0281805342007988 */ /* 0x0041e80008000404 */
[----:B------:R2:W-:Y:S04]  /*332f0*/  STS.U16 [R66+UR4+0x28580], R80 ;  /* 0x0285805042007988 */ /* 0x0005e80008000404 */
[----:B------:R4:W-:Y:S04]  /*33300*/  STS.U16 [R66+UR4+0x28980], R81 ;  /* 0x0289805142007988 */ /* 0x0009e80008000404 */
[----:B0-----:R1:W5:Y:S04]  /*33310*/  LDL.LU R83, [R1+0x12c8] ;  /* 0x0012c80001537983 */ /* 0x0013680000300800 */
[----:B--2---:R1:W5:Y:S04]  /*33320*/  LDL.LU R80, [R1+0x12c4] ;  /* 0x0012c40001507983 */ /* 0x0043680000300800 */
[----:B----4-:R1:W5:Y:S04]  /*33330*/  LDL.LU R81, [R1+0x12c0] ;  /* 0x0012c00001517983 */ /* 0x0103680000300800 */
[----:B------:R0:W-:Y:S04]  /*33340*/  STS.U16 [R66+UR4+0x28d80], R78 ;  /* 0x028d804e42007988 */ /* 0x0001e80008000404 */
        /* <DEDUP_REMOVED lines=24> */
[----:B---3--:R2:W-:Y:S04]  /*334d0*/  STS.U16 [R19+UR4+0x28200], R4 ;  /* 0x0282000413007988 */ /* 0x0085e80008000404 */
[----:B------:R3:W-:Y:S04]  /*334e0*/  STS.U16 [R19+UR4+0x28600], R5 ;  /* 0x0286000513007988 */ /* 0x0007e80008000404 */
[----:B0-----:R1:W5:Y:S04]  /*334f0*/  LDL.LU R66, [R1+0x128c] ;  /* 0x00128c0001427983 */ /* 0x0013680000300800 */
[----:B------:R1:W5:Y:S04]  /*33500*/  LDL.LU R67, [R1+0x1288] ;  /* 0x0012880001437983 */ /* 0x0003680000300800 */
[----:B--2---:R1:W5:Y:S04]  /*33510*/  LDL.LU R4, [R1+0x1284] ;  /* 0x0012840001047983 */ /* 0x0043680000300800 */
[----:B---3--:R1:W5:Y:S04]  /*33520*/  LDL.LU R5, [R1+0x1280] ;  /* 0x0012800001057983 */ /* 0x0083680000300800 */
[----:B------:R0:W-:Y:S04]  /*33530*/  STS.U16 [R19+UR4+0x28a00], R6 ;  /* 0x028a000613007988 */ /* 0x0001e80008000404 */
[----:B------:R2:W-:Y:S04]  /*33540*/  STS.U16 [R19+UR4+0x28e00], R7 ;  /* 0x028e000713007988 */ /* 0x0005e80008000404 */
[----:B------:R3:W-:Y:S04]  /*33550*/  STS.U16 [R19+UR4+0x29200], R8 ;  /* 0x0292000813007988 */ /* 0x0007e80008000404 */
[----:B0-----:R1:W5:Y:S04]  /*33560*/  LDL.LU R6, [R1+0x127c] ;  /* 0x00127c0001067983 */ /* 0x0013680000300800 */
        /* <DEDUP_REMOVED lines=25> */
[----:B------:R1:W5:Y:S04]  /*33700*/  LDL.LU R20, [R1+0x1244] ;  /* 0x0012440001147983 */ /* 0x0003680000300800 */
        /* <DEDUP_REMOVED lines=31> */
[----:B------:R1:W5:Y:S04]  /*33900*/  LDL.LU R37, [R1+0x1200] ;  /* 0x0012000001257983 */ /* 0x0003680000300800 */
        /* <DEDUP_REMOVED lines=60> */
[----:B---3--:R1:W5:Y:S01]  /*33cd0*/  LDL.LU R0, [R1+0x1184] ;  /* 0x0011840001007983 */ /* 0x0083620000300800 */
[----:B------:R-:W-:-:S05]  /*33ce0*/  LOP3.LUT R92, R90, 0x70, RZ, 0x3c, !PT ;  /* 0x000000705a5c7812 */ /* 0x000fca00078e3cff */
[----:B------:R1:W-:Y:S04]  /*33cf0*/  STS.U16 [R92+UR4+0x2bb80], R91 ;  /* 0x02bb805b5c007988 */ /* 0x0003e80008000404 */
[----:B------:R1:W-:Y:S01]  /*33d00*/  STS.U16 [R92+UR4+0x2bf80], R65 ;  /* 0x02bf80415c007988 */ /* 0x0003e20008000404 */
[----:B------:R0:W-:Y:S06]  /*33d10*/  MEMBAR.ALL.CTA ;  /* 0x0000000000007992 */ /* 0x0001ec0000008000 */
[----:B0-----:R-:W0:Y:S02]  /*33d20*/  FENCE.VIEW.ASYNC.S ;  /* 0x00000000000073c6 */ /* 0x001e240000000000 */
[----:B0-----:R-:W-:Y:S01]  /*33d30*/  BAR.SYNC.DEFER_BLOCKING 0x0 ;  /* 0x0000000000007b1d */ /* 0x001fe20000010000 */
[----:B------:R-:W-:-:S04]  /*33d40*/  ULEA UR7, UR9, UR4, 0x3 ;  /* 0x0000000409077291 */ /* 0x000fc8000f8e18ff */
[----:B------:R-:W-:Y:S01]  /*33d50*/  UIADD3 UR7, UPT, UPT, UR7, 0x30000, URZ ;  /* 0x0003000007077890 */ /* 0x000fe2000fffe0ff */
[----:B------:R-:W-:-:S00]  /*33d60*/  MEMBAR.ALL.CTA ;  /* 0x0000000000007992 */ /* 0x000fc00000008000 */
[----:B------:R-:W-:Y:S06]  /*33d70*/  MEMBAR.ALL.GPU ;  /* 0x0000000000007992 */ /* 0x000fec000000a000 */
[----:B------:R-:W-:-:S00]  /*33d80*/  ERRBAR ;  /* 0x00000000000079ab */ /* 0x000fc00000000000 */
[----:B------:R-:W-:Y:S08]  /*33d90*/  CGAERRBAR ;  /* 0x00000000000075ab */ /* 0x000ff00000000000 */
[----:B------:R-:W-:Y:S06]  /*33da0*/  UCGABAR_ARV ;  /* 0x00000000000079c7 */ /* 0x000fec0008000000 */
[----:B------:R-:W-:Y:S01]  /*33db0*/  UCGABAR_WAIT ;  /* 0x0000000000007dc7 */ /* 0x000fe20008000000 */
[----:B------:R-:W-:Y:S01]  /*33dc0*/  CCTL.IVALL ;  /* 0x00000000ff00798f */ /* 0x000fe20002000000 */
[----:B-1----:R-:W-:Y:S05]  /*33dd0*/  @P2 BRA `(.L_x_15) ;  /* 0x0000000000ac2947 */ /* 0x002fea0003800000 */
[----:B------:R-:W-:Y:S01]  /*33de0*/  UMOV UR68, 0x0 ;  /* 0x0000000000447882 */ /* 0x000fe20000000000 */
        /* <DEDUP_REMOVED lines=9> */
[----:B------:R-:W-:Y:S01]  /*33e80*/  UTCHMMA.2CTA gdesc[UR12], gdesc[UR16], tmem[UR5], tmem[UR70], idesc[UR71], UPT ;  /* 0x00ff46100c0075ea */ /* 0x000fe2000ba00005 */
[----:B------:R-:W-:Y:S01]  /*33e90*/  UMOV UR62, 0x0 ;  /* 0x00000000003e7882 */ /* 0x000fe20000000000 */
[----:B------:R-:W-:Y:S01]  /*33ea0*/  UMOV UR63, 0x10408490 ;  /* 0x10408490003f7882 */ /* 0x000fe20000000000 */
[----:B------:R-:W-:-:S02]  /*33eb0*/  UIADD3 UR76, UPT, UPT, UR5, 0x100, URZ ;  /* 0x00000100054c7890 */ /* 0x000fc4000fffe0ff */
[----:B------:R-:W-:Y:S01]  /*33ec0*/  UTCHMMA.2CTA gdesc[UR18], gdesc[UR22], tmem[UR5], tmem[UR60], idesc[UR61], UPT ;  /* 0x00ff3c16120075ea */ /* 0x000fe2000ba00005 */
[----:B------:R-:W-:Y:S01]  /*33ed0*/  UMOV UR64, 0x0 ;  /* 0x0000000000407882 */ /* 0x000fe20000000000 */
[----:B------:R-:W-:Y:S01]  /*33ee0*/  UMOV UR65, 0x10408490 ;  /* 0x1040849000417882 */ /* 0x000fe20000000000 */
[----:B------:R-:W-:Y:S02]  /*33ef0*/  UIADD3 UR77, UPT, UPT, UR5, 0x100, URZ ;  /* 0x00000100054d7890 */ /* 0x000fe4000fffe0ff */
[----:B------:R1:W-:Y:S01]  /*33f00*/  UTCHMMA.2CTA gdesc[UR24], gdesc[UR26], tmem[UR5], tmem[UR72], idesc[UR73], UPT ;  /* 0x00ff481a180075ea */ /* 0x0003e2000ba00005 */
[----:B------:R-:W-:Y:S01]  /*33f10*/  UMOV UR74, 0x0 ;  /* 0x00000000004a7882 */ /* 0x000fe20000000000 */
[----:B------:R-:W-:Y:S01]  /*33f20*/  UMOV UR75, 0x10408490 ;  /* 0x10408490004b7882 */ /* 0x000fe20000000000 */
[----:B0-----:R-:W-:Y:S02]  /*33f30*/  UIADD3 UR15, UPT, UPT, UR5, 0x100, URZ ;  /* 0x00000100050f7890 */ /* 0x001fe4000fffe0ff */
[----:B------:R-:W-:Y:S01]  /*33f40*/  UTCHMMA.2CTA gdesc[UR28], gdesc[UR30], tmem[UR5], tmem[UR62], idesc[UR63], UPT ;  /* 0x00ff3e1e1c0075ea */ /* 0x000fe2000ba00005 */
[----:B------:R-:W-:Y:S01]  /*33f50*/  UTCHMMA.2CTA gdesc[UR32], gdesc[UR34], tmem[UR5], tmem[UR64], idesc[UR65], UPT ;  /* 0x00ff4022200075ea */ /* 0x000fe2000ba00005 */
[----:B------:R0:W-:Y:S01]  /*33f60*/  UTCHMMA.2CTA gdesc[UR36], gdesc[UR38], tmem[UR5], tmem[UR74], idesc[UR75], UPT ;  /* 0x00ff4a26240075ea */ /* 0x0001e2000ba00005 */
[----:B------:R-:W-:Y:S01]  /*33f70*/  UMOV UR66, 0x0 ;  /* 0x0000000000427882 */ /* 0x000fe20000000000 */
[----:B------:R-:W-:Y:S01]  /*33f80*/  UMOV UR67, 0x10408490 ;  /* 0x1040849000437882 */ /* 0x000fe20000000000 */
[----:B-1----:R-:W-:-:S02]  /*33f90*/  UIADD3 UR72, UPT, UPT, UR5, 0x100, URZ ;  /* 0x0000010005487890 */ /* 0x002fc4000fffe0ff */
[----:B------:R-:W-:Y:S01]  /*33fa0*/  UTCHMMA.2CTA gdesc[UR40], gdesc[UR42], tmem[UR5], tmem[UR66], idesc[UR67], UPT ;  /* 0x00ff422a280075ea */ /* 0x000fe2000ba00005 */
[----:B------:R-:W-:Y:S01]  /*33fb0*/  UIADD3 UR73, UPT, UPT, UR5, 0x100, URZ ;  /* 0x0000010005497890 */ /* 0x000fe2000fffe0ff */
[----:B------:R-:W-:Y:S01]  /*33fc0*/  UTCHMMA.2CTA gdesc[UR44], gdesc[UR10], tmem[UR76], tmem[UR68], idesc[UR69], UPT ;  /* 0x00ff440a2c0075ea */ /* 0x000fe2000ba0004c */
[----:B------:R1:W-:Y:S01]  /*33fd0*/  UTCHMMA.2CTA gdesc[UR46], gdesc[UR16], tmem[UR77], tmem[UR70], idesc[UR71], UPT ;  /* 0x00ff46102e0075ea */ /* 0x0003e2000ba0004d */
[----:B------:R2:W-:Y:S01]  /*33fe0*/  UTCHMMA.2CTA gdesc[UR48], gdesc[UR22], tmem[UR15], tmem[UR60], idesc[UR61], UPT ;  /* 0x00ff3c16300075ea */ /* 0x0005e2000ba0000f */
[----:B0-----:R-:W-:Y:S02]  /*33ff0*/  UIADD3 UR74, UPT, UPT, UR5, 0x100, URZ ;  /* 0x00000100054a7890 */ /* 0x001fe4000fffe0ff */
[----:B------:R-:W-:Y:S01]  /*34000*/  UIADD3 UR75, UPT, UPT, UR5, 0x100, URZ ;  /* 0x00000100054b7890 */ /* 0x000fe2000fffe0ff */
[----:B------:R2:W-:Y:S02]  /*34010*/  UTCHMMA.2CTA gdesc[UR50], gdesc[UR26], tmem[UR72], tmem[UR62], idesc[UR63], UPT ;  /* 0x00ff3e1a320075ea */ /* 0x0005e4000ba00048 */
[----:B------:R2:W-:Y:S01]  /*34020*/  UTCHMMA.2CTA gdesc[UR52], gdesc[UR30], tmem[UR73], tmem[UR64], idesc[UR65], UPT ;  /* 0x00ff401e340075ea */ /* 0x0005e2000ba00049 */
[----:B-1----:R-:W-:-:S03]  /*34030*/  UMOV UR77, 0x3 ;  /* 0x00000003004d7882 */ /* 0x002fc60000000000 */
[----:B------:R2:W-:Y:S02]  /*34040*/  UTCHMMA.2CTA gdesc[UR54], gdesc[UR34], tmem[UR74], tmem[UR66], idesc[UR67], UPT ;  /* 0x00ff4222360075ea */ /* 0x0005e4000ba0004a */
[----:B------:R2:W-:Y:S01]  /*34050*/  UTCHMMA.2CTA gdesc[UR56], gdesc[UR38], tmem[UR75], tmem[UR68], idesc[UR69], UPT ;  /* 0x00ff4426380075ea */ /* 0x0005e2000ba0004b */
[----:B------:R2:W-:Y:S01]  /*34060*/  UTCHMMA.2CTA gdesc[UR58], gdesc[UR42], tmem[UR76], tmem[UR70], idesc[UR71], UPT ;  /* 0x00ff462a3a0075ea */ /* 0x0005e2000ba0004c */
[----:B------:R2:W-:Y:S01]  /*34070*/  UTCBAR.2CTA.MULTICAST [UR7], URZ, UR77 ;  /* 0x000000ff070073e9 */ /* 0x0005e2000820084d */
[----:B------:R-:W-:Y:S01]  /*34080*/  NOP ;  /* 0x0000000000007918 */ /* 0x000fe20000000000 */
.L_x_15:
[----:B------:R-:W3:Y:S04]  /*34090*/  LDL R91, [R1+0x1180] ;  /* 0x00118000015b7983 */ /* 0x000ee80000100800 */
[----:B------:R-:W3:Y:S01]  /*340a0*/  LDL R65, [R1+0x9d0] ;  /* 0x0009d00001417983 */ /* 0x000ee20000100800 */
[----:B------:R-:W-:Y:S01]  /*340b0*/  UIADD3 UR9, UPT, UPT, UR9, 0x1, URZ ;  /* 0x0000000109097890 */ /* 0x000fe2000fffe0ff */
[----:B--2---:R-:W-:-:S03]  /*340c0*/  UMOV UR60, UR8 ;  /* 0x00000008003c7c82 */ /* 0x004fc60008000000 */
[----:B------:R-:W-:-:S04]  /*340d0*/  UISETP.GT.AND UP1, UPT, UR9, 0x1, UPT ;  /* 0x000000010900788c */ /* 0x000fc8000bf24270 */
[----:B------:R-:W-:Y:S02]  /*340e0*/  USEL UR15, URZ, 0x1, !UP1 ;  /* 0x00000001ff0f7887 */ /* 0x000fe4000c800000 */
[----:B------:R-:W-:Y:S02]  /*340f0*/  USEL UR9, UR9, URZ, !UP1 ;  /* 0x000000ff09097287 */ /* 0x000fe4000c800000 */
[----:B------:R-:W-:-:S07]  /*34100*/  ULOP3.LUT UR15, UR8, UR15, URZ, 0x3c, !UPT ;  /* 0x0000000f080f7292 */ /* 0x000fce000f8e3cff */
[----:B------:R-:W-:Y:S01]  /*34110*/  UMOV UR8, UR15 ;  /* 0x0000000f00087c82 */ /* 0x000fe20008000000 */
[----:B---3--:R-:W-:-:S13]  /*34120*/  ISETP.NE.U32.AND P0, PT, R65, R91, PT ;  /* 0x0000005b4100720c */ /* 0x008fda0003f05070 */
[----:B------:R-:W-:Y:S05]  /*34130*/  @P0 BRA `(.L_x_16) ;  /* 0xfffffe4c00ac0947 */ /* 0x000fea000383ffff */
.L_x_13:
[----:B------:R-:W0:Y:S02]  /*34140*/  LDC R65, c[0x0][0x3a0] ;  /* 0x0000e800ff417b82 */ /* 0x000e240000000800 */
[----:B0-----:R-:W-:-:S05]  /*34150*/  VIADD R65, R65, 0x7f ;  /* 0x0000007f41417836 */ /* 0x001fca0000000000 */
[----:B------:R-:W-:-:S13]  /*34160*/  ISETP.GE.AND P0, PT, R65, 0x80, PT ;  /* 0x000000804100780c */ /* 0x000fda0003f06270 */
[----:B------:R-:W-:Y:S05]  /*34170*/  @!P0 BRA `(.L_x_17) ;  /* 0x0000000000108947 */ /* 0x000fea0003800000 */
[----:B------:R-:W-:-:S06]  /*34180*/  USHF.L.U32 UR60, UR60, 0x1f, URZ ;  /* 0x0000001f3c3c7899 */ /* 0x000fcc00080006ff */
[----:B-1---5:R-:W-:-:S04]  /*34190*/  IMAD.U32 R0, RZ, RZ, UR60 ;  /* 0x0000003cff007e24 */ /* 0x022fc8000f8e00ff */
[----:B------:R-:W0:Y:S02]  /*341a0*/  SYNCS.PHASECHK.TRANS64.TRYWAIT P0, [UR7], R0 ;  /* 0x00000000ff0075a7 */ /* 0x000e240008001107 */
[----:B0-----:R-:W-:Y:S05]  /*341b0*/  @!P0 BRA `(.L_x_18) ;  /* 0x0000013000108947 */ /* 0x001fea0003800000 */
.L_x_17:
[----:B------:R-:W-:Y:S06]  /*341c0*/  BAR.SYNC.DEFER_BLOCKING 0x0 ;  /* 0x0000000000007b1d */ /* 0x000fec0000010000 */
[----:B------:R-:W0:Y:S01]  /*341d0*/  LDCU.128 UR8, c[0x0][0x390] ;  /* 0x00007200ff0877ac */ /* 0x000e220008000c00 */
[----:B-----5:R3:W-:Y:S01]  /*341e0*/  STL [R1+0x1270], R82 ;  /* 0x0012705201007387 */ /* 0x0207e20000100800 */
[----:B------:R-:W4:Y:S03]  /*341f0*/  LDCU.64 UR30, c[0x0][0x398] ;  /* 0x00007300ff1e77ac */ /* 0x000f260008000a00 */
[----:B------:R1:W-:Y:S01]  /*34200*/  STL [R1+0x126c], R81 ;  /* 0x00126c5101007387 */ /* 0x0003e20000100800 */
[----:B------:R-:W2:Y:S03]  /*34210*/  LDCU UR28, c[0x0][0x3b8] ;  /* 0x00007700ff1c77ac */ /* 0x000ea60008000800 */
[----:B------:R0:W-:Y:S01]  /*34220*/  STL [R1+0x1268], R80 ;  /* 0x0012685001007387 */ /* 0x0001e20000100800 */
[----:B------:R-:W0:Y:S03]  /*34230*/  LDCU.64 UR32, c[0x0][0x398] ;  /* 0x00007300ff2077ac */ /* 0x000e260008000a00 */
[----:B------:R0:W-:Y:S01]  /*34240*/  STL [R1+0x1264], R79 ;  /* 0x0012644f01007387 */ /* 0x0001e20000100800 */
[----:B------:R-:W0:Y:S01]  /*34250*/  LDCU.64 UR12, c[0x0][0x398] ;  /* 0x00007300ff0c77ac */ /* 0x000e220008000a00 */
[----:B------:R-:W0:Y:S02]  /*34260*/  @!P1 SYNCS.CCTL.IV [UR4+0x30000] ;  /* 0x03000000ff0099b1 */ /* 0x000e240008000004 */
[----:B0-----:R-:W-:Y:S06]  /*34270*/  BAR.SYNC.DEFER_BLOCKING 0x0 ;  /* 0x0000000000007b1d */ /* 0x001fec0000010000 */
[----:B------:R-:W0:Y:S01]  /*34280*/  LDCU.64 UR24, c[0x0][0x398] ;  /* 0x00007300ff1877ac */ /* 0x000e220008000a00 */
[----:B------:R-:W3:Y:S01]  /*34290*/  LDTM.x64 R4, tmem[UR6] ;  /* 0x00000006000479ee */ /* 0x000ee20008340000 */
[----:B------:R0:W-:Y:S01]  /*342a0*/  STL [R1+0x1260], R78 ;  /* 0x0012604e01007387 */ /* 0x0001e20000100800 */
[----:B------:R-:W0:Y:S03]  /*342b0*/  LDCU.64 UR18, c[0x0][0x398] ;  /* 0x00007300ff1277ac */ /* 0x000e260008000a00 */
[----:B------:R0:W-:Y:S01]  /*342c0*/  STL [R1+0x125c], R77 ;  /* 0x00125c4d01007387 */ /* 0x0001e20000100800 */
[----:B------:R-:W0:Y:S03]  /*342d0*/  LDCU.64 UR22, c[0x0][0x398] ;  /* 0x00007300ff1677ac */ /* 0x000e260008000a00 */
[----:B------:R0:W-:Y:S01]  /*342e0*/  STL [R1+0x1258], R76 ;  /* 0x0012584c01007387 */ /* 0x0001e20000100800 */
[----:B------:R-:W0:Y:S03]  /*342f0*/  LDCU.64 UR26, c[0x0][0x398] ;  /* 0x00007300ff1a77ac */ /* 0x000e260008000a00 */
[----:B------:R0:W-:Y:S01]  /*34300*/  STL [R1+0x1254], R75 ;  /* 0x0012544b01007387 */ /* 0x0001e20000100800 */
[----:B------:R-:W2:Y:S01]  /*34310*/  LDCU.64 UR14, c[0x0][0x398] ;  /* 0x00007300ff0e77ac */ /* 0x000ea20008000a00 */
[----:B------:R-:W2:Y:S02]  /*34320*/  @!P1 SYNCS.CCTL.IV [UR4+0x30008] ;  /* 0x03000800ff0099b1 */ /* 0x000ea40008000004 */
[----:B------:R0:W-:Y:S01]  /*34330*/  STL [R1+0x1250], R74 ;  /* 0x0012504a01007387 */ /* 0x0001e20000100800 */
[----:B------:R-:W2:Y:S03]  /*34340*/  LDCU UR4, c[0x0][0x39c] ;  /* 0x00007380ff0477ac */ /* 0x000ea60008000800 */
[----:B------:R0:W-:Y:S01]  /*34350*/  STL [R1+0x124c], R73 ;  /* 0x00124c4901007387 */ /* 0x0001e20000100800 */
[----:B------:R-:W2:Y:S01]  /*34360*/  LDCU.64 UR16, c[0x0][0x398] ;  /* 0x00007300ff1077ac */ /* 0x000ea20008000a00 */
[----:B---3--:R-:W-:-:S02]  /*34370*/  IMAD.MOV.U32 R82, RZ, RZ, R67 ;  /* 0x000000ffff527224 */ /* 0x008fc400078e0043 */
[----:B------:R3:W-:Y:S01]  /*34380*/  STL [R1+0x1248], R72 ;  /* 0x0012484801007387 */ /* 0x0007e20000100800 */
[----:B-1----:R-:W-:Y:S01]  /*34390*/  IMAD.MOV.U32 R81, RZ, RZ, R66 ;  /* 0x000000ffff517224 */ /* 0x002fe200078e0042 */
[----:B------:R-:W-:Y:S01]  /*343a0*/  MOV R80, R65 ;  /* 0x0000004100507202 */ /* 0x000fe20000000f00 */
[----:B------:R-:W-:Y:S01]  /*343b0*/  IMAD.MOV.U32 R79, RZ, RZ, R64 ;  /* 0x000000ffff4f7224 */ /* 0x000fe200078e0040 */
[----:B------:R1:W-:Y:S01]  /*343c0*/  STL [R1+0x1244], R71 ;  /* 0x0012444701007387 */ /* 0x0003e20000100800 */
[----:B0-----:R-:W-:Y:S01]  /*343d0*/  IMAD.MOV.U32 R78, RZ, RZ, R59 ;  /* 0x000000ffff4e7224 */ /* 0x001fe200078e003b */
[----:B------:R-:W0:Y:S01]  /*343e0*/  LDCU UR38, c[0x0][0x39c] ;  /* 0x00007380ff2677ac */ /* 0x000e220008000800 */
[----:B------:R-:W-:Y:S01]  /*343f0*/  IMAD.MOV.U32 R77, RZ, RZ, R58 ;  /* 0x000000ffff4d7224 */ /* 0x000fe200078e003a */
[----:B------:R1:W-:Y:S01]  /*34400*/  STL [R1+0x1240], R70 ;  /* 0x0012404601007387 */ /* 0x0003e20000100800 */
[----:B------:R-:W-:Y:S01]  /*34410*/  IMAD.MOV.U32 R76, RZ, RZ, R57 ;  /* 0x000000ffff4c7224 */ /* 0x000fe200078e0039 */
[----:B------:R-:W0:Y:S01]  /*34420*/  LDCU UR56, c[0x0][0x398] ;  /* 0x00007300ff3877ac */ /* 0x000e220008000800 */
[----:B------:R-:W-:Y:S01]  /*34430*/  IMAD.MOV.U32 R75, RZ, RZ, R56 ;  /* 0x000000ffff4b7224 */ /* 0x000fe200078e0038 */
[----:B------:R2:W-:Y:S01]  /*34440*/  STL [R1+0x123c], R69 ;  /* 0x00123c4501007387 */ /* 0x0005e20000100800 */
[----:B------:R-:W-:Y:S01]  /*34450*/  IMAD.MOV.U32 R74, RZ, RZ, R55 ;  /* 0x000000ffff4a7224 */ /* 0x000fe200078e0037 */
[----:B------:R-:W0:Y:S01]  /*34460*/  LDCU UR44, c[0x0][0x398] ;  /* 0x00007300ff2c77ac */ /* 0x000e220008000800 */
[----:B------:R-:W-:Y:S01]  /*34470*/  IMAD.MOV.U32 R73, RZ, RZ, R54 ;  /* 0x000000ffff497224 */ /* 0x000fe200078e0036 */
[----:B------:R4:W-:Y:S01]  /*34480*/  STL [R1+0x1238], R68 ;  /* 0x0012384401007387 */ /* 0x0009e20000100800 */
[----:B---3--:R-:W-:Y:S01]  /*34490*/  IMAD.MOV.U32 R72, RZ, RZ, R53 ;  /* 0x000000ffff487224 */ /* 0x008fe200078e0035 */
[----:B------:R-:W3:Y:S01]  /*344a0*/  LDCU UR47, c[0x0][0x398] ;  /* 0x00007300ff2f77ac */ /* 0x000ee20008000800 */
[----:B-1----:R-:W-:Y:S01]  /*344b0*/  IMAD.MOV.U32 R71, RZ, RZ, R52 ;  /* 0x000000ffff477224 */ /* 0x002fe200078e0034 */
[----:B------:R-:W-:Y:S01]  /*344c0*/  STL [R1+0x11d4], R3 ;  /* 0x0011d40301007387 */ /* 0x000fe20000100800 */
[----:B------:R-:W-:Y:S01]  /*344d0*/  IMAD.MOV.U32 R70, RZ, RZ, R51 ;  /* 0x000000ffff467224 */ /* 0x000fe200078e0033 */
[----:B------:R-:W1:Y:S01]  /*344e0*/  LDCU UR71, c[0x0][0x39c] ;  /* 0x00007380ff4777ac */ /* 0x000e620008000800 */
[----:B--2---:R-:W-:Y:S01]  /*344f0*/  IMAD.MOV.U32 R69, RZ, RZ, R50 ;  /* 0x000000ffff457224 */ /* 0x004fe200078e0032 */
[----:B------:R-:W-:Y:S01]  /*34500*/  STL [R1+0x11d0], R0 ;  /* 0x0011d00001007387 */ /* 0x000fe20000100800 */
[----:B----4-:R-:W-:Y:S01]  /*34510*/  IMAD.MOV.U32 R68, RZ, RZ, R49 ;  /* 0x000000ffff447224 */ /* 0x010fe200078e0031 */
[----:B------:R-:W2:Y:S02]  /*34520*/  LDCU UR43, c[0x0][0x398] ;  /* 0x00007300ff2b77ac */ /* 0x000ea40008000800 */
[----:B------:R-:W-:Y:S01]  /*34530*/  STL [R1+0x11cc], R93 ;  /* 0x0011cc5d01007387 */ /* 0x000fe20000100800 */
        /* <DEDUP_REMOVED lines=47> */
[----:B------:R-:W-:Y:S01]  /*34830*/  STL.64 [R1+0x3e0], R60 ;  /* 0x0003e03c01007387 */ /* 0x000fe20000100a00 */
[----:B------:R-:W0:Y:S03]  /*34840*/  LDCU UR67, c[0x0][0x398] ;  /* 0x00007300ff4377ac */ /* 0x000e260008000800 */
[----:B------:R1:W-:Y:S01]  /*34850*/  STL.64 [R1+0x3e8], R62 ;  /* 0x0003e83e01007387 */ /* 0x0003e20000100a00 */
[----:B------:R-:W0:Y:S01]  /*34860*/  LDCU UR49, c[0x0][0x39c] ;  /* 0x00007380ff3177ac */ /* 0x000e220008000800 */
[----:B------:R-:W0:Y:S01]  /*34870*/  LDCU UR51, c[0x0][0x398] ;  /* 0x00007300ff3377ac */ /* 0x000e220008000800 */
[----:B------:R-:W0:Y:S01]  /*34880*/  LDCU UR66, c[0x0][0x398] ;  /* 0x00007300ff4277ac */ /* 0x000e220008000800 */
[----:B-1----:R-:W1:Y:S01]  /*34890*/  LDTM.x64 R4, tmem[UR6+0x40] ;  /* 0x00004006000479ee */ /* 0x002e620008340000 */
[----:B------:R-:W0:Y:S01]  /*348a0*/  LDCU UR74, c[0x0][0x398] ;  /* 0x00007300ff4a77ac */ /* 0x000e220008000800 */
[----:B------:R-:W0:Y:S01]  /*348b0*/  LDCU UR35, c[0x0][0x39c] ;  /* 0x00007380ff2377ac */ /* 0x000e220008000800 */
[----:B------:R-:W0:Y:S01]  /*348c0*/  LDCU UR64, c[0x0][0x398] ;  /* 0x00007300ff4077ac */ /* 0x000e220008000800 */
[----:B------:R-:W0:Y:S01]  /*348d0*/  LDCU UR40, c[0x0][0x398] ;  /* 0x00007300ff2877ac */ /* 0x000e220008000800 */
[----:B------:R-:W0:Y:S01]  /*348e0*/  LDCU UR77, c[0x0][0x39c] ;  /* 0x00007380ff4d77ac */ /* 0x000e220008000800 */
[----:B------:R-:W0:Y:S01]  /*348f0*/  LDCU UR73, c[0x0][0x398] ;  /* 0x00007300ff4977ac */ /* 0x000e220008000800 */
[----:B-1----:R-:W-:Y:S01]  /*34900*/  STL.64 [R1+0x200], R4 ;  /* 0x0002000401007387 */ /* 0x002fe20000100a00 */
[----:B------:R-:W1:Y:S03]  /*34910*/  LDCU UR63, c[0x0][0x39c] ;  /* 0x00007380ff3f77ac */ /* 0x000e660008000800 */
        /* <DEDUP_REMOVED lines=34> */
[----:B------:R0:W-:Y:S02]  /*34b40*/  STL.64 [R1+0x2f8], R66 ;  /* 0x0002f84201007387 */ /* 0x0001e40000100a00 */
[----:B0-----:R-:W0:Y:S02]  /*34b50*/  LDTM.x64 R4, tmem[UR6+0x80] ;  /* 0x00008006000479ee */ /* 0x001e240008340000 */
[----:B0-----:R-:W-:Y:S04]  /*34b60*/  STL.64 [R1+0x100], R4 ;  /* 0x0001000401007387 */ /* 0x001fe80000100a00 */
        /* <DEDUP_REMOVED lines=32> */
[----:B0-----:R-:W-:Y:S01]  /*34d70*/  STL [R1], R4 ;  /* 0x0000000401007387 */ /* 0x001fe20000100800 */
[----:B------:R-:W-:-:S02]  /*34d80*/  IMAD.MOV.U32 R3, RZ, RZ, R9 ;  /* 0x000000ffff037224 */ /* 0x000fc400078e0009 */
[----:B------:R-:W-:Y:S01]  /*34d90*/  IMAD.MOV.U32 R0, RZ, RZ, R8 ;  /* 0x000000ffff007224 */ /* 0x000fe200078e0008 */
[----:B------:R-:W-:Y:S01]  /*34da0*/  STL [R1+0xc], R7 ;  /* 0x00000c0701007387 */ /* 0x000fe20000100800 */
        /* <DEDUP_REMOVED lines=31> */
[----:B------:R-:W-:Y:S04]  /*34fa0*/  STL [R1+0x11e4], R2 ;  /* 0x0011e40201007387 */ /* 0x000fe80000100800 */
[----:B------:R-:W-:Y:S01]  /*34fb0*/  STL [R1+0x11f0], R2 ;  /* 0x0011f00201007387 */ /* 0x000fe20000100800 */
[----:B0-----:R-:W0:Y:S03]  /*34fc0*/  LDTM.x64 R4, tmem[UR6+0x100] ;  /* 0x00010006000479ee */ /* 0x001e260008340000 */
[----:B------:R-:W-:Y:S04]  /*34fd0*/  STL [R1+0x1234], R2 ;  /* 0x0012340201007387 */ /* 0x000fe80000100800 */
[----:B------:R-:W-:Y:S04]  /*34fe0*/  STL [R1+0x11e0], R93 ;  /* 0x0011e05d01007387 */ /* 0x000fe80000100800 */
[----:B------:R-:W-:Y:S04]  /*34ff0*/  STL [R1+0x11e8], R93 ;  /* 0x0011e85d01007387 */ /* 0x000fe80000100800 */
[----:B------:R-:W-:Y:S04]  /*35000*/  STL [R1+0x11f4], R93 ;  /* 0x0011f45d01007387 */ /* 0x000fe80000100800 */
[----:B------:R0:W-:Y:S04]  /*35010*/  STL [R1+0x1224], R93 ;  /* 0x0012245d01007387 */ /* 0x0001e80000100800 */
[----:B0-----:R-:W2:Y:S01]  /*35020*/  LDL.LU R93, [R1+0x3e0] ;  /* 0x0003e000015d7983 */ /* 0x001ea20000300800 */
[----:B------:R-:W-:-:S03]  /*35030*/  F2FP.BF16.F32.PACK_AB R67, R67, R82 ;  /* 0x000000524343723e */ /* 0x000fc600000010ff */
[----:B------:R-:W-:Y:S04]  /*35040*/  STL [R1+0x11dc], R0 ;  /* 0x0011dc0001007387 */ /* 0x000fe80000100800 */
[----:B------:R-:W-:Y:S04]  /*35050*/  STL [R1+0x1220], R0 ;  /* 0x0012200001007387 */ /* 0x000fe80000100800 */
[----:B------:R-:W-:Y:S01]  /*35060*/  STL [R1+0x1228], R0 ;  /* 0x0012280001007387 */ /* 0x000fe20000100800 */
[----:B------:R-:W-:-:S03]  /*35070*/  F2FP.BF16.F32.PACK_AB R66, R66, R81 ;  /* 0x000000514242723e */ /* 0x000fc600000010ff */
[----:B------:R-:W-:Y:S04]  /*35080*/  STL [R1+0x11d8], R3 ;  /* 0x0011d80301007387 */ /* 0x000fe80000100800 */
[----:B------:R-:W-:Y:S04]  /*35090*/  STL [R1+0x11ec], R3 ;  /* 0x0011ec0301007387 */ /* 0x000fe80000100800 */
[----:B------:R-:W-:Y:S01]  /*350a0*/  STL [R1+0x121c], R3 ;  /* 0x00121c0301007387 */ /* 0x000fe20000100800 */
[----:B------:R-:W-:-:S03]  /*350b0*/  F2FP.BF16.F32.PACK_AB R65, R65, R80 ;  /* 0x000000504141723e */ /* 0x000fc600000010ff */
[----:B------:R-:W-:Y:S04]  /*350c0*/  STL [R1+0x122c], R3 ;  /* 0x00122c0301007387 */ /* 0x000fe80000100800 */
[----:B------:R0:W3:Y:S04]  /*350d0*/  LDL.LU R82, [R1+0x1270] ;  /* 0x0012700001527983 */ /* 0x0000e80000300800 */
[----:B------:R0:W-:Y:S04]  /*350e0*/  STL [R1+0x3fc], R67 ;  /* 0x0003fc4301007387 */ /* 0x0001e80000100800 */
[----:B0-----:R-:W3:Y:S04]  /*350f0*/  LDL.LU R67, [R1+0x3e4] ;  /* 0x0003e40001437983 */ /* 0x001ee80000300800 */
[----:B------:R0:W4:Y:S04]  /*35100*/  LDL.LU R81, [R1+0x126c] ;  /* 0x00126c0001517983 */ /* 0x0001280000300800 */
[----:B------:R0:W-:Y:S04]  /*35110*/  STL [R1+0x3f8], R66 ;  /* 0x0003f84201007387 */ /* 0x0001e80000100800 */
[----:B0-----:R-:W4:Y:S04]  /*35120*/  LDL.LU R66, [R1+0x3e8] ;  /* 0x0003e80001427983 */ /* 0x001f280000300800 */
[----:B------:R0:W4:Y:S04]  /*35130*/  LDL.LU R80, [R1+0x1268] ;  /* 0x0012680001507983 */ /* 0x0001280000300800 */
[----:B------:R0:W-:Y:S04]  /*35140*/  STL [R1+0x3f4], R65 ;  /* 0x0003f44101007387 */ /* 0x0001e80000100800 */
[----:B0-----:R-:W4:Y:S01]  /*35150*/  LDL.LU R65, [R1+0x3ec] ;  /* 0x0003ec0001417983 */ /* 0x001f220000300800 */
[----:B------:R-:W-:-:S03]  /*35160*/  F2FP.BF16.F32.PACK_AB R64, R64, R79 ;  /* 0x0000004f4040723e */ /* 0x000fc600000010ff */
[----:B------:R0:W4:Y:S04]  /*35170*/  LDL.LU R79, [R1+0x1264] ;  /* 0x00126400014f7983 */ /* 0x0001280000300800 */
[----:B------:R-:W-:Y:S01]  /*35180*/  STL [R1+0x3f0], R64 ;  /* 0x0003f04001007387 */ /* 0x000fe20000100800 */
[----:B------:R-:W-:Y:S02]  /*35190*/  F2FP.BF16.F32.PACK_AB R59, R59, R78 ;  /* 0x0000004e3b3b723e */ /* 0x000fe400000010ff */
[----:B------:R-:W-:Y:S02]  /*351a0*/  F2FP.BF16.F32.PACK_AB R58, R58, R77 ;  /* 0x0000004d3a3a723e */ /* 0x000fe400000010ff */
[----:B------:R-:W-:Y:S02]  /*351b0*/  F2FP.BF16.F32.PACK_AB R57, R57, R76 ;  /* 0x0000004c3939723e */ /* 0x000fe400000010ff */
[----:B------:R-:W-:-:S02]  /*351c0*/  F2FP.BF16.F32.PACK_AB R56, R56, R75 ;  /* 0x0000004b3838723e */ /* 0x000fc400000010ff */
[----:B------:R-:W-:Y:S02]  /*351d0*/  F2FP.BF16.F32.PACK_AB R55, R55, R74 ;  /* 0x0000004a3737723e */ /* 0x000fe400000010ff */
[----:B------:R-:W-:Y:S02]  /*351e0*/  F2FP.BF16.F32.PACK_AB R54, R54, R73 ;  /* 0x000000493636723e */ /* 0x000fe400000010ff */
[----:B------:R-:W-:Y:S02]  /*351f0*/  F2FP.BF16.F32.PACK_AB R53, R53, R72 ;  /* 0x000000483535723e */ /* 0x000fe400000010ff */
[----:B------:R-:W-:Y:S02]  /*35200*/  F2FP.BF16.F32.PACK_AB R52, R52, R71 ;  /* 0x000000473434723e */ /* 0x000fe400000010ff */
[----:B------:R-:W-:Y:S02]  /*35210*/  F2FP.BF16.F32.PACK_AB R51, R51, R70 ;  /* 0x000000463333723e */ /* 0x000fe400000010ff */
[----:B------:R-:W-:-:S02]  /*35220*/  F2FP.BF16.F32.PACK_AB R50, R50, R69 ;  /* 0x000000453232723e */ /* 0x000fc400000010ff */
[----:B--2---:R-:W-:Y:S02]  /*35230*/  F2FP.BF16.F32.PACK_AB R2, R60, R93 ;  /* 0x0000005d3c02723e */ /* 0x004fe400000010ff */
[----:B---3--:R-:W-:Y:S02]  /*35240*/  F2FP.BF16.F32.PACK_AB R61, R61, R67 ;  /* 0x000000433d3d723e */ /* 0x008fe400000010ff */
[----:B----4-:R-:W-:Y:S02]  /*35250*/  F2FP.BF16.F32.PACK_AB R62, R62, R66 ;  /* 0x000000423e3e723e */ /* 0x010fe400000010ff */
[----:B------:R-:W-:-:S05]  /*35260*/  F2FP.BF16.F32.PACK_AB R63, R63, R65 ;  /* 0x000000413f3f723e */ /* 0x000fca00000010ff */
[----:B------:R-:W-:Y:S04]  /*35270*/  STL [R1+0x3ec], R63 ;  /* 0x0003ec3f01007387 */ /* 0x000fe80000100800 */
[----:B------:R-:W-:Y:S04]  /*35280*/  STL [R1+0x3e8], R62 ;  /* 0x0003e83e01007387 */ /* 0x000fe80000100800 */
[----:B------:R-:W2:Y:S04]  /*35290*/  LDL.LU R60, [R1+0x388] ;  /* 0x00038800013c7983 */ /* 0x000ea80000300800 */
[----:B------:R3:W-:Y:S04]  /*352a0*/  STL [R1+0x3e4], R61 ;  /* 0x0003e43d01007387 */ /* 0x0007e80000100800 */
[----:B---3--:R-:W3:Y:S04]  /*352b0*/  LDL.LU R61, [R1+0x384] ;  /* 0x00038400013d7983 */ /* 0x008ee80000300800 */
        /* <DEDUP_REMOVED lines=8> */
[----:B----4-:R-:W4:Y:S04]  /*35340*/  LDL.LU R2, [R1+0x364] ;  /* 0x0003640001027983 */ /* 0x010f280000300800 */
[----:B------:R0:W4:Y:S04]  /*35350*/  LDL.LU R78, [R1+0x1260] ;  /* 0x00126000014e7983 */ /* 0x0001280000300800 */
[----:B------:R0:W-:Y:S04]  /*35360*/  STL [R1+0x3dc], R59 ;  /* 0x0003dc3b01007387 */ /* 0x0001e80000100800 */
[----:B0-----:R-:W4:Y:S04]  /*35370*/  LDL.LU R59, [R1+0x38c] ;  /* 0x00038c00013b7983 */ /* 0x001f280000300800 */
        /* <DEDUP_REMOVED lines=30> */
[----:B--2---:R-:W-:Y:S02]  /*35560*/  F2FP.BF16.F32.PACK_AB R38, R38, R60 ;  /* 0x0000003c2626723e */ /* 0x004fe400000010ff */
[----:B---3--:R-:W-:Y:S02]  /*35570*/  F2FP.BF16.F32.PACK_AB R37, R37, R61 ;  /* 0x0000003d2525723e */ /* 0x008fe400000010ff */
[----:B------:R-:W-:Y:S02]  /*35580*/  F2FP.BF16.F32.PACK_AB R36, R36, R62 ;  /* 0x0000003e2424723e */ /* 0x000fe400000010ff */
[----:B------:R-:W-:-:S02]  /*35590*/  F2FP.BF16.F32.PACK_AB R35, R35, R63 ;  /* 0x0000003f2323723e */ /* 0x000fc400000010ff */
[----:B------:R-:W-:Y:S02]  /*355a0*/  F2FP.BF16.F32.PACK_AB R34, R34, R64 ;  /* 0x000000402222723e */ /* 0x000fe400000010ff */
[----:B------:R-:W-:Y:S02]  /*355b0*/  F2FP.BF16.F32.PACK_AB R33, R33, R65 ;  /* 0x000000412121723e */ /* 0x000fe400000010ff */
[----:B------:R-:W-:Y:S02]  /*355c0*/  F2FP.BF16.F32.PACK_AB R32, R32, R66 ;  /* 0x000000422020723e */ /* 0x000fe400000010ff */
[----:B------:R-:W-:Y:S02]  /*355d0*/  F2FP.BF16.F32.PACK_AB R31, R31, R67 ;  /* 0x000000431f1f723e */ /* 0x000fe400000010ff */
[----:B------:R-:W-:Y:S02]  /*355e0*/  F2FP.BF16.F32.PACK_AB R3, R30, R93 ;  /* 0x0000005d1e03723e */ /* 0x000fe400000010ff */
[----:B----4-:R-:W-:-:S02]  /*355f0*/  F2FP.BF16.F32.PACK_AB R0, R29, R2 ;  /* 0x000000021d00723e */ /* 0x010fc400000010ff */
[----:B------:R-:W-:Y:S02]  /*35600*/  F2FP.BF16.F32.PACK_AB R39, R39, R59 ;  /* 0x0000003b2727723e */ /* 0x000fe400000010ff */
[----:B------:R-:W-:Y:S02]  /*35610*/  F2FP.BF16.F32.PACK_AB R40, R40, R58 ;  /* 0x0000003a2828723e */ /* 0x000fe400000010ff */
[----:B------:R-:W-:Y:S02]  /*35620*/  F2FP.BF16.F32.PACK_AB R41, R41, R57 ;  /* 0x000000392929723e */ /* 0x000fe400000010ff */
[----:B------:R-:W-:Y:S02]  /*35630*/  F2FP.BF16.F32.PACK_AB R42, R42, R56 ;  /* 0x000000382a2a723e */ /* 0x000fe400000010ff */
[----:B------:R-:W-:Y:S02]  /*35640*/  F2FP.BF16.F32.PACK_AB R43, R43, R55 ;  /* 0x000000372b2b723e */ /* 0x000fe400000010ff */
[----:B------:R-:W-:-:S02]  /*35650*/  F2FP.BF16.F32.PACK_AB R44, R44, R54 ;  /* 0x000000362c2c723e */ /* 0x000fc400000010ff */
[----:B------:R-:W-:Y:S02]  /*35660*/  F2FP.BF16.F32.PACK_AB R45, R45, R53 ;  /* 0x000000352d2d723e */ /* 0x000fe400000010ff */
[----:B------:R-:W-:Y:S02]  /*35670*/  F2FP.BF16.F32.PACK_AB R46, R46, R52 ;  /* 0x000000342e2e723e */ /* 0x000fe400000010ff */
[----:B------:R-:W-:Y:S02]  /*35680*/  F2FP.BF16.F32.PACK_AB R47, R47, R51 ;  /* 0x000000332f2f723e */ /* 0x000fe400000010ff */
[----:B------:R-:W-:-:S05]  /*35690*/  F2FP.BF16.F32.PACK_AB R48, R48, R50 ;  /* 0x000000323030723e */ /* 0x000fca00000010ff */
        /* <DEDUP_REMOVED lines=18> */
[----:B--2---:R-:W2:Y:S04]  /*357c0*/  LDL.LU R43, [R1+0x360] ;  /* 0x00036000012b7983 */ /* 0x004ea80000300800 */
[----:B------:R3:W-:Y:S04]  /*357d0*/  STL [R1+0x368], R3 ;  /* 0x0003680301007387 */ /* 0x0007e80000100800 */
[----:B------:R-:W4:Y:S04]  /*357e0*/  LDL.LU R44, [R1+0x35c] ;  /* 0x00035c00012c7983 */ /* 0x000f280000300800 */
[----:B------:R-:W-:Y:S04]  /*357f0*/  STL [R1+0x364], R0 ;  /* 0x0003640001007387 */ /* 0x000fe80000100800 */
        /* <DEDUP_REMOVED lines=24> */
[----:B---3--:R-:W3:Y:S01]  /*35980*/  LDL.LU R3, [R1+0x2e4] ;  /* 0x0002e40001037983 */ /* 0x008ee20000300800 */
[----:B--2---:R-:W-:-:S02]  /*35990*/  F2FP.BF16.F32.PACK_AB R92, R28, R43 ;  /* 0x0000002b1c5c723e */ /* 0x004fc400000010ff */
[----:B----4-:R-:W-:Y:S02]  /*359a0*/  F2FP.BF16.F32.PACK_AB R91, R27, R44 ;  /* 0x0000002c1b5b723e */ /* 0x010fe400000010ff */
        /* <DEDUP_REMOVED lines=23> */
[----:B------:R-:W2:Y:S01]  /*35b20*/  LDTM.x64 R4, tmem[UR6+0x140] ;  /* 0x00014006000479ee */ /* 0x000ea20008340000 */
[----:B---3--:R3:W-:Y:S04]  /*35b30*/  STL [R1+0x1230], R3 ;  /* 0x0012300301007387 */ /* 0x0087e80000100800 */
[----:B---3--:R-:W3:Y:S04]  /*35b40*/  LDL.LU R3, [R1+0x2f8] ;  /* 0x0002f80001037983 */ /* 0x008ee80000300800 */
[----:B------:R-:W4:Y:S04]  /*35b50*/  LDL.LU R0, [R1+0x2e0] ;  /* 0x0002e00001007983 */ /* 0x000f280000300800 */
[----:B------:R-:W3:Y:S04]  /*35b60*/  LDL.LU R93, [R1+0x2dc] ;  /* 0x0002dc00015d7983 */ /* 0x000ee80000300800 */
[----:B------:R-:W-:Y:S04]  /*35b70*/  STL [R1+0x11c4], R92 ;  /* 0x0011c45c01007387 */ /* 0x000fe80000100800 */
[----:B------:R-:W-:Y:S04]  /*35b80*/  STL [R1+0x11f8], R92 ;  /* 0x0011f85c01007387 */ /* 0x000fe80000100800 */
[----:B------:R0:W-:Y:S04]  /*35b90*/  STL [R1+0x11c8], R91 ;  /* 0x0011c85b01007387 */ /* 0x0001e80000100800 */
[----:B0-----:R-:W3:Y:S04]  /*35ba0*/  LDL.LU R91, [R1+0x2f0] ;  /* 0x0002f000015b7983 */ /* 0x001ee80000300800 */
[----:B------:R-:W-:Y:S04]  /*35bb0*/  STL [R1+0x11fc], R90 ;  /* 0x0011fc5a01007387 */ /* 0x000fe80000100800 */
[----:B------:R0:W-:Y:S04]  /*35bc0*/  STL [R1+0x1200], R89 ;  /* 0x0012005901007387 */ /* 0x0001e80000100800 */
[----:B0-----:R-:W3:Y:S04]  /*35bd0*/  LDL.LU R89, [R1+0x2d8] ;  /* 0x0002d80001597983 */ /* 0x001ee80000300800 */
[----:B------:R-:W-:Y:S04]  /*35be0*/  STL [R1+0x1204], R88 ;  /* 0x0012045801007387 */ /* 0x000fe80000100800 */
[----:B------:R-:W-:Y:S04]  /*35bf0*/  STL [R1+0x1208], R87 ;  /* 0x0012085701007387 */ /* 0x000fe80000100800 */
[----:B------:R-:W-:Y:S04]  /*35c00*/  STL [R1+0x120c], R86 ;  /* 0x00120c5601007387 */ /* 0x000fe80000100800 */
[----:B------:R0:W-:Y:S01]  /*35c10*/  STL [R1+0x1210], R85 ;  /* 0x0012105501007387 */ /* 0x0001e20000100800 */
[----:B--2---:R-:W-:-:S03]  /*35c20*/  F2FP.BF16.F32.PACK_AB R67, R67, R2 ;  /* 0x000000024343723e */ /* 0x004fc600000010ff */
[----:B0-----:R-:W2:Y:S04]  /*35c30*/  LDL.LU R85, [R1+0x2e8] ;  /* 0x0002e80001557983 */ /* 0x001ea80000300800 */
[----:B------:R0:W-:Y:S04]  /*35c40*/  STL [R1+0x1214], R84 ;  /* 0x0012145401007387 */ /* 0x0001e80000100800 */
[----:B0-----:R-:W2:Y:S04]  /*35c50*/  LDL.LU R84, [R1+0x2ec] ;  /* 0x0002ec0001547983 */ /* 0x001ea80000300800 */
[----:B------:R0:W-:Y:S04]  /*35c60*/  STL [R1+0x1218], R83 ;  /* 0x0012185301007387 */ /* 0x0001e80000100800 */
[----:B0-----:R-:W2:Y:S04]  /*35c70*/  LDL.LU R83, [R1+0x2f4] ;  /* 0x0002f40001537983 */ /* 0x001ea80000300800 */
[----:B------:R-:W2:Y:S04]  /*35c80*/  LDL.LU R90, [R1+0x2d4] ;  /* 0x0002d400015a7983 */ /* 0x000ea80000300800 */
[----:B------:R-:W2:Y:S04]  /*35c90*/  LDL.LU R92, [R1+0x2d0] ;  /* 0x0002d000015c7983 */ /* 0x000ea80000300800 */
[----:B------:R0:W3:Y:S04]  /*35ca0*/  LDL.LU R2, [R1+0x1234] ;  /* 0x0012340001027983 */ /* 0x0000e80000300800 */
[----:B------:R0:W-:Y:S04]  /*35cb0*/  STL [R1+0x2fc], R67 ;  /* 0x0002fc4301007387 */ /* 0x0001e80000100800 */
[----:B0-----:R-:W4:Y:S01]  /*35cc0*/  LDL.LU R67, [R1+0x2cc] ;  /* 0x0002cc0001437983 */ /* 0x001f220000300800 */
[----:B---3--:R-:W-:-:S03]  /*35cd0*/  F2FP.BF16.F32.PACK_AB R2, R66, R3 ;  /* 0x000000034202723e */ /* 0x008fc600000010ff */
[----:B------:R-:W3:Y:S01]  /*35ce0*/  LDL.LU R3, [R1+0x1230] ;  /* 0x0012300001037983 */ /* 0x000ee20000300800 */
[----:B--2---:R-:W-:Y:S02]  /*35cf0*/  F2FP.BF16.F32.PACK_AB R66, R65, R83 ;  /* 0x000000534142723e */ /* 0x004fe400000010ff */
[----:B------:R-:W-:Y:S01]  /*35d00*/  F2FP.BF16.F32.PACK_AB R65, R64, R91 ;  /* 0x0000005b4041723e */ /* 0x000fe200000010ff */
[----:B------:R0:W-:Y:S01]  /*35d10*/  STL [R1+0x2f8], R2 ;  /* 0x0002f80201007387 */ /* 0x0001e20000100800 */
[----:B------:R-:W-:Y:S02]  /*35d20*/  F2FP.BF16.F32.PACK_AB R63, R63, R84 ;  /* 0x000000543f3f723e */ /* 0x000fe400000010ff */
[----:B------:R-:W-:Y:S01]  /*35d30*/  F2FP.BF16.F32.PACK_AB R64, R62, R85 ;  /* 0x000000553e40723e */ /* 0x000fe200000010ff */
[----:B0-----:R-:W2:Y:S04]  /*35d40*/  LDL.LU R2, [R1+0x2c0] ;  /* 0x0002c00001027983 */ /* 0x001ea80000300800 */
[----:B------:R-:W2:Y:S04]  /*35d50*/  LDL.LU R83, [R1+0x2bc] ;  /* 0x0002bc0001537983 */ /* 0x000ea80000300800 */
[----:B------:R-:W-:Y:S04]  /*35d60*/  STL [R1+0x2f4], R66 ;  /* 0x0002f44201007387 */ /* 0x000fe80000100800 */
[----:B------:R-:W2:Y:S04]  /*35d70*/  LDL.LU R91, [R1+0x2b0] ;  /* 0x0002b000015b7983 */ /* 0x000ea80000300800 */
[----:B------:R-:W-:Y:S04]  /*35d80*/  STL [R1+0x2f0], R65 ;  /* 0x0002f04101007387 */ /* 0x000fe80000100800 */
[----:B------:R-:W2:Y:S04]  /*35d90*/  LDL.LU R84, [R1+0x2ac] ;  /* 0x0002ac0001547983 */ /* 0x000ea80000300800 */
[----:B------:R0:W-:Y:S04]  /*35da0*/  STL [R1+0x2ec], R63 ;  /* 0x0002ec3f01007387 */ /* 0x0001e80000100800 */
[----:B------:R-:W2:Y:S01]  /*35db0*/  LDL.LU R62, [R1+0x2b4] ;  /* 0x0002b400013e7983 */ /* 0x000ea20000300800 */
[----:B----4-:R-:W-:-:S03]  /*35dc0*/  F2FP.BF16.F32.PACK_AB R87, R60, R0 ;  /* 0x000000003c57723e */ /* 0x010fc600000010ff */
[----:B0-----:R-:W4:Y:S04]  /*35dd0*/  LDL.LU R63, [R1+0x2a8] ;  /* 0x0002a800013f7983 */ /* 0x001f280000300800 */
[----:B------:R0:W-:Y:S01]  /*35de0*/  STL [R1+0x2e8], R64 ;  /* 0x0002e84001007387 */ /* 0x0001e20000100800 */
[----:B------:R-:W-:-:S03]  /*35df0*/  F2FP.BF16.F32.PACK_AB R88, R59, R93 ;  /* 0x0000005d3b58723e */ /* 0x000fc600000010ff */
[----:B0-----:R-:W2:Y:S04]  /*35e00*/  LDL.LU R64, [R1+0x2a4] ;  /* 0x0002a40001407983 */ /* 0x001ea80000300800 */
[----:B------:R-:W2:Y:S04]  /*35e10*/  LDL.LU R65, [R1+0x2a0] ;  /* 0x0002a00001417983 */ /* 0x000ea80000300800 */
[----:B------:R-:W2:Y:S04]  /*35e20*/  LDL.LU R66, [R1+0x29c] ;  /* 0x00029c0001427983 */ /* 0x000ea80000300800 */
[----:B------:R-:W2:Y:S01]  /*35e30*/  LDL.LU R85, [R1+0x298] ;  /* 0x0002980001557983 */ /* 0x000ea20000300800 */
[----:B------:R-:W-:-:S02]  /*35e40*/  F2FP.BF16.F32.PACK_AB R58, R58, R89 ;  /* 0x000000593a3a723e */ /* 0x000fc400000010ff */
[----:B------:R-:W-:Y:S02]  /*35e50*/  F2FP.BF16.F32.PACK_AB R57, R57, R90 ;  /* 0x0000005a3939723e */ /* 0x000fe400000010ff */
[----:B------:R-:W-:Y:S02]  /*35e60*/  F2FP.BF16.F32.PACK_AB R56, R56, R92 ;  /* 0x0000005c3838723e */ /* 0x000fe400000010ff */
[----:B------:R-:W-:Y:S02]  /*35e70*/  F2FP.BF16.F32.PACK_AB R55, R55, R67 ;  /* 0x000000433737723e */ /* 0x000fe400000010ff */
[----:B---3--:R-:W-:Y:S02]  /*35e80*/  F2FP.BF16.F32.PACK_AB R86, R61, R3 ;  /* 0x000000033d56723e */ /* 0x008fe400000010ff */
[----:B------:R0:W3:Y:S04]  /*35e90*/  LDL.LU R3, [R1+0x122c] ;  /* 0x00122c0001037983 */ /* 0x0000e80000300800 */
[----:B------:R-:W3:Y:S04]  /*35ea0*/  LDL.LU R61, [R1+0x2b8] ;  /* 0x0002b800013d7983 */ /* 0x000ee80000300800 */
[----:B------:R0:W-:Y:S04]  /*35eb0*/  STL [R1+0x2e4], R86 ;  /* 0x0002e45601007387 */ /* 0x0001e80000100800 */
[----:B0-----:R-:W3:Y:S04]  /*35ec0*/  LDL.LU R86, [R1+0x294] ;  /* 0x0002940001567983 */ /* 0x001ee80000300800 */
        /* <DEDUP_REMOVED lines=8> */
[----:B------:R-:W3:Y:S04]  /*35f50*/  LDL.LU R89, [R1+0x288] ;  /* 0x0002880001597983 */ /* 0x000ee80000300800 */
[----:B------:R-:W-:Y:S04]  /*35f60*/  STL [R1+0x2d8], R58 ;  /* 0x0002d83a01007387 */ /* 0x000fe80000100800 */
[----:B------:R-:W3:Y:S04]  /*35f70*/  LDL.LU R90, [R1+0x284] ;  /* 0x00028400015a7983 */ /* 0x000ee80000300800 */
[----:B------:R-:W-:Y:S04]  /*35f80*/  STL [R1+0x2d4], R57 ;  /* 0x0002d43901007387 */ /* 0x000fe80000100800 */
[----:B------:R-:W3:Y:S04]  /*35f90*/  LDL.LU R92, [R1+0x280] ;  /* 0x00028000015c7983 */ /* 0x000ee80000300800 */
[----:B------:R-:W-:Y:S04]  /*35fa0*/  STL [R1+0x2d0], R56 ;  /* 0x0002d03801007387 */ /* 0x000fe80000100800 */
[----:B------:R-:W3:Y:S01]  /*35fb0*/  LDL.LU R67, [R1+0x27c] ;  /* 0x00027c0001437983 */ /* 0x000ee20000300800 */
[----:B--2---:R-:W-:-:S02]  /*35fc0*/  F2FP.BF16.F32.PACK_AB R52, R52, R2 ;  /* 0x000000023434723e */ /* 0x004fc400000010ff */
[----:B------:R-:W-:Y:S01]  /*35fd0*/  F2FP.BF16.F32.PACK_AB R51, R51, R83 ;  /* 0x000000533333723e */ /* 0x000fe200000010ff */
[----:B------:R-:W-:Y:S01]  /*35fe0*/  STL [R1+0x2cc], R55 ;  /* 0x0002cc3701007387 */ /* 0x000fe20000100800 */
[----:B------:R-:W-:Y:S02]  /*35ff0*/  F2FP.BF16.F32.PACK_AB R49, R49, R62 ;  /* 0x0000003e3131723e */ /* 0x000fe400000010ff */
[----:B------:R-:W-:Y:S02]  /*36000*/  F2FP.BF16.F32.PACK_AB R48, R48, R91 ;  /* 0x0000005b3030723e */ /* 0x000fe400000010ff */
[----:B------:R-:W-:Y:S02]  /*36010*/  F2FP.BF16.F32.PACK_AB R47, R47, R84 ;  /* 0x000000542f2f723e */ /* 0x000fe400000010ff */
[----:B----4-:R-:W-:Y:S02]  /*36020*/  F2FP.BF16.F32.PACK_AB R46, R46, R63 ;  /* 0x0000003f2e2e723e */ /* 0x010fe400000010ff */
[----:B------:R-:W-:-:S02]  /*36030*/  F2FP.BF16.F32.PACK_AB R45, R45, R64 ;  /* 0x000000402d2d723e */ /* 0x000fc400000010ff */
[----:B------:R-:W-:Y:S02]  /*36040*/  F2FP.BF16.F32.PACK_AB R44, R44, R65 ;  /* 0x000000412c2c723e */ /* 0x000fe400000010ff */
[----:B------:R-:W-:Y:S02]  /*36050*/  F2FP.BF16.F32.PACK_AB R43, R43, R66 ;  /* 0x000000422b2b723e */ /* 0x000fe400000010ff */
[----:B------:R-:W-:Y:S02]  /*36060*/  F2FP.BF16.F32.PACK_AB R42, R42, R85 ;  /* 0x000000552a2a723e */ /* 0x000fe400000010ff */
[----:B---3--:R-:W-:Y:S02]  /*36070*/  F2FP.BF16.F32.PACK_AB R50, R50, R61 ;  /* 0x0000003d3232723e */ /* 0x008fe400000010ff */
[----:B------:R-:W-:Y:S02]  /*36080*/  F2FP.BF16.F32.PACK_AB R53, R53, R60 ;  /* 0x0000003c3535723e */ /* 0x000fe400000010ff */
[----:B------:R-:W-:-:S02]  /*36090*/  F2FP.BF16.F32.PACK_AB R41, R41, R86 ;  /* 0x000000562929723e */ /* 0x000fc400000010ff */
[----:B------:R-:W-:-:S05]  /*360a0*/  F2FP.BF16.F32.PACK_AB R54, R54, R59 ;  /* 0x0000003b3636723e */ /* 0x000fca00000010ff */
[----:B------:R-:W-:Y:S04]  /*360b0*/  STL [R1+0x2c8], R54 ;  /* 0x0002c83601007387 */ /* 0x000fe80000100800 */
[----:B------:R-:W2:Y:S04]  /*360c0*/  LDL.LU R2, [R1+0x278] ;  /* 0x0002780001027983 */ /* 0x000ea80000300800 */
[----:B------:R-:W-:Y:S04]  /*360d0*/  STL [R1+0x2c4], R53 ;  /* 0x0002c43501007387 */ /* 0x000fe80000100800 */
[----:B------:R-:W-:Y:S04]  /*360e0*/  STL [R1+0x2c0], R52 ;  /* 0x0002c03401007387 */ /* 0x000fe80000100800 */
[----:B------:R-:W3:Y:S04]  /*360f0*/  LDL.LU R83, [R1+0x274] ;  /* 0x0002740001537983 */ /* 0x000ee80000300800 */
[----:B------:R-:W-:Y:S04]  /*36100*/  STL [R1+0x2bc], R51 ;  /* 0x0002bc3301007387 */ /* 0x000fe80000100800 */
[----:B------:R-:W-:Y:S04]  /*36110*/  STL [R1+0x2b8], R50 ;  /* 0x0002b83201007387 */ /* 0x000fe80000100800 */
[----:B------:R-:W4:Y:S04]  /*36120*/  LDL.LU R91, [R1+0x270] ;  /* 0x00027000015b7983 */ /* 0x000f280000300800 */
[----:B------:R-:W-:Y:S04]  /*36130*/  STL [R1+0x2b4], R49 ;  /* 0x0002b43101007387 */ /* 0x000fe80000100800 */
[----:B------:R-:W-:Y:S04]  /*36140*/  STL [R1+0x2b0], R48 ;  /* 0x0002b03001007387 */ /* 0x000fe80000100800 */
[----:B------:R-:W4:Y:S04]  /*36150*/  LDL.LU R84, [R1+0x26c] ;  /* 0x00026c0001547983 */ /* 0x000f280000300800 */
[----:B------:R-:W-:Y:S04]  /*36160*/  STL [R1+0x2ac], R47 ;  /* 0x0002ac2f01007387 */ /* 0x000fe80000100800 */
[----:B------:R-:W-:Y:S01]  /*36170*/  STL [R1+0x2a8], R46 ;  /* 0x0002a82e01007387 */ /* 0x000fe20000100800 */
[----:B------:R-:W-:-:S03]  /*36180*/  F2FP.BF16.F32.PACK_AB R40, R40, R87 ;  /* 0x000000572828723e */ /* 0x000fc600000010ff */
[----:B------:R-:W-:Y:S04]  /*36190*/  STL [R1+0x2a4], R45 ;  /* 0x0002a42d01007387 */ /* 0x000fe80000100800 */
[----:B------:R-:W-:Y:S01]  /*361a0*/  STL [R1+0x2a0], R44 ;  /* 0x0002a02c01007387 */ /* 0x000fe20000100800 */
[----:B------:R-:W-:-:S03]  /*361b0*/  F2FP.BF16.F32.PACK_AB R39, R39, R88 ;  /* 0x000000582727723e */ /* 0x000fc600000010ff */
[----:B------:R-:W4:Y:S04]  /*361c0*/  LDL.LU R85, [R1+0x268] ;  /* 0x0002680001557983 */ /* 0x000f280000300800 */
[----:B------:R-:W-:Y:S04]  /*361d0*/  STL [R1+0x29c], R43 ;  /* 0x00029c2b01007387 */ /* 0x000fe80000100800 */
[----:B------:R-:W-:Y:S01]  /*361e0*/  STL [R1+0x298], R42 ;  /* 0x0002982a01007387 */ /* 0x000fe20000100800 */
[----:B------:R-:W-:-:S03]  /*361f0*/  F2FP.BF16.F32.PACK_AB R38, R38, R89 ;  /* 0x000000592626723e */ /* 0x000fc600000010ff */
[----:B------:R-:W4:Y:S04]  /*36200*/  LDL.LU R86, [R1+0x264] ;  /* 0x0002640001567983 */ /* 0x000f280000300800 */
[----:B------:R-:W-:Y:S04]  /*36210*/  STL [R1+0x294], R41 ;  /* 0x0002942901007387 */ /* 0x000fe80000100800 */
[----:B------:R-:W4:Y:S04]  /*36220*/  LDL.LU R87, [R1+0x260] ;  /* 0x0002600001577983 */ /* 0x000f280000300800 */
[----:B------:R-:W-:Y:S04]  /*36230*/  STL [R1+0x290], R40 ;  /* 0x0002902801007387 */ /* 0x000fe80000100800 */
[----:B------:R-:W4:Y:S01]  /*36240*/  LDL.LU R88, [R1+0x25c] ;  /* 0x00025c0001587983 */ /* 0x000f220000300800 */
[----:B------:R-:W-:-:S03]  /*36250*/  F2FP.BF16.F32.PACK_AB R37, R37, R90 ;  /* 0x0000005a2525723e */ /* 0x000fc600000010ff */
[----:B------:R-:W-:Y:S04]  /*36260*/  STL [R1+0x28c], R39 ;  /* 0x00028c2701007387 */ /* 0x000fe80000100800 */
[----:B------:R-:W4:Y:S04]  /*36270*/  LDL.LU R89, [R1+0x258] ;  /* 0x0002580001597983 */ /* 0x000f280000300800 */
[----:B------:R-:W-:Y:S04]  /*36280*/  STL [R1+0x288], R38 ;  /* 0x0002882601007387 */ /* 0x000fe80000100800 */
[----:B------:R-:W4:Y:S01]  /*36290*/  LDL.LU R90, [R1+0x254] ;  /* 0x00025400015a7983 */ /* 0x000f220000300800 */
[----:B------:R-:W-:-:S03]  /*362a0*/  F2FP.BF16.F32.PACK_AB R36, R36, R92 ;  /* 0x0000005c2424723e */ /* 0x000fc600000010ff */
[----:B------:R-:W-:Y:S04]  /*362b0*/  STL [R1+0x284], R37 ;  /* 0x0002842501007387 */ /* 0x000fe80000100800 */
[----:B------:R-:W4:Y:S01]  /*362c0*/  LDL.LU R92, [R1+0x250] ;  /* 0x00025000015c7983 */ /* 0x000f220000300800 */
[----:B------:R-:W-:-:S03]  /*362d0*/  F2FP.BF16.F32.PACK_AB R0, R35, R67 ;  /* 0x000000432300723e */ /* 0x000fc600000010ff */
[----:B------:R-:W-:Y:S04]  /*362e0*/  STL [R1+0x280], R36 ;  /* 0x0002802401007387 */ /* 0x000fe80000100800 */
[----:B------:R-:W4:Y:S04]  /*362f0*/  LDL.LU R61, [R1+0x24c] ;  /* 0x00024c00013d7983 */ /* 0x000f280000300800 */
[----:B------:R-:W4:Y:S04]  /*36300*/  LDL.LU R62, [R1+0x248] ;  /* 0x00024800013e7983 */ /* 0x000f280000300800 */
[----:B------:R0:W-:Y:S04]  /*36310*/  STL [R1+0x27c], R0 ;  /* 0x00027c0001007387 */ /* 0x0001e80000100800 */
[----:B0-----:R-:W4:Y:S01]  /*36320*/  LDL.LU R0, [R1+0x244] ;  /* 0x0002440001007983 */ /* 0x001f220000300800 */
[----:B--2---:R-:W-:-:S03]  /*36330*/  F2FP.BF16.F32.PACK_AB R34, R34, R2 ;  /* 0x000000022222723e */ /* 0x004fc600000010ff */
[----:B------:R-:W2:Y:S04]  /*36340*/  LDL.LU R2, [R1+0x240] ;  /* 0x0002400001027983 */ /* 0x000ea80000300800 */
[----:B------:R-:W-:Y:S04]  /*36350*/  STL [R1+0x278], R34 ;  /* 0x0002782201007387 */ /* 0x000fe80000100800 */
[----:B------:R-:W2:Y:S01]  /*36360*/  LDL.LU R63, [R1+0x23c] ;  /* 0x00023c00013f7983 */ /* 0x000ea20000300800 */
[----:B---3--:R-:W-:-:S03]  /*36370*/  F2FP.BF16.F32.PACK_AB R3, R33, R83 ;  /* 0x000000532103723e */ /* 0x008fc600000010ff */
[----:B------:R-:W3:Y:S04]  /*36380*/  LDL.LU R64, [R1+0x238] ;  /* 0x0002380001407983 */ /* 0x000ee80000300800 */
[----:B------:R0:W-:Y:S01]  /*36390*/  STL [R1+0x274], R3 ;  /* 0x0002740301007387 */ /* 0x0001e20000100800 */
[----:B----4-:R-:W-:-:S03]  /*363a0*/  F2FP.BF16.F32.PACK_AB R32, R32, R91 ;  /* 0x0000005b2020723e */ /* 0x010fc600000010ff */
[----:B0-----:R-:W4:Y:S04]  /*363b0*/  LDL.LU R3, [R1+0x234] ;  /* 0x0002340001037983 */ /* 0x001f280000300800 */
[----:B------:R-:W4:Y:S01]  /*363c0*/  LDL.LU R91, [R1+0x230] ;  /* 0x00023000015b7983 */ /* 0x000f220000300800 */
[----:B------:R-:W-:-:S03]  /*363d0*/  F2FP.BF16.F32.PACK_AB R31, R31, R84 ;  /* 0x000000541f1f723e */ /* 0x000fc600000010ff */
[----:B------:R-:W-:Y:S04]  /*363e0*/  STL [R1+0x270], R32 ;  /* 0x0002702001007387 */ /* 0x000fe80000100800 */
[----:B------:R-:W4:Y:S04]  /*363f0*/  LDL.LU R65, [R1+0x22c] ;  /* 0x00022c0001417983 */ /* 0x000f280000300800 */
[----:B------:R-:W4:Y:S04]  /*36400*/  LDL.LU R66, [R1+0x228] ;  /* 0x0002280001427983 */ /* 0x000f280000300800 */
[----:B------:R-:W-:Y:S04]  /*36410*/  STL [R1+0x26c], R31 ;  /* 0x00026c1f01007387 */ /* 0x000fe80000100800 */
[----:B------:R-:W4:Y:S01]  /*36420*/  LDL.LU R67, [R1+0x224] ;  /* 0x0002240001437983 */ /* 0x000f220000300800 */
[----:B------:R-:W-:-:S03]  /*36430*/  F2FP.BF16.F32.PACK_AB R30, R30, R85 ;  /* 0x000000551e1e723e */ /* 0x000fc600000010ff */
[----:B------:R-:W4:Y:S04]  /*36440*/  LDL.LU R83, [R1+0x220] ;  /* 0x0002200001537983 */ /* 0x000f280000300800 */
[----:B------:R-:W4:Y:S04]  /*36450*/  LDL.LU R84, [R1+0x21c] ;  /* 0x00021c0001547983 */ /* 0x000f280000300800 */
[----:B------:R-:W4:Y:S01]  /*36460*/  LDL.LU R85, [R1+0x218] ;  /* 0x0002180001557983 */ /* 0x000f220000300800 */
[----:B------:R-:W-:-:S03]  /*36470*/  F2FP.BF16.F32.PACK_AB R29, R29, R86 ;  /* 0x000000561d1d723e */ /* 0x000fc600000010ff */
[----:B------:R-:W-:Y:S04]  /*36480*/  STL [R1+0x268], R30 ;  /* 0x0002681e01007387 */ /* 0x000fe80000100800 */
        /* <DEDUP_REMOVED lines=18> */
[----:B------:R-:W-:Y:S01]  /*365b0*/  STL [R1+0x24c], R23 ;  /* 0x00024c1701007387 */ /* 0x000fe20000100800 */
[----:B------:R-:W-:-:S03]  /*365c0*/  F2FP.BF16.F32.PACK_AB R21, R21, R0 ;  /* 0x000000001515723e */ /* 0x000fc600000010ff */
[----:B------:R-:W4:Y:S01]  /*365d0*/  LDL.LU R0, [R1+0x1fc] ;  /* 0x0001fc0001007983 */ /* 0x000f220000300800 */
[----:B------:R-:W-:-:S05]  /*365e0*/  F2FP.BF16.F32.PACK_AB R22, R22, R62 ;  /* 0x0000003e1616723e */ /* 0x000fca00000010ff */
[----:B------:R-:W-:Y:S04]  /*365f0*/  STL [R1+0x248], R22 ;  /* 0x0002481601007387 */ /* 0x000fe80000100800 */
[----:B------:R-:W-:Y:S01]  /*36600*/  STL [R1+0x244], R21 ;  /* 0x0002441501007387 */ /* 0x000fe20000100800 */
[----:B--2---:R-:W-:-:S03]  /*36610*/  F2FP.BF16.F32.PACK_AB R20, R20, R2 ;  /* 0x000000021414723e */ /* 0x004fc600000010ff */
[----:B------:R-:W2:Y:S01]  /*36620*/  LDL.LU R2, [R1+0x1f8] ;  /* 0x0001f80001027983 */ /* 0x000ea20000300800 */
[----:B------:R-:W-:-:S03]  /*36630*/  F2FP.BF16.F32.PACK_AB R19, R19, R63 ;  /* 0x0000003f1313723e */ /* 0x000fc600000010ff */
[----:B------:R-:W-:Y:S01]  /*36640*/  STL [R1+0x240], R20 ;  /* 0x0002401401007387 */ /* 0x000fe20000100800 */
[----:B---3--:R-:W-:-:S03]  /*36650*/  F2FP.BF16.F32.PACK_AB R18, R18, R64 ;  /* 0x000000401212723e */ /* 0x008fc600000010ff */
[----:B------:R-:W-:Y:S01]  /*36660*/  STL [R1+0x23c], R19 ;  /* 0x00023c1301007387 */ /* 0x000fe20000100800 */
[----:B----4-:R-:W-:-:S03]  /*36670*/  F2FP.BF16.F32.PACK_AB R17, R17, R3 ;  /* 0x000000031111723e */ /* 0x010fc600000010ff */
[----:B------:R-:W3:Y:S01]  /*36680*/  LDL.LU R3, [R1+0x1f4] ;  /* 0x0001f40001037983 */ /* 0x000ee20000300800 */
[----:B------:R-:W-:-:S03]  /*36690*/  F2FP.BF16.F32.PACK_AB R16, R16, R91 ;  /* 0x0000005b1010723e */ /* 0x000fc600000010ff */
[----:B------:R-:W-:Y:S04]  /*366a0*/  STL [R1+0x238], R18 ;  /* 0x0002381201007387 */ /* 0x000fe80000100800 */
[----:B------:R-:W-:Y:S01]  /*366b0*/  STL [R1+0x234], R17 ;  /* 0x0002341101007387 */ /* 0x000fe20000100800 */
[----:B------:R-:W-:-:S03]  /*366c0*/  F2FP.BF16.F32.PACK_AB R15, R15, R65 ;  /* 0x000000410f0f723e */ /* 0x000fc600000010ff */
[----:B------:R-:W4:Y:S01]  /*366d0*/  LDL.LU R91, [R1+0x1f0] ;  /* 0x0001f000015b7983 */ /* 0x000f220000300800 */
[----:B------:R-:W-:-:S03]  /*366e0*/  F2FP.BF16.F32.PACK_AB R14, R14, R66 ;  /* 0x000000420e0e723e */ /* 0x000fc600000010ff */
[----:B------:R-:W-:Y:S01]  /*366f0*/  STL [R1+0x230], R16 ;  /* 0x0002301001007387 */ /* 0x000fe20000100800 */
[----:B------:R-:W-:-:S03]  /*36700*/  F2FP.BF16.F32.PACK_AB R13, R13, R67 ;  /* 0x000000430d0d723e */ /* 0x000fc600000010ff */
[----:B------:R-:W-:Y:S01]  /*36710*/  STL [R1+0x22c], R15 ;  /* 0x00022c0f01007387 */ /* 0x000fe20000100800 */
[----:B------:R-:W-:-:S03]  /*36720*/  F2FP.BF16.F32.PACK_AB R12, R12, R83 ;  /* 0x000000530c0c723e */ /* 0x000fc600000010ff */
[----:B------:R-:W-:Y:S01]  /*36730*/  STL [R1+0x228], R14 ;  /* 0x0002280e01007387 */ /* 0x000fe20000100800 */
[----:B------:R-:W-:-:S03]  /*36740*/  F2FP.BF16.F32.PACK_AB R11, R11, R84 ;  /* 0x000000540b0b723e */ /* 0x000fc600000010ff */
[----:B------:R-:W-:Y:S01]  /*36750*/  STL [R1+0x224], R13 ;  /* 0x0002240d01007387 */ /* 0x000fe20000100800 */
[----:B------:R-:W-:-:S03]  /*36760*/  F2FP.BF16.F32.PACK_AB R10, R10, R85 ;  /* 0x000000550a0a723e */ /* 0x000fc600000010ff */
[----:B------:R-:W2:Y:S04]  /*36770*/  LDL.LU R83, [R1+0x1e8] ;  /* 0x0001e80001537983 */ /* 0x000ea80000300800 */
[----:B------:R-:W-:Y:S01]  /*36780*/  STL [R1+0x220], R12 ;  /* 0x0002200c01007387 */ /* 0x000fe20000100800 */
[----:B------:R-:W-:-:S03]  /*36790*/  F2FP.BF16.F32.PACK_AB R9, R9, R86 ;  /* 0x000000560909723e */ /* 0x000fc600000010ff */
[----:B------:R-:W-:Y:S04]  /*367a0*/  STL [R1+0x21c], R11 ;  /* 0x00021c0b01007387 */ /* 0x000fe80000100800 */
[----:B------:R-:W2:Y:S01]  /*367b0*/  LDL.LU R84, [R1+0x1e4] ;  /* 0x0001e40001547983 */ /* 0x000ea20000300800 */
        /* <DEDUP_REMOVED lines=14> */
[----:B------:R-:W2:Y:S04]  /*368a0*/  LDL.LU R89, [R1+0x1d0] ;  /* 0x0001d00001597983 */ /* 0x000ea80000300800 */
[----:B------:R-:W-:Y:S04]  /*368b0*/  STL [R1+0x204], R5 ;  /* 0x0002040501007387 */ /* 0x000fe80000100800 */
[----:B------:R-:W2:Y:S04]  /*368c0*/  LDL.LU R90, [R1+0x1cc] ;  /* 0x0001cc00015a7983 */ /* 0x000ea80000300800 */
[----:B------:R-:W2:Y:S04]  /*368d0*/  LDL.LU R92, [R1+0x1c8] ;  /* 0x0001c800015c7983 */ /* 0x000ea80000300800 */
[----:B------:R0:W-:Y:S02]  /*368e0*/  STL [R1+0x200], R4 ;  /* 0x0002000401007387 */ /* 0x0001e40000100800 */
[----:B0-----:R-:W0:Y:S02]  /*368f0*/  LDTM.x64 R4, tmem[UR6+0x180] ;  /* 0x00018006000479ee */ /* 0x001e240008340000 */
[----:B0-----:R-:W-:-:S02]  /*36900*/  F2FP.BF16.F32.PACK_AB R93, R67, R0 ;  /* 0x00000000435d723e */ /* 0x001fc400000010ff */
[----:B------:R0:W2:Y:S04]  /*36910*/  LDL.LU R0, [R1+0x1220] ;  /* 0x0012200001007983 */ /* 0x0000a80000300800 */
[----:B------:R0:W-:Y:S04]  /*36920*/  STL [R1+0x1fc], R93 ;  /* 0x0001fc5d01007387 */ /* 0x0001e80000100800 */
[----:B0-----:R-:W4:Y:S01]  /*36930*/  LDL.LU R93, [R1+0x1c4] ;  /* 0x0001c400015d7983 */ /* 0x001f220000300800 */
[----:B---3--:R-:W-:Y:S02]  /*36940*/  F2FP.BF16.F32.PACK_AB R65, R65, R3 ;  /* 0x000000034141723e */ /* 0x008fe400000010ff */
[----:B--2---:R-:W-:-:S02]  /*36950*/  F2FP.BF16.F32.PACK_AB R0, R66, R2 ;  /* 0x000000024200723e */ /* 0x004fc400000010ff */
[----:B------:R-:W2:Y:S04]  /*36960*/  LDL.LU R2, [R1+0x1c0] ;  /* 0x0001c00001027983 */ /* 0x000ea80000300800 */
[----:B------:R-:W3:Y:S04]  /*36970*/  LDL.LU R66, [R1+0x1a8] ;  /* 0x0001a80001427983 */ /* 0x000ee80000300800 */
[----:B------:R0:W-:Y:S04]  /*36980*/  STL [R1+0x1f8], R0 ;  /* 0x0001f80001007387 */ /* 0x0001e80000100800 */
[----:B0-----:R-:W2:Y:S04]  /*36990*/  LDL.LU R0, [R1+0x1a4] ;  /* 0x0001a40001007983 */ /* 0x001ea80000300800 */
[----:B------:R0:W2:Y:S04]  /*369a0*/  LDL.LU R3, [R1+0x121c] ;  /* 0x00121c0001037983 */ /* 0x0000a80000300800 */
[----:B------:R0:W-:Y:S04]  /*369b0*/  STL [R1+0x1f4], R65 ;  /* 0x0001f44101007387 */ /* 0x0001e80000100800 */
[----:B0-----:R-:W2:Y:S01]  /*369c0*/  LDL.LU R65, [R1+0x1ec] ;  /* 0x0001ec0001417983 */ /* 0x001ea20000300800 */
[----:B----4-:R-:W-:-:S03]  /*369d0*/  F2FP.BF16.F32.PACK_AB R64, R64, R91 ;  /* 0x0000005b4040723e */ /* 0x010fc600000010ff */
[----:B------:R-:W4:Y:S01]  /*369e0*/  LDL.LU R91, [R1+0x19c] ;  /* 0x00019c00015b7983 */ /* 0x000f220000300800 */
[----:B------:R-:W-:-:S03]  /*369f0*/  F2FP.BF16.F32.PACK_AB R62, R62, R83 ;  /* 0x000000533e3e723e */ /* 0x000fc600000010ff */
[----:B------:R0:W-:Y:S01]  /*36a00*/  STL [R1+0x1f0], R64 ;  /* 0x0001f04001007387 */ /* 0x0001e20000100800 */
        /* <DEDUP_REMOVED lines=9> */
[----:B--2---:R-:W-:Y:S02]  /*36aa0*/  F2FP.BF16.F32.PACK_AB R3, R63, R65 ;  /* 0x000000413f03723e */ /* 0x004fe400000010ff */
[----:B------:R-:W2:Y:S04]  /*36ab0*/  LDL.LU R63, [R1+0x188] ;  /* 0x00018800013f7983 */ /* 0x000ea80000300800 */
[----:B0-----:R-:W2:Y:S04]  /*36ac0*/  LDL.LU R64, [R1+0x184] ;  /* 0x0001840001407983 */ /* 0x001ea80000300800 */
[----:B------:R0:W-:Y:S04]  /*36ad0*/  STL [R1+0x1ec], R3 ;  /* 0x0001ec0301007387 */ /* 0x0001e80000100800 */
[----:B------:R-:W2:Y:S04]  /*36ae0*/  LDL.LU R65, [R1+0x180] ;  /* 0x0001800001417983 */ /* 0x000ea80000300800 */
[----:B0-----:R-:W2:Y:S04]  /*36af0*/  LDL.LU R3, [R1+0x17c] ;  /* 0x00017c0001037983 */ /* 0x001ea80000300800 */
[----:B------:R-:W2:Y:S04]  /*36b00*/  LDL.LU R83, [R1+0x1218] ;  /* 0x0012180001537983 */ /* 0x000ea80000300800 */
[----:B------:R0:W-:Y:S04]  /*36b10*/  STL [R1+0x1e8], R62 ;  /* 0x0001e83e01007387 */ /* 0x0001e80000100800 */
        /* <DEDUP_REMOVED lines=22> */
[----:B------:R0:W2:Y:S04]  /*36c80*/  LDL.LU R92, [R1+0x11f8] ;  /* 0x0011f800015c7983 */ /* 0x0000a80000300800 */
[----:B------:R0:W-:Y:S04]  /*36c90*/  STL [R1+0x1c8], R54 ;  /* 0x0001c83601007387 */ /* 0x0001e80000100800 */
[----:B0-----:R-:W2:Y:S04]  /*36ca0*/  LDL.LU R54, [R1+0x1b8] ;  /* 0x0001b80001367983 */ /* 0x001ea80000300800 */
[----:B------:R0:W2:Y:S04]  /*36cb0*/  LDL.LU R93, [R1+0x11f4] ;  /* 0x0011f400015d7983 */ /* 0x0000a80000300800 */
[----:B------:R0:W-:Y:S04]  /*36cc0*/  STL [R1+0x1c4], R53 ;  /* 0x0001c43501007387 */ /* 0x0001e80000100800 */
[----:B0-----:R-:W2:Y:S01]  /*36cd0*/  LDL.LU R53, [R1+0x1bc] ;  /* 0x0001bc0001357983 */ /* 0x001ea20000300800 */
[----:B------:R-:W-:-:S03]  /*36ce0*/  F2FP.BF16.F32.PACK_AB R52, R52, R2 ;  /* 0x000000023434723e */ /* 0x000fc600000010ff */
[----:B------:R0:W2:Y:S01]  /*36cf0*/  LDL.LU R2, [R1+0x11f0] ;  /* 0x0011f00001027983 */ /* 0x0000a20000300800 */
[----:B---3--:R-:W-:-:S03]  /*36d00*/  F2FP.BF16.F32.PACK_AB R46, R46, R66 ;  /* 0x000000422e2e723e */ /* 0x008fc600000010ff */
[----:B------:R-:W-:Y:S01]  /*36d10*/  STL [R1+0x1c0], R52 ;  /* 0x0001c03401007387 */ /* 0x000fe20000100800 */
[----:B------:R-:W-:Y:S02]  /*36d20*/  F2FP.BF16.F32.PACK_AB R45, R45, R0 ;  /* 0x000000002d2d723e */ /* 0x000fe400000010ff */
[----:B----4-:R-:W-:Y:S02]  /*36d30*/  F2FP.BF16.F32.PACK_AB R43, R43, R91 ;  /* 0x0000005b2b2b723e */ /* 0x010fe400000010ff */
[----:B--2---:R-:W-:Y:S02]  /*36d40*/  F2FP.BF16.F32.PACK_AB R38, R38, R63 ;  /* 0x0000003f2626723e */ /* 0x004fe400000010ff */
        /* <DEDUP_REMOVED lines=10> */
[----:B------:R-:W-:-:S05]  /*36df0*/  F2FP.BF16.F32.PACK_AB R51, R51, R53 ;  /* 0x000000353333723e */ /* 0x000fca00000010ff */
[----:B------:R-:W-:Y:S04]  /*36e00*/  STL [R1+0x1bc], R51 ;  /* 0x0001bc3301007387 */ /* 0x000fe80000100800 */
[----:B------:R-:W-:Y:S04]  /*36e10*/  STL [R1+0x1b8], R50 ;  /* 0x0001b83201007387 */ /* 0x000fe80000100800 */
[----:B------:R-:W-:Y:S04]  /*36e20*/  STL [R1+0x1b4], R49 ;  /* 0x0001b43101007387 */ /* 0x000fe80000100800 */
[----:B------:R-:W-:Y:S04]  /*36e30*/  STL [R1+0x1b0], R48 ;  /* 0x0001b03001007387 */ /* 0x000fe80000100800 */
[----:B------:R-:W-:Y:S04]  /*36e40*/  STL [R1+0x1ac], R47 ;  /* 0x0001ac2f01007387 */ /* 0x000fe80000100800 */
[----:B------:R-:W2:Y:S04]  /*36e50*/  LDL.LU R66, [R1+0x178] ;  /* 0x0001780001427983 */ /* 0x000ea80000300800 */
[----:B------:R-:W-:Y:S04]  /*36e60*/  STL [R1+0x1a8], R46 ;  /* 0x0001a82e01007387 */ /* 0x000fe80000100800 */
[----:B------:R-:W3:Y:S04]  /*36e70*/  LDL.LU R0, [R1+0x174] ;  /* 0x0001740001007983 */ /* 0x000ee80000300800 */
[----:B------:R-:W-:Y:S04]  /*36e80*/  STL [R1+0x1a4], R45 ;  /* 0x0001a42d01007387 */ /* 0x000fe80000100800 */
[----:B------:R-:W4:Y:S01]  /*36e90*/  LDL.LU R91, [R1+0x170] ;  /* 0x00017000015b7983 */ /* 0x000f220000300800 */
[----:B------:R-:W-:-:S05]  /*36ea0*/  F2FP.BF16.F32.PACK_AB R44, R44, R58 ;  /* 0x0000003a2c2c723e */ /* 0x000fca00000010ff */
[----:B------:R-:W-:Y:S04]  /*36eb0*/  STL [R1+0x1a0], R44 ;  /* 0x0001a02c01007387 */ /* 0x000fe80000100800 */
[----:B------:R0:W-:Y:S04]  /*36ec0*/  STL [R1+0x19c], R43 ;  /* 0x00019c2b01007387 */ /* 0x0001e80000100800 */
[----:B------:R-:W-:Y:S01]  /*36ed0*/  STL [R1+0x198], R42 ;  /* 0x0001982a01007387 */ /* 0x000fe20000100800 */
[----:B------:R-:W-:-:S03]  /*36ee0*/  F2FP.BF16.F32.PACK_AB R2, R35, R3 ;  /* 0x000000032302723e */ /* 0x000fc600000010ff */
[----:B------:R-:W-:Y:S04]  /*36ef0*/  STL [R1+0x194], R41 ;  /* 0x0001942901007387 */ /* 0x000fe80000100800 */
[----:B------:R-:W-:Y:S04]  /*36f00*/  STL [R1+0x190], R40 ;  /* 0x0001902801007387 */ /* 0x000fe80000100800 */
[----:B------:R-:W-:Y:S04]  /*36f10*/  STL [R1+0x18c], R39 ;  /* 0x00018c2701007387 */ /* 0x000fe80000100800 */
[----:B------:R-:W-:Y:S04]  /*36f20*/  STL [R1+0x188], R38 ;  /* 0x0001882601007387 */ /* 0x000fe80000100800 */
[----:B------:R-:W-:Y:S04]  /*36f30*/  STL [R1+0x184], R37 ;  /* 0x0001842501007387 */ /* 0x000fe80000100800 */
[----:B0-----:R-:W4:Y:S04]  /*36f40*/  LDL.LU R43, [R1+0x16c] ;  /* 0x00016c00012b7983 */ /* 0x001f280000300800 */
        /* <DEDUP_REMOVED lines=18> */
[----:B0-----:R-:W4:Y:S04]  /*37070*/  LDL.LU R2, [R1+0x128] ;  /* 0x0001280001027983 */ /* 0x001f280000300800 */
[----:B------:R-:W4:Y:S01]  /*37080*/  LDL.LU R59, [R1+0x124] ;  /* 0x00012400013b7983 */ /* 0x000f220000300800 */
[----:B--2---:R-:W-:-:S05]  /*37090*/  F2FP.BF16.F32.PACK_AB R34, R34, R66 ;  /* 0x000000422222723e */ /* 0x004fca00000010ff */
[----:B------:R-:W-:Y:S01]  /*370a0*/  STL [R1+0x178], R34 ;  /* 0x0001782201007387 */ /* 0x000fe20000100800 */
[----:B---3--:R-:W-:-:S03]  /*370b0*/  F2FP.BF16.F32.PACK_AB R33, R33, R0 ;  /* 0x000000002121723e */ /* 0x008fc600000010ff */
[----:B------:R-:W2:Y:S04]  /*370c0*/  LDL.LU R0, [R1+0x120] ;  /* 0x0001200001007983 */ /* 0x000ea80000300800 */
[----:B------:R-:W-:Y:S01]  /*370d0*/  STL [R1+0x174], R33 ;  /* 0x0001742101007387 */ /* 0x000fe20000100800 */
[----:B----4-:R-:W-:-:S03]  /*370e0*/  F2FP.BF16.F32.PACK_AB R32, R32, R91 ;  /* 0x0000005b2020723e */ /* 0x010fc600000010ff */
[----:B------:R-:W3:Y:S04]  /*370f0*/  LDL.LU R60, [R1+0x11c] ;  /* 0x00011c00013c7983 */ /* 0x000ee80000300800 */
[----:B------:R-:W4:Y:S04]  /*37100*/  LDL.LU R61, [R1+0x118] ;  /* 0x00011800013d7983 */ /* 0x000f280000300800 */
[----:B------:R-:W-:Y:S04]  /*37110*/  STL [R1+0x170], R32 ;  /* 0x0001702001007387 */ /* 0x000fe80000100800 */
[----:B------:R-:W4:Y:S04]  /*37120*/  LDL.LU R62, [R1+0x114] ;  /* 0x00011400013e7983 */ /* 0x000f280000300800 */
[----:B------:R-:W4:Y:S04]  /*37130*/  LDL.LU R63, [R1+0x110] ;  /* 0x00011000013f7983 */ /* 0x000f280000300800 */
[----:B------:R-:W4:Y:S04]  /*37140*/  LDL.LU R64, [R1+0x10c] ;  /* 0x00010c0001407983 */ /* 0x000f280000300800 */
[----:B------:R-:W4:Y:S04]  /*37150*/  LDL.LU R65, [R1+0x108] ;  /* 0x0001080001417983 */ /* 0x000f280000300800 */
[----:B------:R-:W4:Y:S04]  /*37160*/  LDL.LU R66, [R1+0x104] ;  /* 0x0001040001427983 */ /* 0x000f280000300800 */
[----:B------:R-:W4:Y:S01]  /*37170*/  LDL.LU R91, [R1+0x100] ;  /* 0x00010000015b7983 */ /* 0x000f220000300800 */
[----:B------:R-:W-:-:S02]  /*37180*/  F2FP.BF16.F32.PACK_AB R31, R31, R43 ;  /* 0x0000002b1f1f723e */ /* 0x000fc400000010ff */
        /* <DEDUP_REMOVED lines=31> */
[----:B------:R-:W-:Y:S04]  /*37380*/  STL [R1+0x130], R16 ;  /* 0x0001301001007387 */ /* 0x000fe80000100800 */
[----:B------:R-:W4:Y:S01]  /*37390*/  LDL.LU R3, [R1+0xfc] ;  /* 0x0000fc0001037983 */ /* 0x000f220000300800 */
[----:B------:R-:W-:Y:S02]  /*373a0*/  F2FP.BF16.F32.PACK_AB R14, R14, R2 ;  /* 0x000000020e0e723e */ /* 0x000fe400000010ff */
[----:B------:R-:W-:Y:S01]  /*373b0*/  F2FP.BF16.F32.PACK_AB R13, R13, R59 ;  /* 0x0000003b0d0d723e */ /* 0x000fe200000010ff */
[----:B------:R-:W-:Y:S04]  /*373c0*/  STL [R1+0x12c], R15 ;  /* 0x00012c0f01007387 */ /* 0x000fe80000100800 */
[----:B------:R-:W4:Y:S04]  /*373d0*/  LDL.LU R2, [R1+0x1c] ;  /* 0x00001c0001027983 */ /* 0x000f280000300800 */
[----:B------:R-:W-:Y:S01]  /*373e0*/  STL [R1+0x128], R14 ;  /* 0x0001280e01007387 */ /* 0x000fe20000100800 */
[----:B--2---:R-:W-:-:S03]  /*373f0*/  F2FP.BF16.F32.PACK_AB R12, R12, R0 ;  /* 0x000000000c0c723e */ /* 0x004fc600000010ff */
[----:B------:R-:W2:Y:S01]  /*37400*/  LDL.LU R0, [R1+0x18] ;  /* 0x0000180001007983 */ /* 0x000ea20000300800 */
[----:B---3--:R-:W-:-:S03]  /*37410*/  F2FP.BF16.F32.PACK_AB R11, R11, R60 ;  /* 0x0000003c0b0b723e */ /* 0x008fc600000010ff */
[----:B------:R-:W-:Y:S01]  /*37420*/  STL [R1+0x124], R13 ;  /* 0x0001240d01007387 */ /* 0x000fe20000100800 */
[----:B----4-:R-:W-:-:S03]  /*37430*/  F2FP.BF16.F32.PACK_AB R10, R10, R61 ;  /* 0x0000003d0a0a723e */ /* 0x010fc600000010ff */
[----:B------:R-:W-:Y:S04]  /*37440*/  STL [R1+0x120], R12 ;  /* 0x0001200c01007387 */ /* 0x000fe80000100800 */
        /* <DEDUP_REMOVED lines=12> */
[----:B------:R-:W3:Y:S04]  /*37510*/  LDL.LU R91, [R1+0xc] ;  /* 0x00000c00015b7983 */ /* 0x000ee80000300800 */
[----:B------:R-:W-:Y:S04]  /*37520*/  STL [R1+0x104], R5 ;  /* 0x0001040501007387 */ /* 0x000fe80000100800 */
[----:B------:R0:W-:Y:S02]  /*37530*/  STL [R1+0x100], R67 ;  /* 0x0001004301007387 */ /* 0x0001e40000100800 */
[----:B0-----:R-:W0:Y:S01]  /*37540*/  LDTM.x64 R4, tmem[UR6+0x1c0] ;  /* 0x0001c006000479ee */ /* 0x001e220008340000 */
[----:B------:R-:W-:Y:S01]  /*37550*/  NOP ;  /* 0x0000000000007918 */ /* 0x000fe20000000000 */
[----:B------:R-:W4:Y:S01]  /*37560*/  LDCU.64 UR6, c[0x0][0x398] ;  /* 0x00007300ff0677ac */ /* 0x000f220008000a00 */
[----:B0-----:R-:W-:Y:S04]  /*37570*/  STL [R1+0x11c0], R51 ;  /* 0x0011c03301007387 */ /* 0x001fe80000100800 */
        /* <DEDUP_REMOVED lines=9> */
[----:B------:R-:W-:-:S03]  /*37610*/  F2FP.BF16.F32.PACK_AB R93, R67, R3 ;  /* 0x00000003435d723e */ /* 0x000fc600000010ff */
[----:B------:R-:W-:Y:S04]  /*37620*/  STL [R1+0x1198], R61 ;  /* 0x0011983d01007387 */ /* 0x000fe80000100800 */
[----:B------:R-:W-:Y:S04]  /*37630*/  STL [R1+0x1194], R62 ;  /* 0x0011943e01007387 */ /* 0x000fe80000100800 */
[----:B------:R-:W-:Y:S04]  /*37640*/  STL [R1+0x1190], R63 ;  /* 0x0011903f01007387 */ /* 0x000fe80000100800 */
[----:B------:R-:W-:Y:S04]  /*37650*/  STL [R1+0x118c], R64 ;  /* 0x00118c4001007387 */ /* 0x000fe80000100800 */
[----:B------:R-:W-:Y:S04]  /*37660*/  STL [R1+0x1188], R65 ;  /* 0x0011884101007387 */ /* 0x000fe80000100800 */
[----:B------:R-:W-:Y:S04]  /*37670*/  STL [R1+0x1184], R66 ;  /* 0x0011844201007387 */ /* 0x000fe80000100800 */
[----:B------:R0:W2:Y:S04]  /*37680*/  LDL.LU R3, [R1+0x11ec] ;  /* 0x0011ec0001037983 */ /* 0x0000a80000300800 */
[----:B------:R0:W-:Y:S04]  /*37690*/  STL [R1+0xfc], R93 ;  /* 0x0000fc5d01007387 */ /* 0x0001e80000100800 */
[----:B0-----:R0:W3:Y:S01]  /*376a0*/  LDL.LU R93, [R1+0x11e8] ;  /* 0x0011e800015d7983 */ /* 0x0010e20000300800 */
[----:B--2---:R-:W-:-:S04]  /*376b0*/  F2FP.BF16.F32.PACK_AB R3, R10, R0 ;  /* 0x000000000a03723e */ /* 0x004fc800000010ff */
[C---:B------:R-:W-:Y:S02]  /*376c0*/  PRMT R63, R3.reuse, 0x7610, R63 ;  /* 0x00007610033f7816 */ /* 0x040fe4000000003f */
[----:B------:R-:W-:Y:S02]  /*376d0*/  PRMT R64, R3, 0x7632, R64 ;  /* 0x0000763203407816 */ /* 0x000fe40000000040 */
[----:B---3--:R-:W-:Y:S02]  /*376e0*/  F2FP.BF16.F32.PACK_AB R93, R11, R2 ;  /* 0x000000020b5d723e */ /* 0x008fe400000010ff */
[----:B------:R-:W2:Y:S02]  /*376f0*/  LDL.LU R2, [R1+0x11e4] ;  /* 0x0011e40001027983 */ /* 0x000ea40000300800 */
[C---:B------:R-:W-:Y:S02]  /*37700*/  PRMT R65, R93.reuse, 0x7610, R65 ;  /* 0x000076105d417816 */ /* 0x040fe40000000041 */
[----:B------:R-:W-:-:S02]  /*37710*/  PRMT R66, R93, 0x7632, R66 ;  /* 0x000076325d427816 */ /* 0x000fc40000000042 */
[----:B------:R-:W3:Y:S04]  /*37720*/  LDL.LU R93, [R1+0x11e0] ;  /* 0x0011e000015d7983 */ /* 0x000ee80000300800 */
[----:B------:R-:W2:Y:S04]  /*37730*/  LDL.LU R0, [R1+0x11dc] ;  /* 0x0011dc0001007983 */ /* 0x000ea80000300800 */
[----:B------:R-:W2:Y:S02]  /*37740*/  LDL.LU R3, [R1+0x11d8] ;  /* 0x0011d80001037983 */ /* 0x000ea40000300800 */
[----:B--2---:R-:W-:-:S02]  /*37750*/  F2FP.BF16.F32.PACK_AB R92, R9, R3 ;  /* 0x00000003095c723e */ /* 0x004fc400000010ff */
[----:B------:R0:W2:Y:S02]  /*37760*/  LDL.LU R3, [R1+0x11d4] ;  /* 0x0011d40001037983 */ /* 0x0000a40000300800 */
[C---:B------:R-:W-:Y:S02]  /*37770*/  PRMT R61, R92.reuse, 0x7610, R61 ;  /* 0x000076105c3d7816 */ /* 0x040fe4000000003d */
[----:B------:R-:W-:Y:S02]  /*37780*/  PRMT R62, R92, 0x7632, R62 ;  /* 0x000076325c3e7816 */ /* 0x000fe4000000003e */
[----:B------:R-:W4:Y:S01]  /*37790*/  LDL R92, [R1+0x648] ;  /* 0x00064800015c7983 */ /* 0x000f220000100800 */
[----:B---3--:R-:W-:Y:S02]  /*377a0*/  F2FP.BF16.F32.PACK_AB R6, R6, R93 ;  /* 0x0000005d0606723e */ /* 0x008fe400000010ff */
[----:B--2---:R-:W-:Y:S02]  /*377b0*/  F2FP.BF16.F32.PACK_AB R3, R8, R0 ;  /* 0x000000000803723e */ /* 0x004fe400000010ff */
[----:B------:R0:W2:Y:S04]  /*377c0*/  LDL.LU R0, [R1+0x11d0] ;  /* 0x0011d00001007983 */ /* 0x0000a80000300800 */
[----:B------:R-:W3:Y:S01]  /*377d0*/  LDL.LU R93, [R1+0x11cc] ;  /* 0x0011cc00015d7983 */ /* 0x000ee20000300800 */
[----:B------:R-:W-:-:S02]  /*377e0*/  PRMT R59, R3, 0x7610, R59 ;  /* 0x00007610033b7816 */ /* 0x000fc4000000003b */
[----:B------:R-:W-:Y:S02]  /*377f0*/  PRMT R60, R3, 0x7632, R60 ;  /* 0x00007632033c7816 */ /* 0x000fe4000000003c */
[----:B------:R-:W0:Y:S01]  /*37800*/  LDC R3, c[0x0][0x3b4] ;  /* 0x0000ed00ff037b82 */ /* 0x000e220000000800 */
[----:B----4-:R-:W-:Y:S02]  /*37810*/  ISETP.GE.AND P0, PT, R92, UR10, PT ;  /* 0x0000000a5c007c0c */ /* 0x010fe4000bf06270 */
[----:B------:R-:W-:Y:S02]  /*37820*/  F2FP.BF16.F32.PACK_AB R7, R7, R91 ;  /* 0x0000005b0707723e */ /* 0x000fe400000010ff */
[----:B------:R-:W-:Y:S01]  /*37830*/  PRMT R55, R6, 0x7610, R55 ;  /* 0x0000761006377816 */ /* 0x000fe20000000037 */
[----:B------:R-:W4:Y:S01]  /*37840*/  LDL R91, [R1+0x64c] ;  /* 0x00064c00015b7983 */ /* 0x000f220000100800 */
[C---:B------:R-:W-:Y:S02]  /*37850*/  PRMT R57, R7.reuse, 0x7610, R57 ;  /* 0x0000761007397816 */ /* 0x040fe40000000039 */
[----:B------:R-:W-:-:S02]  /*37860*/  PRMT R58, R7, 0x7632, R58 ;  /* 0x00007632073a7816 */ /* 0x000fc4000000003a */
[----:B------:R-:W-:Y:S02]  /*37870*/  PRMT R56, R6, 0x7632, R56 ;  /* 0x0000763206387816 */ /* 0x000fe40000000038 */
[----:B--2---:R-:W-:-:S04]  /*37880*/  F2FP.BF16.F32.PACK_AB R0, R5, R2 ;  /* 0x000000020500723e */ /* 0x004fc800000010ff */
[C---:B------:R-:W-:Y:S02]  /*37890*/  PRMT R53, R0.reuse, 0x7610, R53 ;  /* 0x0000761000357816 */ /* 0x040fe40000000035 */
[----:B------:R-:W-:Y:S01]  /*378a0*/  PRMT R54, R0, 0x7632, R54 ;  /* 0x0000763200367816 */ /* 0x000fe20000000036 */
[----:B0-----:R-:W-:Y:S01]  /*378b0*/  IMAD R0, R92, R3, RZ ;  /* 0x000000035c007224 */ /* 0x001fe200078e02ff */
[----:B---3--:R-:W-:Y:S01]  /*378c0*/  ISETP.LT.AND P0, PT, R93, UR31, !P0 ;  /* 0x0000001f5d007c0c */ /* 0x008fe2000c701270 */
[----:B------:R-:W0:Y:S03]  /*378d0*/  LDCU UR31, c[0x0][0x398] ;  /* 0x00007300ff1f77ac */ /* 0x000e260008000800 */
[----:B------:R-:W-:Y:S01]  /*378e0*/  LEA R2, P2, R0, UR8, 0x1 ;  /* 0x0000000800027c11 */ /* 0x000fe2000f8408ff */
[----:B------:R-:W-:-:S03]  /*378f0*/  IMAD R5, R3, 0x80, R0 ;  /* 0x0000008003057824 */ /* 0x000fc600078e0200 */
[----:B------:R-:W-:Y:S01]  /*37900*/  LEA.HI.X.SX32 R3, R0, UR9, 0x1, P2 ;  /* 0x0000000900037c11 */ /* 0x000fe200090f0eff */
[----:B------:R-:W-:-:S04]  /*37910*/  IMAD R0, R93, UR28, RZ ;  /* 0x0000001c5d007c24 */ /* 0x000fc8000f8e02ff */
[----:B------:R-:W-:-:S05]  /*37920*/  IMAD.WIDE R6, R0, 0x2, R2 ;  /* 0x0000000200067825 */ /* 0x000fca00078e0202 */
[----:B------:R2:W-:Y:S04]  /*37930*/  @P0 STG.E.U16 desc[UR20][R6.64], R68 ;  /* 0x0000004406000986 */ /* 0x0005e8000c101514 */
[----:B--2---:R-:W2:Y:S01]  /*37940*/  LDL.LU R7, [R1] ;  /* 0x0000000001077983 */ /* 0x004ea20000300800 */
[----:B----4-:R-:W-:-:S04]  /*37950*/  ISETP.GE.AND P0, PT, R91, UR6, PT ;  /* 0x000000065b007c0c */ /* 0x010fc8000bf06270 */
[----:B------:R-:W-:Y:S01]  /*37960*/  ISETP.LT.AND P0, PT, R93, UR33, !P0 ;  /* 0x000000215d007c0c */ /* 0x000fe2000c701270 */
[----:B------:R-:W3:Y:S01]  /*37970*/  LDCU UR33, c[0x0][0x398] ;  /* 0x00007300ff2177ac */ /* 0x000ee20008000800 */
[----:B------:R-:W-:Y:S02]  /*37980*/  PRMT R8, R68, 0x7632, R8 ;  /* 0x0000763244087816 */ /* 0x000fe40000000008 */
[----:B--2---:R-:W-:-:S04]  /*37990*/  F2FP.BF16.F32.PACK_AB R4, R4, R7 ;  /* 0x000000070404723e */ /* 0x004fc800000010ff */
[C---:B------:R-:W-:Y:S02]  /*379a0*/  PRMT R51, R4.reuse, 0x7610, R51 ;  /* 0x0000761004337816 */ /* 0x040fe40000000033 */
[----:B------:R-:W-:Y:S02]  /*379b0*/  PRMT R52, R4, 0x7632, R52 ;  /* 0x0000763204347816 */ /* 0x000fe40000000034 */
[----:B------:R-:W-:-:S04]  /*379c0*/  LEA R4, P1, R5, UR8, 0x1 ;  /* 0x0000000805047c11 */ /* 0x000fc8000f8208ff */
[----:B------:R-:W-:Y:S01]  /*379d0*/  LEA.HI.X.SX32 R5, R5, UR9, 0x1, P1 ;  /* 0x0000000905057c11 */ /* 0x000fe200088f0eff */
[----:B------:R-:W2:Y:S02]  /*379e0*/  LDCU.64 UR8, c[0x0][0x398] ;  /* 0x00007300ff0877ac */ /* 0x000ea40008000a00 */
[----:B------:R-:W-:-:S05]  /*379f0*/  IMAD.WIDE R6, R0, 0x2, R4 ;  /* 0x0000000200067825 */ /* 0x000fca00078e0204 */
[----:B------:R4:W-:Y:S02]  /*37a00*/  @P0 STG.E.U16 desc[UR20][R6.64], R8 ;  /* 0x0000000806000986 */ /* 0x0009e4000c101514 */
[----:B----4-:R-:W-:-:S05]  /*37a10*/  VIADD R6, R93, 0x1 ;  /* 0x000000015d067836 */ /* 0x010fca0000000000 */
[----:B------:R-:W-:Y:S01]  /*37a20*/  ISETP.GE.AND P0, PT, R6, UR11, PT ;  /* 0x0000000b06007c0c */ /* 0x000fe2000bf06270 */
[----:B------:R-:W-:Y:S01]  /*37a30*/  VIADD R0, R0, UR28 ;  /* 0x0000001c00007c36 */ /* 0x000fe20008000000 */
[----:B------:R-:W-:Y:S01]  /*37a40*/  PRMT R8, R69, 0x7632, R8 ;  /* 0x0000763245087816 */ /* 0x000fe20000000008 */
[----:B------:R-:W4:Y:S01]  /*37a50*/  LDCU.64 UR10, c[0x0][0x398] ;  /* 0x00007300ff0a77ac */ /* 0x000f220008000a00 */
[----:B------:R-:W-:Y:S02]  /*37a60*/  ISETP.LT.AND P1, PT, R92, UR12, !P0 ;  /* 0x0000000c5c007c0c */ /* 0x000fe4000c721270 */
[----:B------:R-:W-:Y:S01]  /*37a70*/  ISETP.LT.AND P0, PT, R91, UR24, !P0 ;  /* 0x000000185b007c0c */ /* 0x000fe2000c701270 */
[C---:B------:R-:W-:Y:S01]  /*37a80*/  IMAD.WIDE R6, R0.reuse, 0x2, R2 ;  /* 0x0000000200067825 */ /* 0x040fe200078e0202 */
[----:B------:R-:W-:Y:S01]  /*37a90*/  PRMT R9, R89, 0x7610, R9 ;  /* 0x0000761059097816 */ /* 0x000fe20000000009 */
[----:B------:R-:W0:Y:S01]  /*37aa0*/  LDCU UR12, c[0x0][0x398] ;  /* 0x00007300ff0c77ac */ /* 0x000e220008000800 */
[----:B------:R-:W0:Y:S07]  /*37ab0*/  LDCU UR24, c[0x0][0x398] ;  /* 0x00007300ff1877ac */ /* 0x000e2e0008000800 */
[----:B------:R0:W-:Y:S02]  /*37ac0*/  @P1 STG.E.U16 desc[UR20][R6.64], R69 ;  /* 0x0000004506001986 */ /* 0x0001e4000c101514 */
[----:B0-----:R-:W-:-:S05]  /*37ad0*/  IMAD.WIDE R6, R0, 0x2, R4 ;  /* 0x0000000200067825 */ /* 0x001fca00078e0204 */
[----:B------:R0:W-:Y:S02]  /*37ae0*/  @P0 STG.E.U16 desc[UR20][R6.64], R8 ;  /* 0x0000000806000986 */ /* 0x0001e4000c101514 */
[----:B0-----:R-:W-:-:S05]  /*37af0*/  VIADD R6, R93, 0x2 ;  /* 0x000000025d067836 */ /* 0x001fca0000000000 */
[----:B------:R-:W-:Y:S01]  /*37b00*/  ISETP.GE.AND P0, PT, R6, UR7, PT ;  /* 0x0000000706007c0c */ /* 0x000fe2000bf06270 */
[----:B------:R-:W-:Y:S01]  /*37b10*/  VIADD R0, R0, UR28 ;  /* 0x0000001c00007c36 */ /* 0x000fe20008000000 */
[----:B------:R-:W0:Y:S02]  /*37b20*/  LDCU.64 UR6, c[0x0][0x398] ;  /* 0x00007300ff0677ac */ /* 0x000e240008000a00 */
[----:B------:R-:W-:Y:S02]  /*37b30*/  ISETP.LT.AND P1, PT, R92, UR18, !P0 ;  /* 0x000000125c007c0c */ /* 0x000fe4000c721270 */
[----:B----4-:R-:W-:Y:S01]  /*37b40*/  ISETP.LT.AND P0, PT, R91, UR10, !P0 ;  /* 0x0000000a5b007c0c */ /* 0x010fe2000c701270 */
[----:B------:R-:W-:Y:S01]  /*37b50*/  IMAD.WIDE R6, R0, 0x2, R2 ;  /* 0x0000000200067825 */ /* 0x000fe200078e0202 */
[----:B------:R-:W-:Y:S01]  /*37b60*/  PRMT R8, R70, 0x7632, R8 ;  /* 0x0000763246087816 */ /* 0x000fe20000000008 */
[----:B------:R-:W4:Y:S01]  /*37b70*/  LDCU UR10, c[0x0][0x39c] ;  /* 0x00007380ff0a77ac */ /* 0x000f220008000800 */
[----:B------:R-:W0:Y:S07]  /*37b80*/  LDCU UR18, c[0x0][0x398] ;  /* 0x00007300ff1277ac */ /* 0x000e2e0008000800 */
[----:B------:R0:W-:Y:S02]  /*37b90*/  @P1 STG.E.U16 desc[UR20][R6.64], R70 ;  /* 0x0000004606001986 */ /* 0x0001e4000c101514 */
[----:B0-----:R-:W-:-:S05]  /*37ba0*/  IMAD.WIDE R6, R0, 0x2, R4 ;  /* 0x0000000200067825 */ /* 0x001fca00078e0204 */
[----:B------:R0:W-:Y:S02]  /*37bb0*/  @P0 STG.E.U16 desc[UR20][R6.64], R8 ;  /* 0x0000000806000986 */ /* 0x0001e4000c101514 */
[----:B0-----:R-:W-:-:S05]  /*37bc0*/  VIADD R6, R93, 0x3 ;  /* 0x000000035d067836 */ /* 0x001fca0000000000 */
[----:B------:R-:W-:Y:S01]  /*37bd0*/  ISETP.GE.AND P0, PT, R6, UR4, PT ;  /* 0x0000000406007c0c */ /* 0x000fe2000bf06270 */
[----:B------:R-:W-:Y:S01]  /*37be0*/  VIADD R0, R0, UR28 ;  /* 0x0000001c00007c36 */ /* 0x000fe20008000000 */
[----:B------:R-:W0:Y:S02]  /*37bf0*/  LDCU UR4, c[0x0][0x39c] ;  /* 0x00007380ff0477ac */ /* 0x000e240008000800 */
        /* <DEDUP_REMOVED lines=15> */
[----:B------:R-:W-:Y:S01]  /*37cf0*/  IMAD.WIDE R6, R0, 0x2, R2 ;  /* 0x0000000200067825 */ /* 0x000fe200078e0202 */
[C---:B------:R-:W-:Y:S01]  /*37d00*/  PRMT R8, R72.reuse, 0x7610, R8 ;  /* 0x0000761048087816 */ /* 0x040fe20000000008 */
[----:B------:R-:W0:Y:S01]  /*37d10*/  LDCU UR26, c[0x0][0x39c] ;  /* 0x00007380ff1a77ac */ /* 0x000e220008000800 */
[----:B------:R-:W0:Y:S07]  /*37d20*/  LDCU UR14, c[0x0][0x39c] ;  /* 0x00007380ff0e77ac */ /* 0x000e2e0008000800 */
[----:B------:R0:W-:Y:S02]  /*37d30*/  @P1 STG.E.U16 desc[UR20][R6.64], R8 ;  /* 0x0000000806001986 */ /* 0x0001e4000c101514 */
[----:B0-----:R-:W-:Y:S01]  /*37d40*/  PRMT R8, R72, 0x7632, R8 ;  /* 0x0000763248087816 */ /* 0x001fe20000000008 */
[----:B------:R-:W-:-:S05]  /*37d50*/  IMAD.WIDE R6, R0, 0x2, R4 ;  /* 0x0000000200067825 */ /* 0x000fca00078e0204 */
[----:B------:R0:W-:Y:S02]  /*37d60*/  @P0 STG.E.U16 desc[UR20][R6.64], R8 ;  /* 0x0000000806000986 */ /* 0x0001e4000c101514 */
[----:B0-----:R-:W-:-:S05]  /*37d70*/  VIADD R6, R93, 0x5 ;  /* 0x000000055d067836 */ /* 0x001fca0000000000 */
[----:B------:R-:W-:Y:S01]  /*37d80*/  ISETP.GE.AND P0, PT, R6, UR4, PT ;  /* 0x0000000406007c0c */ /* 0x000fe2000bf06270 */
[----:B------:R-:W-:Y:S01]  /*37d90*/  VIADD R0, R0, UR28 ;  /* 0x0000001c00007c36 */ /* 0x000fe20008000000 */
[----:B------:R-:W0:Y:S02]  /*37da0*/  LDCU UR4, c[0x0][0x39c] ;  /* 0x00007380ff0477ac */ /* 0x000e240008000800 */
[----:B--2---:R-:W-:Y:S02]  /*37db0*/  ISETP.LT.AND P1, PT, R92, UR8, !P0 ;  /* 0x000000085c007c0c */ /* 0x004fe4000c721270 */
[----:B------:R-:W-:Y:S01]  /*37dc0*/  ISETP.LT.AND P0, PT, R91, UR16, !P0 ;  /* 0x000000105b007c0c */ /* 0x000fe2000c701270 */
[C---:B------:R-:W-:Y:S01]  /*37dd0*/  IMAD.WIDE R6, R0.reuse, 0x2, R2 ;  /* 0x0000000200067825 */ /* 0x040fe200078e0202 */
[C---:B------:R-:W-:Y:S01]  /*37de0*/  PRMT R8, R73.reuse, 0x7610, R8 ;  /* 0x0000761049087816 */ /* 0x040fe20000000008 */
[----:B------:R-:W2:Y:S01]  /*37df0*/  LDL.LU R91, [R1+0x11c8] ;  /* 0x0011c800015b7983 */ /* 0x000ea20000300800 */
[----:B------:R-:W0:Y:S01]  /*37e00*/  LDCU UR8, c[0x0][0x398] ;  /* 0x00007300ff0877ac */ /* 0x000e220008000800 */
[----:B------:R-:W0:Y:S06]  /*37e10*/  LDCU UR16, c[0x0][0x398] ;  /* 0x00007300ff1077ac */ /* 0x000e2c0008000800 */
[----:B------:R0:W-:Y:S02]  /*37e20*/  @P1 STG.E.U16 desc[UR20][R6.64], R8 ;  /* 0x0000000806001986 */ /* 0x0001e4000c101514 */
[----:B0-----:R-:W-:Y:S01]  /*37e30*/  PRMT R8, R73, 0x7632, R8 ;  /* 0x0000763249087816 */ /* 0x001fe20000000008 */
[----:B------:R-:W-:Y:S01]  /*37e40*/  IMAD.WIDE R6, R0, 0x2, R4 ;  /* 0x0000000200067825 */ /* 0x000fe200078e0204 */
[----:B------:R-:W2:Y:S04]  /*37e50*/  LDL.LU R73, [R1+0x64c] ;  /* 0x00064c0001497983 */ /* 0x000ea80000300800 */
[----:B------:R0:W-:Y:S02]  /*37e60*/  @P0 STG.E.U16 desc[UR20][R6.64], R8 ;  /* 0x0000000806000986 */ /* 0x0001e4000c101514 */
[----:B0-----:R-:W-:-:S05]  /*37e70*/  VIADD R6, R93, 0x6 ;  /* 0x000000065d067836 */ /* 0x001fca0000000000 */
[----:B------:R-:W-:Y:S01]  /*37e80*/  ISETP.GE.AND P0, PT, R6, UR4, PT ;  /* 0x0000000406007c0c */ /* 0x000fe2000bf06270 */
[----:B------:R-:W-:Y:S01]  /*37e90*/  VIADD R0, R0, UR28 ;  /* 0x0000001c00007c36 */ /* 0x000fe20008000000 */
[----:B------:R-:W-:Y:S01]  /*37ea0*/  PRMT R8, R74, 0x7610, R8 ;  /* 0x000076104a087816 */ /* 0x000fe20000000008 */
[----:B------:R-:W0:Y:S01]  /*37eb0*/  LDCU UR4, c[0x0][0x39c] ;  /* 0x00007380ff0477ac */ /* 0x000e220008000800 */
[----:B------:R-:W-:Y:S01]  /*37ec0*/  ISETP.LT.AND P1, PT, R92, UR30, !P0 ;  /* 0x0000001e5c007c0c */ /* 0x000fe2000c721270 */
[----:B------:R-:W-:Y:S01]  /*37ed0*/  IMAD.WIDE R6, R0, 0x2, R2 ;  /* 0x0000000200067825 */ /* 0x000fe200078e0202 */
[----:B------:R-:W3:Y:S01]  /*37ee0*/  LDL.LU R92, [R1+0x11c4] ;  /* 0x0011c400015c7983 */ /* 0x000ee20000300800 */
[----:B------:R-:W0:Y:S03]  /*37ef0*/  LDCU UR30, c[0x0][0x39c] ;  /* 0x00007380ff1e77ac */ /* 0x000e260008000800 */
[----:B------:R-:W3:Y:S04]  /*37f00*/  LDL.S16 R70, [R1+0x366] ;  /* 0x0003660001467983 */ /* 0x000ee80000100600 */
[----:B------:R-:W3:Y:S04]  /*37f10*/  LDL.S16 R72, [R1+0x368] ;  /* 0x0003680001487983 */ /* 0x000ee80000100600 */
[----:B------:R-:W3:Y:S04]  /*37f20*/  LDL.LU.S16 R69, [R1+0x36a] ;  /* 0x00036a0001457983 */ /* 0x000ee80000300600 */
[----:B------:R0:W-:Y:S04]  /*37f30*/  @P1 STG.E.U16 desc[UR20][R6.64], R8 ;  /* 0x0000000806001986 */ /* 0x0001e8000c101514 */
[----:B------:R-:W3:Y:S01]  /*37f40*/  LDL.S16 R71, [R1+0x36c] ;  /* 0x00036c0001477983 */ /* 0x000ee20000100600 */
[----:B0-----:R-:W-:-:S03]  /*37f50*/  PRMT R8, R74, 0x7632, R8 ;  /* 0x000076324a087816 */ /* 0x001fc60000000008 */
[----:B------:R-:W3:Y:S01]  /*37f60*/  LDL.LU R74, [R1+0x648] ;  /* 0x00064800014a7983 */ /* 0x000ee20000300800 */
[----:B------:R-:W-:-:S04]  /*37f70*/  IMAD.WIDE R6, R0, 0x2, R4 ;  /* 0x0000000200067825 */ /* 0x000fc800078e0204 */
[----:B------:R-:W-:Y:S01]  /*37f80*/  VIADD R0, R0, UR28 ;  /* 0x0000001c00007c36 */ /* 0x000fe20008000000 */
[----:B--2---:R-:W-:Y:S01]  /*37f90*/  ISETP.LT.AND P0, PT, R73, UR32, !P0 ;  /* 0x0000002049007c0c */ /* 0x004fe2000c701270 */
[----:B------:R-:W0:-:S12]  /*37fa0*/  LDCU UR32, c[0x0][0x39c] ;  /* 0x00007380ff2077ac */ /* 0x000e180008000800 */
[----:B------:R2:W-:Y:S02]  /*37fb0*/  @P0 STG.E.U16 desc[UR20][R6.64], R8 ;  /* 0x0000000806000986 */ /* 0x0005e4000c101514 */
[----:B--2---:R-:W-:-:S05]  /*37fc0*/  VIADD R6, R93, 0x7 ;  /* 0x000000075d067836 */ /* 0x004fca0000000000 */
[----:B------:R-:W-:Y:S01]  /*37fd0*/  ISETP.GE.AND P0, PT, R6, UR4, PT ;  /* 0x0000000406007c0c */ /* 0x000fe2000bf06270 */
[----:B------:R-:W2:Y:S01]  /*37fe0*/  LDCU UR4, c[0x0][0x39c] ;  /* 0x00007380ff0477ac */ /* 0x000ea20008000800 */
[----:B------:R-:W-:Y:S01]  /*37ff0*/  PRMT R8, R75, 0x7610, R8 ;  /* 0x000076104b087816 */ /* 0x000fe20000000008 */
[----:B------:R-:W-:Y:S01]  /*38000*/  IMAD.WIDE R6, R0, 0x2, R2 ;  /* 0x0000000200067825 */ /* 0x000fe200078e0202 */
[----:B---3--:R-:W-:Y:S01]  /*38010*/  ISETP.LT.AND P1, PT, R74, UR6, !P0 ;  /* 0x000000064a007c0c */ /* 0x008fe2000c721270 */
[----:B------:R-:W3:Y:S01]  /*38020*/  LDCU UR6, c[0x0][0x398] ;  /* 0x00007300ff0677ac */ /* 0x000ee20008000800 */
[----:B------:R-:W-:Y:S01]  /*38030*/  ISETP.LT.AND P0, PT, R73, UR8, !P0 ;  /* 0x0000000849007c0c */ /* 0x000fe2000c701270 */
[----:B------:R-:W0:Y:S10]  /*38040*/  LDCU UR8, c[0x0][0x398] ;  /* 0x00007300ff0877ac */ /* 0x000e340008000800 */
[----:B------:R0:W-:Y:S02]  /*38050*/  @P1 STG.E.U16 desc[UR20][R6.64], R8 ;  /* 0x0000000806001986 */ /* 0x0001e4000c101514 */
[----:B0-----:R-:W-:Y:S01]  /*38060*/  PRMT R8, R75, 0x7632, R8 ;  /* 0x000076324b087816 */ /* 0x001fe20000000008 */
[----:B------:R-:W-:Y:S01]  /*38070*/  IMAD.WIDE R6, R0, 0x2, R4 ;  /* 0x0000000200067825 */ /* 0x000fe200078e0204 */
[----:B------:R-:W4:Y:S04]  /*38080*/  LDL.LU.S16 R75, [R1+0x364] ;  /* 0x00036400014b7983 */ /* 0x000f280000300600 */
[----:B------:R0:W-:Y:S02]  /*38090*/  @P0 STG.E.U16 desc[UR20][R6.64], R8 ;  /* 0x0000000806000986 */ /* 0x0001e4000c101514 */
[----:B0-----:R-:W-:-:S05]  /*380a0*/  VIADD R6, R93, 0x8 ;  /* 0x000000085d067836 */ /* 0x001fca0000000000 */
[----:B--2---:R-:W-:Y:S01]  /*380b0*/  ISETP.GE.AND P0, PT, R6, UR4, PT ;  /* 0x0000000406007c0c */ /* 0x004fe2000bf06270 */
[----:B------:R-:W-:Y:S01]  /*380c0*/  VIADD R0, R0, UR28 ;  /* 0x0000001c00007c36 */ /* 0x000fe20008000000 */
[----:B------:R-:W0:Y:S02]  /*380d0*/  LDCU UR4, c[0x0][0x39c] ;  /* 0x00007380ff0477ac */ /* 0x000e240008000800 */
[----:B---3--:R-:W-:Y:S02]  /*380e0*/  ISETP.LT.AND P1, PT, R74, UR6, !P0 ;  /* 0x000000064a007c0c */ /* 0x008fe4000c721270 */
[----:B------:R-:W-:Y:S01]  /*380f0*/  ISETP.LT.AND P0, PT, R73, UR8, !P0 ;  /* 0x0000000849007c0c */ /* 0x000fe2000c701270 */
[----:B------:R-:W-:Y:S01]  /*38100*/  IMAD.WIDE R6, R0, 0x2, R2 ;  /* 0x0000000200067825 */ /* 0x000fe200078e0202 */
[C---:B------:R-:W-:Y:S01]  /*38110*/  PRMT R8, R76.reuse, 0x7610, R8 ;  /* 0x000076104c087816 */ /* 0x040fe20000000008 */
[----:B------:R-:W2:Y:S01]  /*38120*/  LDCU UR6, c[0x0][0x398] ;  /* 0x00007300ff0677ac */ /* 0x000ea20008000800 */
[----:B------:R-:W3:Y:S07]  /*38130*/  LDCU UR8, c[0x0][0x398] ;  /* 0x00007300ff0877ac */ /* 0x000eee0008000800 */
        /* <DEDUP_REMOVED lines=9> */
[----:B---3--:R-:W-:Y:S01]  /*381d0*/  ISETP.LT.AND P0, PT, R73, UR8, !P0 ;  /* 0x0000000849007c0c */ /* 0x008fe2000c701270 */
[C---:B------:R-:W-:Y:S01]  /*381e0*/  IMAD.WIDE R6, R0.reuse, 0x2, R2 ;  /* 0x0000000200067825 */ /* 0x040fe200078e0202 */
[C---:B------:R-:W-:Y:S01]  /*381f0*/  PRMT R8, R77.reuse, 0x7610, R8 ;  /* 0x000076104d087816 */ /* 0x040fe20000000008 */
[----:B------:R-:W2:Y:S01]  /*38200*/  LDCU UR6, c[0x0][0x398] ;  /* 0x00007300ff0677ac */ /* 0x000ea20008000800 */
[----:B------:R-:W3:Y:S07]  /*38210*/  LDCU UR8, c[0x0][0x398] ;  /* 0x00007300ff0877ac */ /* 0x000eee0008000800 */
[----:B------:R0:W-:Y:S02]  /*38220*/  @P1 STG.E.U16 desc[UR20][R6.64], R8 ;  /* 0x0000000806001986 */ /* 0x0001e4000c101514 */
[----:B0-----:R-:W-:Y:S01]  /*38230*/  PRMT R8, R77, 0x7632, R8 ;  /* 0x000076324d087816 */ /* 0x001fe20000000008 */
[----:B------:R-:W-:-:S05]  /*38240*/  IMAD.WIDE R6, R0, 0x2, R4 ;  /* 0x0000000200067825 */ /* 0x000fca00078e0204 */
[----:B------:R0:W-:Y:S02]  /*38250*/  @P0 STG.E.U16 desc[UR20][R6.64], R8 ;  /* 0x0000000806000986 */ /* 0x0001e4000c101514 */
[----:B0-----:R-:W-:-:S04]  /*38260*/  IADD3 R6, PT, PT, R93, 0xa, RZ ;  /* 0x0000000a5d067810 */ /* 0x001fc80007ffe0ff */
[----:B------:R-:W-:Y:S01]  /*38270*/  ISETP.GE.AND P0, PT, R6, UR4, PT ;  /* 0x0000000406007c0c */ /* 0x000fe2000bf06270 */
[----:B------:R-:W-:Y:S01]  /*38280*/  VIADD R0, R0, UR28 ;  /* 0x0000001c00007c36 */ /* 0x000fe20008000000 */
[----:B------:R-:W0:Y:S02]  /*38290*/  LDCU UR4, c[0x0][0x39c] ;  /* 0x00007380ff0477ac */ /* 0x000e240008000800 */
[----:B--2---:R-:W-:Y:S02]  /*382a0*/  ISETP.LT.AND P1, PT, R74, UR6, !P0 ;  /* 0x000000064a007c0c */ /* 0x004fe4000c721270 */
[----:B---3--:R-:W-:Y:S01]  /*382b0*/  ISETP.LT.AND P0, PT, R73, UR8, !P0 ;  /* 0x0000000849007c0c */ /* 0x008fe2000c701270 */
        /* <DEDUP_REMOVED lines=123> */
[----:B------:R-:W-:Y:S01]  /*38a70*/  PRMT R8, R87, 0x7610, R8 ;  /* 0x0000761057087816 */ /* 0x000fe20000000008 */
[----:B------:R-:W0:Y:S01]  /*38a80*/  LDCU UR4, c[0x0][0x39c] ;  /* 0x00007380ff0477ac */ /* 0x000e220008000800 */
[----:B--2---:R-:W-:Y:S02]  /*38a90*/  ISETP.LT.AND P1, PT, R74, UR6, !P0 ;  /* 0x000000064a007c0c */ /* 0x004fe4000c721270 */
[----:B---3--:R-:W-:Y:S01]  /*38aa0*/  ISETP.LT.AND P0, PT, R73, UR8, !P0 ;  /* 0x0000000849007c0c */ /* 0x008fe2000c701270 */
[----:B------:R-:W-:Y:S01]  /*38ab0*/  IMAD.WIDE R6, R0, 0x2, R2 ;  /* 0x0000000200067825 */ /* 0x000fe200078e0202 */
[C---:B------:R-:W-:Y:S01]  /*38ac0*/  PRMT R11, R91.reuse, 0x7610, R11 ;  /* 0x000076105b0b7816 */ /* 0x040fe2000000000b */
[----:B------:R-:W2:Y:S01]  /*38ad0*/  LDCU UR8, c[0x0][0x398] ;  /* 0x00007300ff0877ac */ /* 0x000ea20008000800 */
[----:B------:R-:W-:-:S02]  /*38ae0*/  PRMT R10, R91, 0x7632, R10 ;  /* 0x000076325b0a7816 */ /* 0x000fc4000000000a */
[----:B------:R-:W-:Y:S01]  /*38af0*/  PRMT R67, R92, 0x7632, R67 ;  /* 0x000076325c437816 */ /* 0x000fe20000000043 */
[----:B------:R-:W3:Y:S04]  /*38b00*/  LDCU UR6, c[0x0][0x398] ;  /* 0x00007300ff0677ac */ /* 0x000ee80008000800 */
        /* <DEDUP_REMOVED lines=11> */
[----:B------:R-:W-:Y:S01]  /*38bc0*/  ISETP.LT.AND P3, PT, R73, UR44, !P0 ;  /* 0x0000002c49007c0c */ /* 0x000fe2000c761270 */
[----:B------:R-:W0:Y:S01]  /*38bd0*/  LDCU UR56, c[0x0][0x398] ;  /* 0x00007300ff3877ac */ /* 0x000e220008000800 */
[----:B------:R-:W0:Y:S09]  /*38be0*/  LDCU UR44, c[0x0][0x398] ;  /* 0x00007300ff2c77ac */ /* 0x000e320008000800 */
[----:B------:R0:W-:Y:S02]  /*38bf0*/  @P1 STG.E.U16 desc[UR20][R6.64], R8 ;  /* 0x0000000806001986 */ /* 0x0001e4000c101514 */
[----:B0-----:R-:W-:-:S05]  /*38c00*/  VIADD R6, R93, 0x15 ;  /* 0x000000155d067836 */ /* 0x001fca0000000000 */
[----:B------:R-:W-:Y:S01]  /*38c10*/  ISETP.GE.AND P2, PT, R6, UR26, PT ;  /* 0x0000001a06007c0c */ /* 0x000fe2000bf46270 */
[----:B------:R-:W-:Y:S01]  /*38c20*/  VIADD R6, R93, 0x16 ;  /* 0x000000165d067836 */ /* 0x000fe20000000000 */
[----:B------:R-:W-:Y:S01]  /*38c30*/  PRMT R8, R88, 0x7632, R8 ;  /* 0x0000763258087816 */ /* 0x000fe20000000008 */
[----:B------:R-:W0:Y:S01]  /*38c40*/  LDCU UR26, c[0x0][0x39c] ;  /* 0x00007380ff1a77ac */ /* 0x000e220008000800 */
[----:B------:R-:W-:Y:S02]  /*38c50*/  ISETP.LT.AND P0, PT, R74, UR47, !P2 ;  /* 0x0000002f4a007c0c */ /* 0x000fe4000d701270 */
[----:B------:R-:W-:Y:S01]  /*38c60*/  ISETP.GE.AND P1, PT, R6, UR71, PT ;  /* 0x0000004706007c0c */ /* 0x000fe2000bf26270 */
[C---:B------:R-:W-:Y:S01]  /*38c70*/  IMAD.WIDE R6, R0.reuse, 0x2, R4 ;  /* 0x0000000200067825 */ /* 0x040fe200078e0204 */
[----:B------:R-:W-:Y:S01]  /*38c80*/  ISETP.LT.AND P2, PT, R73, UR43, !P2 ;  /* 0x0000002b49007c0c */ /* 0x000fe2000d741270 */
[----:B------:R-:W0:Y:S02]  /*38c90*/  LDCU UR43, c[0x0][0x39c] ;  /* 0x00007380ff2b77ac */ /* 0x000e240008000800 */
[----:B------:R-:W-:Y:S01]  /*38ca0*/  VIADD R0, R0, UR28 ;  /* 0x0000001c00007c36 */ /* 0x000fe20008000000 */
[----:B------:R1:W-:Y:S01]  /*38cb0*/  @P3 STG.E.U16 desc[UR20][R6.64], R8 ;  /* 0x0000000806003986 */ /* 0x0003e2000c101514 */
[----:B------:R-:W-:Y:S01]  /*38cc0*/  ISETP.LT.AND P4, PT, R74, UR37, !P1 ;  /* 0x000000254a007c0c */ /* 0x000fe2000cf81270 */
[----:B------:R-:W0:Y:S01]  /*38cd0*/  LDCU UR47, c[0x0][0x398] ;  /* 0x00007300ff2f77ac */ /* 0x000e220008000800 */
[----:B------:R-:W0:Y:S01]  /*38ce0*/  LDCU UR71, c[0x0][0x398] ;  /* 0x00007300ff4777ac */ /* 0x000e220008000800 */
[----:B-1----:R-:W-:Y:S01]  /*38cf0*/  VIADD R8, R93, 0x17 ;  /* 0x000000175d087836 */ /* 0x002fe20000000000 */
[----:B------:R-:W1:Y:S01]  /*38d00*/  LDCU UR37, c[0x0][0x398] ;  /* 0x00007300ff2577ac */ /* 0x000e620008000800 */
[----:B------:R-:W-:-:S03]  /*38d10*/  IMAD.WIDE R6, R0, 0x2, R2 ;  /* 0x0000000200067825 */ /* 0x000fc600078e0202 */
[----:B------:R-:W-:Y:S01]  /*38d20*/  ISETP.GE.AND P3, PT, R8, UR4, PT ;  /* 0x0000000408007c0c */ /* 0x000fe2000bf66270 */
[----:B------:R-:W-:Y:S01]  /*38d30*/  VIADD R8, R93, 0x18 ;  /* 0x000000185d087836 */ /* 0x000fe20000000000 */
[----:B------:R0:W-:Y:S01]  /*38d40*/  @P0 STG.E.U16 desc[UR20][R6.64], R9 ;  /* 0x0000000906000986 */ /* 0x0001e2000c101514 */
[----:B------:R-:W-:Y:S01]  /*38d50*/  ISETP.LT.AND P1, PT, R73, UR39, !P1 ;  /* 0x0000002749007c0c */ /* 0x000fe2000cf21270 */
[----:B------:R-:W1:Y:S02]  /*38d60*/  LDCU UR4, c[0x0][0x39c] ;  /* 0x00007380ff0477ac */ /* 0x000e640008000800 */
[----:B------:R-:W-:Y:S02]  /*38d70*/  ISETP.GE.AND P5, PT, R8, UR34, PT ;  /* 0x0000002208007c0c */ /* 0x000fe4000bfa6270 */
[----:B------:R-:W-:Y:S01]  /*38d80*/  PRMT R8, R90, 0x7610, R8 ;  /* 0x000076105a087816 */ /* 0x000fe20000000008 */
[----:B------:R-:W1:Y:S01]  /*38d90*/  LDCU UR34, c[0x0][0x39c] ;  /* 0x00007380ff2277ac */ /* 0x000e620008000800 */
[----:B0-----:R-:W-:Y:S01]  /*38da0*/  PRMT R9, R89, 0x7632, R9 ;  /* 0x0000763259097816 */ /* 0x001fe20000000009 */
[----:B------:R-:W-:Y:S01]  /*38db0*/  IMAD.WIDE R6, R0, 0x2, R4 ;  /* 0x0000000200067825 */ /* 0x000fe200078e0204 */
[----:B------:R-:W-:Y:S01]  /*38dc0*/  ISETP.LT.AND P0, PT, R74, UR12, !P3 ;  /* 0x0000000c4a007c0c */ /* 0x000fe2000df01270 */
[----:B------:R-:W0:Y:S02]  /*38dd0*/  LDCU UR39, c[0x0][0x398] ;  /* 0x00007300ff2777ac */ /* 0x000e240008000800 */
[----:B------:R-:W-:Y:S01]  /*38de0*/  VIADD R0, R0, UR28 ;  /* 0x0000001c00007c36 */ /* 0x000fe20008000000 */
[----:B------:R1:W-:Y:S01]  /*38df0*/  @P2 STG.E.U16 desc[UR20][R6.64], R9 ;  /* 0x0000000906002986 */ /* 0x0003e2000c101514 */
[----:B------:R-:W-:Y:S01]  /*38e00*/  ISETP.LT.AND P3, PT, R73, UR70, !P3 ;  /* 0x0000004649007c0c */ /* 0x000fe2000df61270 */
[----:B------:R-:W0:Y:S01]  /*38e10*/  LDCU UR12, c[0x0][0x398] ;  /* 0x00007300ff0c77ac */ /* 0x000e220008000800 */
[----:B-1----:R-:W-:Y:S01]  /*38e20*/  IMAD.WIDE R6, R0, 0x2, R2 ;  /* 0x0000000200067825 */ /* 0x002fe200078e0202 */
[----:B------:R-:W-:Y:S01]  /*38e30*/  PRMT R9, R90, 0x7632, R9 ;  /* 0x000076325a097816 */ /* 0x000fe20000000009 */
[----:B------:R-:W1:Y:S03]  /*38e40*/  LDCU UR70, c[0x0][0x398] ;  /* 0x00007300ff4677ac */ /* 0x000e660008000800 */
[----:B------:R0:W-:Y:S01]  /*38e50*/  @P4 STG.E.U16 desc[UR20][R6.64], R8 ;  /* 0x0000000806004986 */ /* 0x0001e2000c101514 */
[----:B------:R-:W-:Y:S01]  /*38e60*/  ISETP.LT.AND P2, PT, R74, UR53, !P5 ;  /* 0x000000354a007c0c */ /* 0x000fe2000ef41270 */
[----:B------:R-:W1:Y:S01]  /*38e70*/  LDCU UR53, c[0x0][0x398] ;  /* 0x00007300ff3577ac */ /* 0x000e620008000800 */
[----:B0-----:R-:W-:-:S04]  /*38e80*/  IMAD.WIDE R6, R0, 0x2, R4 ;  /* 0x0000000200067825 */ /* 0x001fc800078e0204 */
[----:B------:R-:W-:Y:S01]  /*38e90*/  VIADD R8, R93, 0x19 ;  /* 0x000000195d087836 */ /* 0x000fe20000000000 */
[----:B------:R0:W-:Y:S01]  /*38ea0*/  @P1 STG.E.U16 desc[UR20][R6.64], R9 ;  /* 0x0000000906001986 */ /* 0x0001e2000c101514 */
[----:B------:R-:W-:-:S03]  /*38eb0*/  VIADD R0, R0, UR28 ;  /* 0x0000001c00007c36 */ /* 0x000fc60008000000 */
[----:B------:R-:W-:Y:S01]  /*38ec0*/  ISETP.GE.AND P6, PT, R8, UR48, PT ;  /* 0x0000003008007c0c */ /* 0x000fe2000bfc6270 */
[----:B------:R-:W1:Y:S01]  /*38ed0*/  LDCU UR48, c[0x0][0x39c] ;  /* 0x00007380ff3077ac */ /* 0x000e620008000800 */
[----:B0-----:R-:W-:Y:S02]  /*38ee0*/  VIADD R6, R93, 0x1a ;  /* 0x0000001a5d067836 */ /* 0x001fe40000000000 */
[----:B------:R-:W-:-:S03]  /*38ef0*/  IMAD.WIDE R8, R0, 0x2, R2 ;  /* 0x0000000200087825 */ /* 0x000fc600078e0202 */
[----:B----4-:R-:W-:Y:S01]  /*38f00*/  ISETP.GE.AND P4, PT, R6, UR10, PT ;  /* 0x0000000a06007c0c */ /* 0x010fe2000bf86270 */
[C---:B------:R-:W-:Y:S01]  /*38f10*/  IMAD.WIDE R6, R0.reuse, 0x2, R4 ;  /* 0x0000000200067825 */ /* 0x040fe200078e0204 */
[----:B------:R0:W-:Y:S01]  /*38f20*/  @P0 STG.E.U16 desc[UR20][R8.64], R11 ;  /* 0x0000000b08000986 */ /* 0x0001e2000c101514 */
[----:B------:R-:W-:Y:S01]  /*38f30*/  ISETP.LT.AND P5, PT, R73, UR54, !P5 ;  /* 0x0000003649007c0c */ /* 0x000fe2000efa1270 */
[----:B------:R-:W4:Y:S01]  /*38f40*/  LDCU UR10, c[0x0][0x39c] ;  /* 0x00007380ff0a77ac */ /* 0x000f220008000800 */
[----:B------:R-:W-:Y:S01]  /*38f50*/  VIADD R0, R0, UR28 ;  /* 0x0000001c00007c36 */ /* 0x000fe20008000000 */
[----:B------:R1:W-:Y:S01]  /*38f60*/  @P3 STG.E.U16 desc[UR20][R6.64], R10 ;  /* 0x0000000a06003986 */ /* 0x0003e2000c101514 */
[----:B------:R-:W-:Y:S01]  /*38f70*/  ISETP.LT.AND P1, PT, R74, UR60, !P6 ;  /* 0x0000003c4a007c0c */ /* 0x000fe2000f721270 */
[----:B------:R-:W2:Y:S01]  /*38f80*/  LDCU UR54, c[0x0][0x398] ;  /* 0x00007300ff3677ac */ /* 0x000ea20008000800 */
[----:B0-----:R-:W-:Y:S01]  /*38f90*/  PRMT R9, R92, 0x7610, R9 ;  /* 0x000076105c097816 */ /* 0x001fe20000000009 */
[----:B------:R-:W-:-:S02]  /*38fa0*/  VIADD R8, R93, 0x1b ;  /* 0x0000001b5d087836 */ /* 0x000fc40000000000 */
[C---:B-1----:R-:W-:Y:S01]  /*38fb0*/  IMAD.WIDE R6, R0.reuse, 0x2, R2 ;  /* 0x0000000200067825 */ /* 0x042fe200078e0202 */
[----:B------:R-:W-:Y:S01]  /*38fc0*/  ISETP.LT.AND P6, PT, R73, UR69, !P6 ;  /* 0x0000004549007c0c */ /* 0x000fe2000f7c1270 */
[----:B------:R-:W0:Y:S03]  /*38fd0*/  LDCU UR60, c[0x0][0x398] ;  /* 0x00007300ff3c77ac */ /* 0x000e260008000800 */
[----:B------:R1:W-:Y:S01]  /*38fe0*/  @P2 STG.E.U16 desc[UR20][R6.64], R9 ;  /* 0x0000000906002986 */ /* 0x0003e2000c101514 */
[----:B------:R-:W-:Y:S01]  /*38ff0*/  IMAD.WIDE R10, R0, 0x2, R4 ;  /* 0x00000002000a7825 */ /* 0x000fe200078e0204 */
[----:B------:R-:W-:Y:S01]  /*39000*/  ISETP.GE.AND P3, PT, R8, UR52, PT ;  /* 0x0000003408007c0c */ /* 0x000fe2000bf66270 */
[----:B------:R-:W0:Y:S03]  /*39010*/  LDCU UR52, c[0x0][0x39c] ;  /* 0x00007380ff3477ac */ /* 0x000e260008000800 */
[----:B------:R3:W-:Y:S01]  /*39020*/  @P5 STG.E.U16 desc[UR20][R10.64], R67 ;  /* 0x000000430a005986 */ /* 0x0007e2000c101514 */
[----:B--2---:R-:W-:Y:S01]  /*39030*/  ISETP.LT.AND P0, PT, R74, UR8, !P4 ;  /* 0x000000084a007c0c */ /* 0x004fe2000e701270 */
[----:B------:R-:W2:Y:S01]  /*39040*/  LDCU UR69, c[0x0][0x398] ;  /* 0x00007300ff4577ac */ /* 0x000ea20008000800 */
[----:B-1----:R-:W-:Y:S01]  /*39050*/  VIADD R6, R0, UR28 ;  /* 0x0000001c00067c36 */ /* 0x002fe20008000000 */
[----:B------:R-:W-:Y:S01]  /*39060*/  PRMT R7, R75, 0x7610, R7 ;  /* 0x000076104b077816 */ /* 0x000fe20000000007 */
[----:B------:R-:W1:Y:S02]  /*39070*/  LDCU UR8, c[0x0][0x398] ;  /* 0x00007300ff0877ac */ /* 0x000e640008000800 */
[----:B------:R-:W-:Y:S01]  /*39080*/  IMAD.WIDE R8, R6, 0x2, R2 ;  /* 0x0000000206087825 */ /* 0x000fe200078e0202 */
[----:B---3--:R-:W-:-:S02]  /*39090*/  PRMT R67, R70, 0x7610, R67 ;  /* 0x0000761046437816 */ /* 0x008fc40000000043 */
[----:B------:R-:W3:Y:S04]  /*390a0*/  LDL.LU.S16 R70, [R1+0x36e] ;  /* 0x00036e0001467983 */ /* 0x000ee80000300600 */
[----:B------:R0:W-:Y:S04]  /*390b0*/  @P1 STG.E.U16 desc[UR20][R8.64], R7 ;  /* 0x0000000708001986 */ /* 0x0001e8000c101514 */
[----:B------:R-:W2:Y:S01]  /*390c0*/  LDL.S16 R75, [R1+0x370] ;  /* 0x00037000014b7983 */ /* 0x000ea20000100600 */
[----:B0-----:R-:W-:-:S05]  /*390d0*/  IMAD.WIDE R8, R6, 0x2, R4 ;  /* 0x0000000206087825 */ /* 0x001fca00078e0204 */
[----:B------:R0:W-:Y:S02]  /*390e0*/  @P6 STG.E.U16 desc[UR20][R8.64], R67 ;  /* 0x0000004308006986 */ /* 0x0001e4000c101514 */
[----:B0-----:R-:W-:Y:S02]  /*390f0*/  PRMT R67, R69, 0x7610, R67 ;  /* 0x0000761045437816 */ /* 0x001fe40000000043 */
[----:B------:R-:W2:Y:S01]  /*39100*/  LDL.LU.S16 R69, [R1+0x372] ;  /* 0x0003720001457983 */ /* 0x000ea20000300600 */
[----:B------:R-:W-:Y:S01]  /*39110*/  VIADD R0, R93, 0x1c ;  /* 0x0000001c5d007836 */ /* 0x000fe20000000000 */
[----:B------:R-:W-:Y:S01]  /*39120*/  ISETP.LT.AND P4, PT, R73, UR61, !P4 ;  /* 0x0000003d49007c0c */ /* 0x000fe2000e781270 */
[----:B------:R-:W0:Y:S03]  /*39130*/  LDCU UR61, c[0x0][0x398] ;  /* 0x00007300ff3d77ac */ /* 0x000e260008000800 */
[----:B------:R-:W-:Y:S01]  /*39140*/  ISETP.GE.AND P5, PT, R0, UR59, PT ;  /* 0x0000003b00007c0c */ /* 0x000fe2000bfa6270 */
[----:B------:R-:W-:Y:S01]  /*39150*/  VIADD R0, R6, UR28 ;  /* 0x0000001c06007c36 */ /* 0x000fe20008000000 */
[----:B------:R-:W-:Y:S01]  /*39160*/  PRMT R11, R72, 0x7610, R11 ;  /* 0x00007610480b7816 */ /* 0x000fe2000000000b */
[----:B------:R-:W0:Y:S01]  /*39170*/  LDCU UR59, c[0x0][0x39c] ;  /* 0x00007380ff3b77ac */ /* 0x000e220008000800 */
[----:B------:R-:W-:Y:S01]  /*39180*/  ISETP.LT.AND P2, PT, R74, UR29, !P3 ;  /* 0x0000001d4a007c0c */ /* 0x000fe2000df41270 */
[----:B------:R-:W-:Y:S01]  /*39190*/  IMAD.WIDE R6, R0, 0x2, R2 ;  /* 0x0000000200067825 */ /* 0x000fe200078e0202 */
[----:B------:R-:W-:Y:S01]  /*391a0*/  IADD3 R10, PT, PT, R93, 0x1d, RZ ;  /* 0x0000001d5d0a7810 */ /* 0x000fe20007ffe0ff */
[----:B------:R-:W4:Y:S01]  /*391b0*/  LDL.S16 R72, [R1+0x374] ;  /* 0x0003740001487983 */ /* 0x000f220000100600 */
[----:B------:R-:W-:Y:S01]  /*391c0*/  ISETP.LT.AND P3, PT, R73, UR68, !P3 ;  /* 0x0000004449007c0c */ /* 0x000fe2000df61270 */
[----:B------:R-:W0:Y:S01]  /*391d0*/  LDCU UR29, c[0x0][0x398] ;  /* 0x00007300ff1d77ac */ /* 0x000e220008000800 */
[----:B------:R-:W-:Y:S01]  /*391e0*/  ISETP.GE.AND P6, PT, R10, UR32, PT ;  /* 0x000000200a007c0c */ /* 0x000fe2000bfc6270 */
[----:B------:R1:W-:Y:S01]  /*391f0*/  @P0 STG.E.U16 desc[UR20][R6.64], R11 ;  /* 0x0000000b06000986 */ /* 0x0003e2000c101514 */
[----:B------:R-:W-:Y:S01]  /*39200*/  ISETP.LT.AND P1, PT, R74, UR45, !P5 ;  /* 0x0000002d4a007c0c */ /* 0x000fe2000ef21270 */
[----:B------:R-:W0:Y:S01]  /*39210*/  LDCU UR32, c[0x0][0x39c] ;  /* 0x00007380ff2077ac */ /* 0x000e220008000800 */
[----:B------:R-:W0:Y:S01]  /*39220*/  LDCU UR68, c[0x0][0x398] ;  /* 0x00007300ff4477ac */ /* 0x000e220008000800 */
[----:B-1----:R-:W-:-:S02]  /*39230*/  VIADD R6, R0, UR28 ;  /* 0x0000001c00067c36 */ /* 0x002fc40008000000 */
[----:B------:R-:W-:Y:S01]  /*39240*/  IMAD.WIDE R10, R0, 0x2, R4 ;  /* 0x00000002000a7825 */ /* 0x000fe200078e0204 */
[----:B------:R-:W-:Y:S01]  /*39250*/  PRMT R7, R71, 0x7610, R7 ;  /* 0x0000761047077816 */ /* 0x000fe20000000007 */
[----:B------:R-:W1:Y:S02]  /*39260*/  LDCU UR45, c[0x0][0x398] ;  /* 0x00007300ff2d77ac */ /* 0x000e640008000800 */
[C---:B------:R-:W-:Y:S01]  /*39270*/  IMAD.WIDE R8, R6.reuse, 0x2, R2 ;  /* 0x0000000206087825 */ /* 0x040fe200078e0202 */
[----:B------:R-:W-:Y:S04]  /*39280*/  @P4 STG.E.U16 desc[UR20][R10.64], R67 ;  /* 0x000000430a004986 */ /* 0x000fe8000c101514 */
[----:B------:R0:W-:Y:S02]  /*39290*/  @P2 STG.E.U16 desc[UR20][R8.64], R7 ;  /* 0x0000000708002986 */ /* 0x0001e4000c101514 */
[----:B0-----:R-:W-:Y:S01]  /*392a0*/  IMAD.WIDE R8, R6, 0x2, R4 ;  /* 0x0000000206087825 */ /* 0x001fe200078e0204 */
[----:B---3--:R-:W-:-:S02]  /*392b0*/  PRMT R67, R70, 0x7610, R67 ;  /* 0x0000761046437816 */ /* 0x008fc40000000043 */
[----:B------:R-:W3:Y:S04]  /*392c0*/  LDL.LU.S16 R70, [R1+0x376] ;  /* 0x0003760001467983 */ /* 0x000ee80000300600 */
[----:B------:R2:W-:Y:S04]  /*392d0*/  @P3 STG.E.U16 desc[UR20][R8.64], R67 ;  /* 0x0000004308003986 */ /* 0x0005e8000c101514 */
[----:B------:R-:W3:Y:S01]  /*392e0*/  LDL.S16 R71, [R1+0x378] ;  /* 0x0003780001477983 */ /* 0x000ee20000100600 */
[----:B--2---:R-:W-:-:S03]  /*392f0*/  PRMT R67, R69, 0x7610, R67 ;  /* 0x0000761045437816 */ /* 0x004fc60000000043 */
[----:B------:R-:W2:Y:S01]  /*39300*/  LDL.LU.S16 R69, [R1+0x37a] ;  /* 0x00037a0001457983 */ /* 0x000ea20000300600 */
[----:B------:R-:W-:Y:S01]  /*39310*/  VIADD R0, R93, 0x1e ;  /* 0x0000001e5d007836 */ /* 0x000fe20000000000 */
[----:B------:R-:W-:Y:S01]  /*39320*/  ISETP.LT.AND P5, PT, R73, UR75, !P5 ;  /* 0x0000004b49007c0c */ /* 0x000fe2000efa1270 */
[----:B------:R-:W-:Y:S01]  /*39330*/  VIADD R10, R93, 0x1f ;  /* 0x0000001f5d0a7836 */ /* 0x000fe20000000000 */
[----:B------:R-:W-:Y:S01]  /*39340*/  PRMT R11, R75, 0x7610, R11 ;  /* 0x000076104b0b7816 */ /* 0x000fe2000000000b */
[----:B------:R-:W0:Y:S01]  /*39350*/  LDCU UR75, c[0x0][0x398] ;  /* 0x00007300ff4b77ac */ /* 0x000e220008000800 */
[----:B------:R-:W-:Y:S01]  /*39360*/  ISETP.GE.AND P4, PT, R0, UR58, PT ;  /* 0x0000003a00007c0c */ /* 0x000fe2000bf86270 */
[----:B------:R-:W-:Y:S01]  /*39370*/  VIADD R0, R6, UR28 ;  /* 0x0000001c06007c36 */ /* 0x000fe20008000000 */
[----:B------:R-:W-:Y:S01]  /*39380*/  ISETP.LT.AND P0, PT, R74, UR42, !P6 ;  /* 0x0000002a4a007c0c */ /* 0x000fe2000f701270 */
[----:B------:R-:W2:Y:S01]  /*39390*/  LDL.S16 R75, [R1+0x37c] ;  /* 0x00037c00014b7983 */ /* 0x000ea20000100600 */
[----:B------:R-:W-:Y:S01]  /*393a0*/  ISETP.GE.AND P3, PT, R10, UR46, PT ;  /* 0x0000002e0a007c0c */ /* 0x000fe2000bf66270 */
[----:B------:R-:W-:Y:S01]  /*393b0*/  IMAD.WIDE R6, R0, 0x2, R2 ;  /* 0x0000000200067825 */ /* 0x000fe200078e0202 */
[----:B------:R-:W-:Y:S01]  /*393c0*/  ISETP.LT.AND P6, PT, R73, UR41, !P6 ;  /* 0x0000002949007c0c */ /* 0x000fe2000f7c1270 */
[----:B------:R-:W0:Y:S03]  /*393d0*/  LDCU UR58, c[0x0][0x39c] ;  /* 0x00007380ff3a77ac */ /* 0x000e260008000800 */
[----:B------:R1:W-:Y:S01]  /*393e0*/  @P1 STG.E.U16 desc[UR20][R6.64], R11 ;  /* 0x0000000b06001986 */ /* 0x0003e2000c101514 */
[----:B------:R-:W-:Y:S01]  /*393f0*/  ISETP.LT.AND P2, PT, R74, UR36, !P4 ;  /* 0x000000244a007c0c */ /* 0x000fe2000e741270 */
[----:B------:R-:W0:Y:S01]  /*39400*/  LDCU UR42, c[0x0][0x398] ;  /* 0x00007300ff2a77ac */ /* 0x000e220008000800 */
[----:B------:R-:W0:Y:S01]  /*39410*/  LDCU UR46, c[0x0][0x39c] ;  /* 0x00007380ff2e77ac */ /* 0x000e220008000800 */
[----:B------:R-:W0:Y:S01]  /*39420*/  LDCU UR41, c[0x0][0x398] ;  /* 0x00007300ff2977ac */ /* 0x000e220008000800 */
[----:B-1----:R-:W-:-:S02]  /*39430*/  VIADD R6, R0, UR28 ;  /* 0x0000001c00067c36 */ /* 0x002fc40008000000 */
[----:B------:R-:W-:Y:S01]  /*39440*/  IMAD.WIDE R10, R0, 0x2, R4 ;  /* 0x00000002000a7825 */ /* 0x000fe200078e0204 */
[----:B----4-:R-:W-:Y:S01]  /*39450*/  PRMT R7, R72, 0x7610, R7 ;  /* 0x0000761048077816 */ /* 0x010fe20000000007 */
[----:B------:R-:W1:Y:S02]  /*39460*/  LDCU UR36, c[0x0][0x398] ;  /* 0x00007300ff2477ac */ /* 0x000e640008000800 */
[C---:B------:R-:W-:Y:S01]  /*39470*/  IMAD.WIDE R8, R6.reuse, 0x2, R2 ;  /* 0x0000000206087825 */ /* 0x040fe200078e0202 */
[----:B------:R-:W-:Y:S04]  /*39480*/  @P5 STG.E.U16 desc[UR20][R10.64], R67 ;  /* 0x000000430a005986 */ /* 0x000fe8000c101514 */
[----:B------:R4:W-:Y:S02]  /*39490*/  @P0 STG.E.U16 desc[UR20][R8.64], R7 ;  /* 0x0000000708000986 */ /* 0x0009e4000c101514 */
[----:B----4-:R-:W-:Y:S01]  /*394a0*/  IMAD.WIDE R8, R6, 0x2, R4 ;  /* 0x0000000206087825 */ /* 0x010fe200078e0204 */
[----:B---3--:R-:W-:-:S02]  /*394b0*/  PRMT R67, R70, 0x7610, R67 ;  /* 0x0000761046437816 */ /* 0x008fc40000000043 */
[----:B------:R-:W3:Y:S04]  /*394c0*/  LDL.LU.S16 R70, [R1+0x37e] ;  /* 0x00037e0001467983 */ /* 0x000ee80000300600 */
[----:B------:R2:W-:Y:S04]  /*394d0*/  @P6 STG.E.U16 desc[UR20][R8.64], R67 ;  /* 0x0000004308006986 */ /* 0x0005e8000c101514 */
[----:B------:R-:W4:Y:S01]  /*394e0*/  LDL.S16 R72, [R1+0x380] ;  /* 0x0003800001487983 */ /* 0x000f220000100600 */
        /* <DEDUP_REMOVED lines=10> */
[----:B------:R-:W4:Y:S01]  /*39590*/  LDL.S16 R71, [R1+0x384] ;  /* 0x0003840001477983 */ /* 0x000f220000100600 */
        /* <DEDUP_REMOVED lines=26> */
[----:B----4-:R-:W-:Y:S01]  /*39740*/  PRMT R11, R72, 0x7610, R11 ;  /* 0x00007610480b7816 */ /* 0x010fe2000000000b */
        /* <DEDUP_REMOVED lines=190> */
[----:B------:R-:W0:Y:S03]  /*3a330*/  LDCU UR54, c[0x0][0x398] ;  /* 0x00007300ff3677ac */ /* 0x000e260008000800 */
[----:B------:R-:W-:Y:S01]  /*3a340*/  ISETP.GE.AND P4, PT, R0, UR10, PT ;  /* 0x0000000a00007c0c */ /* 0x000fe2000bf86270 */
[----:B------:R-:W-:Y:S01]  /*3a350*/  VIADD R0, R6, UR28 ;  /* 0x0000001c06007c36 */ /* 0x000fe20008000000 */
[----:B----4-:R-:W-:Y:S01]  /*3a360*/  PRMT R11, R72, 0x7610, R11 ;  /* 0x00007610480b7816 */ /* 0x010fe2000000000b */
[----:B------:R-:W4:Y:S01]  /*3a370*/  LDCU UR10, c[0x0][0x39c] ;  /* 0x00007380ff0a77ac */ /* 0x000f220008000800 */
        /* <DEDUP_REMOVED lines=570> */
[----:B----4-:R-:W-:Y:S02]  /*3c720*/  PRMT R11, R72, 0x7610, R11 ;  /* 0x00007610480b7816 */ /* 0x010fe4000000000b */
[----:B------:R-:W4:Y:S02]  /*3c730*/  LDL.S16 R72, [R1+0x24c] ;  /* 0x00024c0001487983 */ /* 0x000f240000100600 */
[----:B------:R-:W-:Y:S01]  /*3c740*/  ISETP.GE.AND P4, PT, R0, UR43, PT ;  /* 0x0000002b00007c0c */ /* 0x000fe2000bf86270 */
[----:B------:R-:W-:Y:S01]  /*3c750*/  VIADD R0, R6, UR28 ;  /* 0x0000001c06007c36 */ /* 0x000fe20008000000 */
[----:B------:R-:W-:Y:S01]  /*3c760*/  ISETP.LT.AND P5, PT, R73, UR44, !P5 ;  /* 0x0000002c49007c0c */ /* 0x000fe2000efa1270 */
[----:B------:R-:W0:Y:S02]  /*3c770*/  LDCU UR43, c[0x0][0x39c] ;  /* 0x00007380ff2b77ac */ /* 0x000e240008000800 */
[----:B------:R-:W-:Y:S01]  /*3c780*/  IMAD.WIDE R6, R0, 0x2, R2 ;  /* 0x0000000200067825 */ /* 0x000fe200078e0202 */
[----:B------:R-:W-:Y:S01]  /*3c790*/  ISETP.LT.AND P2, PT, R74, UR47, !P6 ;  /* 0x0000002f4a007c0c */ /* 0x000fe2000f741270 */
[----:B------:R-:W0:Y:S01]  /*3c7a0*/  LDCU UR44, c[0x0][0x398] ;  /* 0x00007300ff2c77ac */ /* 0x000e220008000800 */
[----:B------:R-:W-:-:S02]  /*3c7b0*/  IADD3 R10, PT, PT, R93, 0x53, RZ ;  /* 0x000000535d0a7810 */ /* 0x000fc40007ffe0ff */
[----:B------:R1:W-:Y:S01]  /*3c7c0*/  @P0 STG.E.U16 desc[UR20][R6.64], R11 ;  /* 0x0000000b06000986 */ /* 0x0003e2000c101514 */
[----:B------:R-:W-:Y:S01]  /*3c7d0*/  ISETP.LT.AND P1, PT, R74, UR37, !P4 ;  /* 0x000000254a007c0c */ /* 0x000fe2000e721270 */
[----:B------:R-:W0:Y:S01]  /*3c7e0*/  LDCU UR47, c[0x0][0x398] ;  /* 0x00007300ff2f77ac */ /* 0x000e220008000800 */
[----:B------:R-:W-:Y:S02]  /*3c7f0*/  ISETP.GE.AND P3, PT, R10, UR4, PT ;  /* 0x000000040a007c0c */ /* 0x000fe4000bf66270 */
[----:B------:R-:W-:Y:S01]  /*3c800*/  ISETP.LT.AND P6, PT, R73, UR71, !P6 ;  /* 0x0000004749007c0c */ /* 0x000fe2000f7c1270 */
[----:B------:R-:W0:Y:S01]  /*3c810*/  LDCU UR4, c[0x0][0x39c] ;  /* 0x00007380ff0477ac */ /* 0x000e220008000800 */
[----:B------:R-:W0:Y:S01]  /*3c820*/  LDCU UR37, c[0x0][0x398] ;  /* 0x00007300ff2577ac */ /* 0x000e220008000800 */
[C---:B-1----:R-:W-:Y:S01]  /*3c830*/  VIADD R6, R0.reuse, UR28 ;  /* 0x0000001c00067c36 */ /* 0x042fe20008000000 */
[----:B------:R-:W-:Y:S01]  /*3c840*/  PRMT R7, R71, 0x7610, R7 ;  /* 0x0000761047077816 */ /* 0x000fe20000000007 */
[----:B------:R-:W-:Y:S01]  /*3c850*/  IMAD.WIDE R10, R0, 0x2, R4 ;  /* 0x00000002000a7825 */ /* 0x000fe200078e0204 */
[----:B------:R-:W4:Y:S01]  /*3c860*/  LDL.LU.S16 R71, [R1+0x24e] ;  /* 0x00024e0001477983 */ /* 0x000f220000300600 */
[----:B------:R-:W-:Y:S01]  /*3c870*/  ISETP.LT.AND P4, PT, R73, UR39, !P4 ;  /* 0x0000002749007c0c */ /* 0x000fe2000e781270 */
[----:B------:R-:W1:Y:S01]  /*3c880*/  LDCU UR71, c[0x0][0x398] ;  /* 0x00007300ff4777ac */ /* 0x000e620008000800 */
[----:B------:R-:W-:Y:S01]  /*3c890*/  IMAD.WIDE R8, R6, 0x2, R2 ;  /* 0x0000000206087825 */ /* 0x000fe200078e0202 */
[----:B------:R-:W-:Y:S01]  /*3c8a0*/  @P5 STG.E.U16 desc[UR20][R10.64], R67 ;  /* 0x000000430a005986 */ /* 0x000fe2000c101514 */
[----:B------:R-:W-:Y:S01]  /*3c8b0*/  ISETP.LT.AND P0, PT, R74, UR12, !P3 ;  /* 0x0000000c4a007c0c */ /* 0x000fe2000df01270 */
[----:B------:R-:W0:Y:S02]  /*3c8c0*/  LDCU UR39, c[0x0][0x398] ;  /* 0x00007300ff2777ac */ /* 0x000e240008000800 */
[----:B------:R1:W-:Y:S01]  /*3c8d0*/  @P2 STG.E.U16 desc[UR20][R8.64], R7 ;  /* 0x0000000708002986 */ /* 0x0003e2000c101514 */
[----:B------:R-:W-:Y:S01]  /*3c8e0*/  VIADD R0, R93, 0x54 ;  /* 0x000000545d007836 */ /* 0x000fe20000000000 */
[----:B------:R-:W0:Y:S01]  /*3c8f0*/  LDCU UR12, c[0x0][0x398] ;  /* 0x00007300ff0c77ac */ /* 0x000e220008000800 */
[----:B-1----:R-:W-:Y:S01]  /*3c900*/  IMAD.WIDE R8, R6, 0x2, R4 ;  /* 0x0000000206087825 */ /* 0x002fe200078e0204 */
[----:B---3--:R-:W-:-:S02]  /*3c910*/  PRMT R67, R70, 0x7610, R67 ;  /* 0x0000761046437816 */ /* 0x008fc40000000043 */
[----:B------:R-:W3:Y:S04]  /*3c920*/  LDL.S16 R70, [R1+0x250] ;  /* 0x0002500001467983 */ /* 0x000ee80000100600 */
[----:B------:R2:W-:Y:S02]  /*3c930*/  @P6 STG.E.U16 desc[UR20][R8.64], R67 ;  /* 0x0000004308006986 */ /* 0x0005e4000c101514 */
[----:B--2---:R-:W-:Y:S02]  /*3c940*/  PRMT R67, R69, 0x7610, R67 ;  /* 0x0000761045437816 */ /* 0x004fe40000000043 */
[----:B------:R-:W2:Y:S01]  /*3c950*/  LDL.LU.S16 R69, [R1+0x252] ;  /* 0x0002520001457983 */ /* 0x000ea20000300600 */
[----:B------:R-:W-:Y:S01]  /*3c960*/  ISETP.GE.AND P5, PT, R0, UR34, PT ;  /* 0x0000002200007c0c */ /* 0x000fe2000bfa6270 */
[----:B------:R-:W-:Y:S01]  /*3c970*/  VIADD R0, R6, UR28 ;  /* 0x0000001c06007c36 */ /* 0x000fe20008000000 */
[----:B------:R-:W-:Y:S01]  /*3c980*/  PRMT R11, R75, 0x7610, R11 ;  /* 0x000076104b0b7816 */ /* 0x000fe2000000000b */
[----:B------:R-:W-:Y:S01]  /*3c990*/  VIADD R10, R93, 0x55 ;  /* 0x000000555d0a7836 */ /* 0x000fe20000000000 */
[----:B------:R-:W2:Y:S01]  /*3c9a0*/  LDL.S16 R76, [R1+0x254] ;  /* 0x00025400014c7983 */ /* 0x000ea20000100600 */
[----:B------:R-:W-:Y:S01]  /*3c9b0*/  IMAD.WIDE R6, R0, 0x2, R2 ;  /* 0x0000000200067825 */ /* 0x000fe200078e0202 */
[C---:B------:R-:W-:Y:S01]  /*3c9c0*/  ISETP.LT.AND P3, PT, R73.reuse, UR70, !P3 ;  /* 0x0000004649007c0c */ /* 0x040fe2000df61270 */
[----:B------:R-:W1:Y:S03]  /*3c9d0*/  LDCU UR34, c[0x0][0x39c] ;  /* 0x00007380ff2277ac */ /* 0x000e660008000800 */
[----:B------:R4:W-:Y:S01]  /*3c9e0*/  @P1 STG.E.U16 desc[UR20][R6.64], R11 ;  /* 0x0000000b06001986 */ /* 0x0009e2000c101514 */
[----:B------:R-:W-:Y:S01]  /*3c9f0*/  ISETP.GE.AND P6, PT, R10, UR48, PT ;  /* 0x000000300a007c0c */ /* 0x000fe2000bfc6270 */
[----:B------:R-:W0:Y:S01]  /*3ca00*/  LDCU UR48, c[0x0][0x39c] ;  /* 0x00007380ff3077ac */ /* 0x000e220008000800 */
[----:B------:R-:W-:Y:S01]  /*3ca10*/  ISETP.LT.AND P2, PT, R74, UR53, !P5 ;  /* 0x000000354a007c0c */ /* 0x000fe2000ef41270 */
[----:B------:R-:W0:Y:S01]  /*3ca20*/  LDCU UR70, c[0x0][0x398] ;  /* 0x00007300ff4677ac */ /* 0x000e220008000800 */
[----:B----4-:R-:W-:Y:S01]  /*3ca30*/  PRMT R7, R72, 0x7610, R7 ;  /* 0x0000761048077816 */ /* 0x010fe20000000007 */
[C---:B------:R-:W-:Y:S01]  /*3ca40*/  IMAD.WIDE R10, R0.reuse, 0x2, R4 ;  /* 0x00000002000a7825 */ /* 0x040fe200078e0204 */
[----:B------:R-:W4:Y:S03]  /*3ca50*/  LDL.LU.S16 R72, [R1+0x256] ;  /* 0x0002560001487983 */ /* 0x000f260000300600 */
[----:B------:R-:W-:Y:S01]  /*3ca60*/  VIADD R6, R0, UR28 ;  /* 0x0000001c00067c36 */ /* 0x000fe20008000000 */
[----:B------:R0:W-:Y:S01]  /*3ca70*/  @P4 STG.E.U16 desc[UR20][R10.64], R67 ;  /* 0x000000430a004986 */ /* 0x0001e2000c101514 */
[----:B------:R-:W-:Y:S01]  /*3ca80*/  ISETP.LT.AND P1, PT, R74, UR60, !P6 ;  /* 0x0000003c4a007c0c */ /* 0x000fe2000f721270 */
[----:B------:R-:W1:Y:S02]  /*3ca90*/  LDCU UR53, c[0x0][0x398] ;  /* 0x00007300ff3577ac */ /* 0x000e640008000800 */
[----:B------:R-:W4:Y:S01]  /*3caa0*/  LDL.S16 R75, [R1+0x258] ;  /* 0x00025800014b7983 */ /* 0x000f220000100600 */
[----:B------:R-:W-:Y:S01]  /*3cab0*/  IMAD.WIDE R8, R6, 0x2, R2 ;  /* 0x0000000206087825 */ /* 0x000fe200078e0202 */
[----:B------:R-:W-:Y:S01]  /*3cac0*/  ISETP.LT.AND P5, PT, R73, UR54, !P5 ;  /* 0x0000003649007c0c */ /* 0x000fe2000efa1270 */
[----:B------:R-:W1:Y:S01]  /*3cad0*/  LDCU UR54, c[0x0][0x398] ;  /* 0x00007300ff3677ac */ /* 0x000e620008000800 */
[----:B0-----:R-:W-:-:S02]  /*3cae0*/  PRMT R67, R71, 0x7610, R67 ;  /* 0x0000761047437816 */ /* 0x001fc40000000043 */
[----:B---3--:R-:W-:Y:S01]  /*3caf0*/  PRMT R11, R70, 0x7610, R11 ;  /* 0x00007610460b7816 */ /* 0x008fe2000000000b */
[----:B------:R-:W3:Y:S01]  /*3cb00*/  LDL.LU.S16 R71, [R1+0x25a] ;  /* 0x00025a0001477983 */ /* 0x000ee20000300600 */
[----:B------:R-:W-:Y:S01]  /*3cb10*/  VIADD R0, R93, 0x56 ;  /* 0x000000565d007836 */ /* 0x000fe20000000000 */
[----:B------:R-:W0:Y:S02]  /*3cb20*/  LDCU UR60, c[0x0][0x398] ;  /* 0x00007300ff3c77ac */ /* 0x000e240008000800 */
[----:B------:R-:W3:Y:S04]  /*3cb30*/  LDL.S16 R70, [R1+0x25c] ;  /* 0x00025c0001467983 */ /* 0x000ee80000100600 */
[----:B------:R0:W-:Y:S02]  /*3cb40*/  @P0 STG.E.U16 desc[UR20][R8.64], R7 ;  /* 0x0000000708000986 */ /* 0x0001e4000c101514 */
[----:B0-----:R-:W-:-:S05]  /*3cb50*/  IMAD.WIDE R8, R6, 0x2, R4 ;  /* 0x0000000206087825 */ /* 0x001fca00078e0204 */
[----:B------:R2:W-:Y:S02]  /*3cb60*/  @P3 STG.E.U16 desc[UR20][R8.64], R67 ;  /* 0x0000004308003986 */ /* 0x0005e4000c101514 */
[----:B--2---:R-:W-:Y:S02]  /*3cb70*/  PRMT R67, R69, 0x7610, R67 ;  /* 0x0000761045437816 */ /* 0x004fe40000000043 */
[----:B------:R-:W2:Y:S01]  /*3cb80*/  LDL.LU.S16 R69, [R1+0x25e] ;  /* 0x00025e0001457983 */ /* 0x000ea20000300600 */
[----:B------:R-:W-:Y:S01]  /*3cb90*/  ISETP.GE.AND P4, PT, R0, UR10, PT ;  /* 0x0000000a00007c0c */ /* 0x000fe2000bf86270 */
[----:B------:R-:W-:Y:S02]  /*3cba0*/  VIADD R0, R6, UR28 ;  /* 0x0000001c06007c36 */ /* 0x000fe40008000000 */
[----:B------:R-:W-:Y:S01]  /*3cbb0*/  VIADD R10, R93, 0x57 ;  /* 0x000000575d0a7836 */ /* 0x000fe20000000000 */
[----:B------:R-:W-:Y:S01]  /*3cbc0*/  ISETP.LT.AND P6, PT, R73, UR69, !P6 ;  /* 0x0000004549007c0c */ /* 0x000fe2000f7c1270 */
[----:B------:R-:W-:Y:S01]  /*3cbd0*/  IMAD.WIDE R6, R0, 0x2, R2 ;  /* 0x0000000200067825 */ /* 0x000fe200078e0202 */
[----:B------:R-:W-:Y:S01]  /*3cbe0*/  ISETP.LT.AND P0, PT, R74, UR8, !P4 ;  /* 0x000000084a007c0c */ /* 0x000fe2000e701270 */
[----:B------:R-:W0:Y:S03]  /*3cbf0*/  LDCU UR10, c[0x0][0x39c] ;  /* 0x00007380ff0a77ac */ /* 0x000e260008000800 */
[----:B------:R0:W-:Y:S01]  /*3cc00*/  @P2 STG.E.U16 desc[UR20][R6.64], R11 ;  /* 0x0000000b06002986 */ /* 0x0001e2000c101514 */
[----:B------:R-:W-:Y:S01]  /*3cc10*/  ISETP.GE.AND P3, PT, R10, UR52, PT ;  /* 0x000000340a007c0c */ /* 0x000fe2000bf66270 */
[----:B------:R-:W1:Y:S01]  /*3cc20*/  LDCU UR52, c[0x0][0x39c] ;  /* 0x00007380ff3477ac */ /* 0x000e620008000800 */
[----:B------:R-:W1:Y:S01]  /*3cc30*/  LDCU UR69, c[0x0][0x398] ;  /* 0x00007300ff4577ac */ /* 0x000e620008000800 */
[----:B----4-:R-:W-:Y:S01]  /*3cc40*/  PRMT R68, R72, 0x7610, R68 ;  /* 0x0000761048447816 */ /* 0x010fe20000000044 */
[----:B------:R-:W4:Y:S01]  /*3cc50*/  LDCU UR8, c[0x0][0x398] ;  /* 0x00007300ff0877ac */ /* 0x000f220008000800 */
[----:B------:R-:W4:Y:S01]  /*3cc60*/  LDL.S16 R72, [R1+0x260] ;  /* 0x0002600001487983 */ /* 0x000f220000100600 */
[----:B0-----:R-:W-:-:S02]  /*3cc70*/  VIADD R6, R0, UR28 ;  /* 0x0000001c00067c36 */ /* 0x001fc40008000000 */
[----:B------:R-:W-:Y:S01]  /*3cc80*/  IMAD.WIDE R10, R0, 0x2, R4 ;  /* 0x00000002000a7825 */ /* 0x000fe200078e0204 */
[----:B------:R-:W-:-:S03]  /*3cc90*/  PRMT R0, R76, 0x7610, R0 ;  /* 0x000076104c007816 */ /* 0x000fc60000000000 */
[----:B------:R-:W-:Y:S01]  /*3cca0*/  IMAD.WIDE R8, R6, 0x2, R2 ;  /* 0x0000000206087825 */ /* 0x000fe200078e0202 */
[----:B------:R-:W-:Y:S03]  /*3ccb0*/  @P5 STG.E.U16 desc[UR20][R10.64], R67 ;  /* 0x000000430a005986 */ /* 0x000fe6000c101514 */
[----:B------:R-:W-:Y:S01]  /*3ccc0*/  VIADD R7, R93, 0x58 ;  /* 0x000000585d077836 */ /* 0x000fe20000000000 */
[----:B------:R0:W-:Y:S01]  /*3ccd0*/  @P1 STG.E.U16 desc[UR20][R8.64], R0 ;  /* 0x0000000008001986 */ /* 0x0001e2000c101514 */
[----:B------:R-:W-:Y:S01]  /*3cce0*/  ISETP.LT.AND P4, PT, R73, UR61, !P4 ;  /* 0x0000003d49007c0c */ /* 0x000fe2000e781270 */
[----:B------:R-:W1:Y:S02]  /*3ccf0*/  LDCU UR61, c[0x0][0x398] ;  /* 0x00007300ff3d77ac */ /* 0x000e640008000800 */
[----:B------:R-:W-:Y:S02]  /*3cd00*/  ISETP.GE.AND P5, PT, R7, UR59, PT ;  /* 0x0000003b07007c0c */ /* 0x000fe4000bfa6270 */
[----:B------:R-:W-:Y:S01]  /*3cd10*/  ISETP.LT.AND P2, PT, R74, UR29, !P3 ;  /* 0x0000001d4a007c0c */ /* 0x000fe2000df41270 */
[----:B------:R-:W1:Y:S01]  /*3cd20*/  LDCU UR59, c[0x0][0x39c] ;  /* 0x00007380ff3b77ac */ /* 0x000e620008000800 */
[C---:B0-----:R-:W-:Y:S01]  /*3cd30*/  IMAD.WIDE R8, R6.reuse, 0x2, R4 ;  /* 0x0000000206087825 */ /* 0x041fe200078e0204 */
[----:B------:R-:W-:Y:S01]  /*3cd40*/  PRMT R67, R75, 0x7610, R67 ;  /* 0x000076104b437816 */ /* 0x000fe20000000043 */
[----:B------:R-:W0:Y:S02]  /*3cd50*/  LDCU UR29, c[0x0][0x398] ;  /* 0x00007300ff1d77ac */ /* 0x000e240008000800 */
[----:B------:R-:W-:Y:S01]  /*3cd60*/  VIADD R0, R6, UR28 ;  /* 0x0000001c06007c36 */ /* 0x000fe20008000000 */
[----:B------:R3:W-:Y:S03]  /*3cd70*/  @P6 STG.E.U16 desc[UR20][R8.64], R68 ;  /* 0x0000004408006986 */ /* 0x0007e6000c101514 */
[----:B------:R-:W-:-:S04]  /*3cd80*/  IMAD.WIDE R6, R0, 0x2, R2 ;  /* 0x0000000200067825 */ /* 0x000fc800078e0202 */
[C---:B------:R-:W-:Y:S02]  /*3cd90*/  VIADD R10, R93.reuse, 0x59 ;  /* 0x000000595d0a7836 */ /* 0x040fe40000000000 */
[----:B------:R-:W-:Y:S01]  /*3cda0*/  VIADD R11, R93, 0x5a ;  /* 0x0000005a5d0b7836 */ /* 0x000fe20000000000 */
[----:B------:R0:W-:Y:S02]  /*3cdb0*/  @P0 STG.E.U16 desc[UR20][R6.64], R67 ;  /* 0x0000004306000986 */ /* 0x0001e4000c101514 */
[----:B------:R-:W-:Y:S01]  /*3cdc0*/  ISETP.GE.AND P1, PT, R10, UR32, PT ;  /* 0x000000200a007c0c */ /* 0x000fe2000bf26270 */
[----:B------:R-:W0:Y:S01]  /*3cdd0*/  LDCU UR32, c[0x0][0x398] ;  /* 0x00007300ff2077ac */ /* 0x000e220008000800 */
[----:B------:R-:W-:Y:S01]  /*3cde0*/  ISETP.GE.AND P6, PT, R11, UR58, PT ;  /* 0x0000003a0b007c0c */ /* 0x000fe2000bfc6270 */
[----:B------:R-:W-:Y:S01]  /*3cdf0*/  IMAD.WIDE R10, R0, 0x2, R4 ;  /* 0x00000002000a7825 */ /* 0x000fe200078e0204 */
[----:B------:R-:W-:Y:S01]  /*3ce00*/  ISETP.LT.AND P3, PT, R73, UR68, !P3 ;  /* 0x0000004449007c0c */ /* 0x000fe2000df61270 */
[----:B------:R-:W0:Y:S01]  /*3ce10*/  LDCU UR68, c[0x0][0x398] ;  /* 0x00007300ff4477ac */ /* 0x000e220008000800 */
[----:B------:R-:W0:Y:S01]  /*3ce20*/  LDCU UR58, c[0x0][0x398] ;  /* 0x00007300ff3a77ac */ /* 0x000e220008000800 */
[----:B---3--:R-:W-:-:S02]  /*3ce30*/  PRMT R68, R71, 0x7610, R68 ;  /* 0x0000761047447816 */ /* 0x008fc40000000044 */
[----:B------:R-:W3:Y:S01]  /*3ce40*/  LDL.LU.S16 R71, [R1+0x262] ;  /* 0x0002620001477983 */ /* 0x000ee20000300600 */
[----:B0-----:R-:W-:-:S03]  /*3ce50*/  PRMT R67, R70, 0x7610, R67 ;  /* 0x0000761046437816 */ /* 0x001fc60000000043 */
[----:B------:R-:W3:Y:S04]  /*3ce60*/  LDL.S16 R76, [R1+0x264] ;  /* 0x00026400014c7983 */ /* 0x000ee80000100600 */
[----:B------:R-:W3:Y:S04]  /*3ce70*/  LDL.LU.S16 R70, [R1+0x266] ;  /* 0x0002660001467983 */ /* 0x000ee80000300600 */
[----:B------:R2:W-:Y:S04]  /*3ce80*/  @P4 STG.E.U16 desc[UR20][R10.64], R68 ;  /* 0x000000440a004986 */ /* 0x0005e8000c101514 */
[----:B------:R-:W3:Y:S01]  /*3ce90*/  LDL.S16 R75, [R1+0x268] ;  /* 0x00026800014b7983 */ /* 0x000ee20000100600 */
[----:B--2---:R-:W-:-:S03]  /*3cea0*/  PRMT R11, R69, 0x7610, R11 ;  /* 0x00007610450b7816 */ /* 0x004fc6000000000b */
[----:B------:R-:W2:Y:S01]  /*3ceb0*/  LDL.LU.S16 R69, [R1+0x26a] ;  /* 0x00026a0001457983 */ /* 0x000ea20000300600 */
[----:B------:R-:W-:-:S04]  /*3cec0*/  VIADD R6, R0, UR28 ;  /* 0x0000001c00067c36 */ /* 0x000fc80008000000 */
[----:B------:R-:W-:-:S04]  /*3ced0*/  IMAD.WIDE R8, R6, 0x2, R2 ;  /* 0x0000000206087825 */ /* 0x000fc800078e0202 */
[C---:B------:R-:W-:Y:S01]  /*3cee0*/  VIADD R0, R93.reuse, 0x5c ;  /* 0x0000005c5d007836 */ /* 0x040fe20000000000 */
[----:B------:R0:W-:Y:S01]  /*3cef0*/  @P2 STG.E.U16 desc[UR20][R8.64], R67 ;  /* 0x0000004308002986 */ /* 0x0001e2000c101514 */
[----:B------:R-:W-:Y:S01]  /*3cf00*/  ISETP.LT.AND P2, PT, R74, UR45, !P5 ;  /* 0x0000002d4a007c0c */ /* 0x000fe2000ef41270 */
[----:B------:R-:W-:Y:S02]  /*3cf10*/  VIADD R7, R93, 0x5b ;  /* 0x0000005b5d077836 */ /* 0x000fe40000000000 */
[----:B------:R-:W-:Y:S01]  /*3cf20*/  ISETP.GE.AND P4, PT, R0, UR50, PT ;  /* 0x0000003200007c0c */ /* 0x000fe2000bf86270 */
[----:B------:R-:W-:Y:S01]  /*3cf30*/  VIADD R0, R6, UR28 ;  /* 0x0000001c06007c36 */ /* 0x000fe20008000000 */
[----:B----4-:R-:W-:Y:S01]  /*3cf40*/  PRMT R10, R72, 0x7610, R10 ;  /* 0x00007610480a7816 */ /* 0x010fe2000000000a */
[----:B------:R-:W4:Y:S01]  /*3cf50*/  LDCU UR45, c[0x0][0x398] ;  /* 0x00007300ff2d77ac */ /* 0x000f220008000800 */
[----:B0-----:R-:W-:Y:S01]  /*3cf60*/  IMAD.WIDE R8, R6, 0x2, R4 ;  /* 0x0000000206087825 */ /* 0x001fe200078e0204 */
[----:B------:R-:W4:Y:S01]  /*3cf70*/  LDL.S16 R72, [R1+0x26c] ;  /* 0x00026c0001487983 */ /* 0x000f220000100600 */
[----:B------:R-:W-:Y:S01]  /*3cf80*/  ISETP.GE.AND P0, PT, R7, UR46, PT ;  /* 0x0000002e07007c0c */ /* 0x000fe2000bf06270 */
[----:B------:R-:W0:Y:S01]  /*3cf90*/  LDCU UR46, c[0x0][0x39c] ;  /* 0x00007380ff2e77ac */ /* 0x000e220008000800 */
[----:B------:R-:W-:Y:S01]  /*3cfa0*/  IMAD.WIDE R6, R0, 0x2, R2 ;  /* 0x0000000200067825 */ /* 0x000fe200078e0202 */
[C---:B------:R-:W-:Y:S01]  /*3cfb0*/  ISETP.LT.AND P5, PT, R73.reuse, UR75, !P5 ;  /* 0x0000004b49007c0c */ /* 0x040fe2000efa1270 */
[----:B------:R1:W-:Y:S01]  /*3cfc0*/  @P3 STG.E.U16 desc[UR20][R8.64], R11 ;  /* 0x0000000b08003986 */ /* 0x0003e2000c101514 */
[----:B------:R-:W-:Y:S01]  /*3cfd0*/  ISETP.LT.AND P3, PT, R74, UR42, !P1 ;  /* 0x0000002a4a007c0c */ /* 0x000fe2000cf61270 */
[----:B------:R-:W0:Y:S02]  /*3cfe0*/  LDCU UR42, c[0x0][0x39c] ;  /* 0x00007380ff2a77ac */ /* 0x000e240008000800 */
[----:B------:R0:W-:Y:S01]  /*3cff0*/  @P2 STG.E.U16 desc[UR20][R6.64], R10 ;  /* 0x0000000a06002986 */ /* 0x0001e2000c101514 */
[----:B------:R-:W-:Y:S01]  /*3d000*/  ISETP.LT.AND P1, PT, R73, UR41, !P1 ;  /* 0x0000002949007c0c */ /* 0x000fe2000cf21270 */
[----:B------:R-:W2:Y:S01]  /*3d010*/  LDCU UR50, c[0x0][0x398] ;  /* 0x00007300ff3277ac */ /* 0x000ea20008000800 */
[----:B------:R-:W2:Y:S01]  /*3d020*/  LDCU UR41, c[0x0][0x398] ;  /* 0x00007300ff2977ac */ /* 0x000ea20008000800 */
[----:B-1----:R-:W-:-:S02]  /*3d030*/  VIADD R8, R93, 0x5d ;  /* 0x0000005d5d087836 */ /* 0x002fc40000000000 */
[----:B0-----:R-:W-:-:S03]  /*3d040*/  VIADD R6, R0, UR28 ;  /* 0x0000001c00067c36 */ /* 0x001fc60008000000 */
[----:B------:R-:W-:Y:S01]  /*3d050*/  ISETP.GE.AND P2, PT, R8, UR65, PT ;  /* 0x0000004108007c0c */ /* 0x000fe2000bf46270 */
[----:B------:R-:W-:Y:S01]  /*3d060*/  IMAD.WIDE R10, R0, 0x2, R4 ;  /* 0x00000002000a7825 */ /* 0x000fe200078e0204 */
[----:B------:R-:W0:Y:S03]  /*3d070*/  LDCU UR65, c[0x0][0x398] ;  /* 0x00007300ff4177ac */ /* 0x000e260008000800 */
[----:B------:R-:W-:Y:S01]  /*3d080*/  IMAD.WIDE R8, R6, 0x2, R2 ;  /* 0x0000000206087825 */ /* 0x000fe200078e0202 */
[----:B---3--:R-:W-:Y:S02]  /*3d090*/  PRMT R7, R71, 0x7610, R7 ;  /* 0x0000761047077816 */ /* 0x008fe40000000007 */
[----:B------:R-:W3:Y:S01]  /*3d0a0*/  LDL.LU.S16 R71, [R1+0x26e] ;  /* 0x00026e0001477983 */ /* 0x000ee20000300600 */
[----:B------:R-:W-:-:S03]  /*3d0b0*/  PRMT R0, R76, 0x7610, R0 ;  /* 0x000076104c007816 */ /* 0x000fc60000000000 */
[----:B------:R-:W-:Y:S01]  /*3d0c0*/  @P5 STG.E.U16 desc[UR20][R10.64], R7 ;  /* 0x000000070a005986 */ /* 0x000fe2000c101514 */
[----:B------:R-:W-:-:S03]  /*3d0d0*/  PRMT R67, R70, 0x7610, R67 ;  /* 0x0000761046437816 */ /* 0x000fc60000000043 */
[----:B------:R-:W3:Y:S04]  /*3d0e0*/  LDL.S16 R70, [R1+0x270] ;  /* 0x0002700001467983 */ /* 0x000ee80000100600 */
[----:B------:R1:W-:Y:S02]  /*3d0f0*/  @P3 STG.E.U16 desc[UR20][R8.64], R0 ;  /* 0x0000000008003986 */ /* 0x0003e4000c101514 */
[----:B-1----:R-:W-:-:S05]  /*3d100*/  IMAD.WIDE R8, R6, 0x2, R4 ;  /* 0x0000000206087825 */ /* 0x002fca00078e0204 */
[----:B------:R2:W-:Y:S02]  /*3d110*/  @P1 STG.E.U16 desc[UR20][R8.64], R67 ;  /* 0x0000004308001986 */ /* 0x0005e4000c101514 */
[----:B--2---:R-:W-:Y:S02]  /*3d120*/  PRMT R67, R69, 0x7610, R67 ;  /* 0x0000761045437816 */ /* 0x004fe40000000043 */
[----:B------:R-:W2:Y:S01]  /*3d130*/  LDL.LU.S16 R69, [R1+0x272] ;  /* 0x0002720001457983 */ /* 0x000ea20000300600 */
[----:B------:R-:W-:Y:S01]  /*3d140*/  ISETP.LT.AND P5, PT, R74, UR36, !P6 ;  /* 0x000000244a007c0c */ /* 0x000fe2000f7a1270 */
[----:B------:R-:W-:Y:S01]  /*3d150*/  VIADD R0, R6, UR28 ;  /* 0x0000001c06007c36 */ /* 0x000fe20008000000 */
[----:B------:R-:W-:Y:S01]  /*3d160*/  PRMT R11, R75, 0x7610, R11 ;  /* 0x000076104b0b7816 */ /* 0x000fe2000000000b */
[----:B------:R-:W-:Y:S01]  /*3d170*/  VIADD R10, R93, 0x5e ;  /* 0x0000005e5d0a7836 */ /* 0x000fe20000000000 */
[----:B------:R-:W2:Y:S01]  /*3d180*/  LDL.S16 R76, [R1+0x274] ;  /* 0x00027400014c7983 */ /* 0x000ea20000100600 */
[----:B------:R-:W-:Y:S01]  /*3d190*/  IMAD.WIDE R6, R0, 0x2, R2 ;  /* 0x0000000200067825 */ /* 0x000fe200078e0202 */
[----:B------:R-:W-:Y:S01]  /*3d1a0*/  ISETP.LT.AND P6, PT, R73, UR33, !P6 ;  /* 0x0000002149007c0c */ /* 0x000fe2000f7c1270 */
[----:B------:R-:W1:Y:S01]  /*3d1b0*/  LDCU UR36, c[0x0][0x39c] ;  /* 0x00007380ff2477ac */ /* 0x000e620008000800 */
[----:B------:R-:W-:Y:S01]  /*3d1c0*/  ISETP.GE.AND P3, PT, R10, UR30, PT ;  /* 0x0000001e0a007c0c */ /* 0x000fe2000bf66270 */
[----:B------:R-:W0:Y:S04]  /*3d1d0*/  LDCU UR30, c[0x0][0x398] ;  /* 0x00007300ff1e77ac */ /* 0x000e280008000800 */
[----:B------:R1:W-:Y:S01]  /*3d1e0*/  @P5 STG.E.U16 desc[UR20][R6.64], R11 ;  /* 0x0000000b06005986 */ /* 0x0003e2000c101514 */
[----:B------:R-:W-:Y:S01]  /*3d1f0*/  ISETP.LT.AND P5, PT, R74, UR22, !P0 ;  /* 0x000000164a007c0c */ /* 0x000fe2000c7a1270 */
[----:B------:R-:W0:Y:S01]  /*3d200*/  LDCU UR22, c[0x0][0x39c] ;  /* 0x00007380ff1677ac */ /* 0x000e220008000800 */
[----:B------:R-:W0:Y:S01]  /*3d210*/  LDCU UR33, c[0x0][0x398] ;  /* 0x00007300ff2177ac */ /* 0x000e220008000800 */
[----:B-1----:R-:W-:-:S02]  /*3d220*/  VIADD R6, R0, UR28 ;  /* 0x0000001c00067c36 */ /* 0x002fc40008000000 */
[----:B------:R-:W-:Y:S01]  /*3d230*/  IMAD.WIDE R10, R0, 0x2, R4 ;  /* 0x00000002000a7825 */ /* 0x000fe200078e0204 */
[----:B----4-:R-:W-:Y:S02]  /*3d240*/  PRMT R0, R72, 0x7610, R0 ;  /* 0x0000761048007816 */ /* 0x010fe40000000000 */
[----:B------:R-:W4:Y:S01]  /*3d250*/  LDL.LU.S16 R72, [R1+0x276] ;  /* 0x0002760001487983 */ /* 0x000f220000300600 */
[----:B------:R-:W-:Y:S01]  /*3d260*/  ISETP.LT.AND P0, PT, R73, UR57, !P0 ;  /* 0x0000003949007c0c */ /* 0x000fe2000c701270 */
[C---:B------:R-:W-:Y:S01]  /*3d270*/  IMAD.WIDE R8, R6.reuse, 0x2, R2 ;  /* 0x0000000206087825 */ /* 0x040fe200078e0202 */
[----:B------:R-:W1:Y:S01]  /*3d280*/  LDCU UR57, c[0x0][0x398] ;  /* 0x00007300ff3977ac */ /* 0x000e620008000800 */
[----:B------:R-:W-:Y:S04]  /*3d290*/  @P6 STG.E.U16 desc[UR20][R10.64], R67 ;  /* 0x000000430a006986 */ /* 0x000fe8000c101514 */
[----:B------:R-:W4:Y:S04]  /*3d2a0*/  LDL.S16 R75, [R1+0x278] ;  /* 0x00027800014b7983 */ /* 0x000f280000100600 */
[----:B------:R0:W-:Y:S02]  /*3d2b0*/  @P5 STG.E.U16 desc[UR20][R8.64], R0 ;  /* 0x0000000008005986 */ /* 0x0001e4000c101514 */
[----:B0-----:R-:W-:Y:S01]  /*3d2c0*/  IMAD.WIDE R8, R6, 0x2, R4 ;  /* 0x0000000206087825 */ /* 0x001fe200078e0204 */
[----:B---3--:R-:W-:-:S02]  /*3d2d0*/  PRMT R67, R71, 0x7610, R67 ;  /* 0x0000761047437816 */ /* 0x008fc40000000043 */
[----:B------:R-:W3:Y:S01]  /*3d2e0*/  LDL.LU.S16 R71, [R1+0x27a] ;  /* 0x00027a0001477983 */ /* 0x000ee20000300600 */
[----:B------:R-:W-:-:S03]  /*3d2f0*/  PRMT R11, R70, 0x7610, R11 ;  /* 0x00007610460b7816 */ /* 0x000fc6000000000b */
[----:B------:R-:W3:Y:S04]  /*3d300*/  LDL.S16 R70, [R1+0x27c] ;  /* 0x00027c0001467983 */ /* 0x000ee80000100600 */
[----:B------:R2:W-:Y:S02]  /*3d310*/  @P0 STG.E.U16 desc[UR20][R8.64], R67 ;  /* 0x0000004308000986 */ /* 0x0005e4000c101514 */
[----:B--2---:R-:W-:Y:S02]  /*3d320*/  PRMT R67, R69, 0x7610, R67 ;  /* 0x0000761045437816 */ /* 0x004fe40000000043 */
[----:B------:R-:W2:Y:S01]  /*3d330*/  LDL.LU.S16 R69, [R1+0x27e] ;  /* 0x00027e0001457983 */ /* 0x000ea20000300600 */
[----:B------:R-:W-:Y:S01]  /*3d340*/  ISETP.LT.AND P6, PT, R74, UR67, !P4 ;  /* 0x000000434a007c0c */ /* 0x000fe2000e7c1270 */
[----:B------:R-:W-:-:S02]  /*3d350*/  VIADD R7, R93, 0x5f ;  /* 0x0000005f5d077836 */ /* 0x000fc40000000000 */
[----:B------:R-:W-:Y:S01]  /*3d360*/  VIADD R0, R6, UR28 ;  /* 0x0000001c06007c36 */ /* 0x000fe20008000000 */
[----:B------:R-:W-:Y:S01]  /*3d370*/  ISETP.LT.AND P4, PT, R73, UR24, !P4 ;  /* 0x0000001849007c0c */ /* 0x000fe2000e781270 */
[----:B------:R-:W-:Y:S01]  /*3d380*/  VIADD R10, R93, 0x60 ;  /* 0x000000605d0a7836 */ /* 0x000fe20000000000 */
[----:B------:R-:W-:Y:S01]  /*3d390*/  ISETP.GE.AND P1, PT, R7, UR49, PT ;  /* 0x0000003107007c0c */ /* 0x000fe2000bf26270 */
[----:B------:R-:W-:Y:S01]  /*3d3a0*/  IMAD.WIDE R6, R0, 0x2, R2 ;  /* 0x0000000200067825 */ /* 0x000fe200078e0202 */
[----:B------:R-:W0:Y:S02]  /*3d3b0*/  LDCU UR49, c[0x0][0x398] ;  /* 0x00007300ff3177ac */ /* 0x000e240008000800 */
[----:B------:R-:W-:Y:S01]  /*3d3c0*/  ISETP.GE.AND P5, PT, R10, UR14, PT ;  /* 0x0000000e0a007c0c */ /* 0x000fe2000bfa6270 */
[----:B------:R-:W0:Y:S02]  /*3d3d0*/  LDCU UR14, c[0x0][0x39c] ;  /* 0x00007380ff0e77ac */ /* 0x000e240008000800 */
[----:B------:R1:W-:Y:S01]  /*3d3e0*/  @P6 STG.E.U16 desc[UR20][R6.64], R11 ;  /* 0x0000000b06006986 */ /* 0x0003e2000c101514 */
[----:B------:R-:W-:-:S02]  /*3d3f0*/  ISETP.LT.AND P6, PT, R74, UR31, !P2 ;  /* 0x0000001f4a007c0c */ /* 0x000fc4000d7c1270 */
[----:B------:R-:W-:Y:S01]  /*3d400*/  ISETP.LT.AND P2, PT, R73, UR51, !P2 ;  /* 0x0000003349007c0c */ /* 0x000fe2000d741270 */
[----:B------:R-:W0:Y:S01]  /*3d410*/  LDCU UR24, c[0x0][0x398] ;  /* 0x00007300ff1877ac */ /* 0x000e220008000800 */
[----:B------:R-:W0:Y:S01]  /*3d420*/  LDCU UR31, c[0x0][0x398] ;  /* 0x00007300ff1f77ac */ /* 0x000e220008000800 */
[C---:B-1----:R-:W-:Y:S01]  /*3d430*/  IMAD.WIDE R10, R0.reuse, 0x2, R4 ;  /* 0x00000002000a7825 */ /* 0x042fe200078e0204 */
[----:B------:R-:W1:Y:S03]  /*3d440*/  LDCU UR51, c[0x0][0x398] ;  /* 0x00007300ff3377ac */ /* 0x000e660008000800 */
[----:B------:R-:W-:Y:S01]  /*3d450*/  VIADD R6, R0, UR28 ;  /* 0x0000001c00067c36 */ /* 0x000fe20008000000 */
[----:B------:R-:W-:Y:S01]  /*3d460*/  PRMT R0, R76, 0x7610, R0 ;  /* 0x000076104c007816 */ /* 0x000fe20000000000 */
[----:B------:R4:W-:Y:S01]  /*3d470*/  @P4 STG.E.U16 desc[UR20][R10.64], R67 ;  /* 0x000000430a004986 */ /* 0x0009e2000c101514 */
[----:B------:R-:W0:Y:S01]  /*3d480*/  LDCU UR67, c[0x0][0x398] ;  /* 0x00007300ff4377ac */ /* 0x000e220008000800 */
[----:B------:R-:W-:Y:S01]  /*3d490*/  IMAD.WIDE R8, R6, 0x2, R2 ;  /* 0x0000000206087825 */ /* 0x000fe200078e0202 */
[----:B------:R-:W-:-:S03]  /*3d4a0*/  ISETP.LT.AND P4, PT, R74, UR66, !P3 ;  /* 0x000000424a007c0c */ /* 0x000fc6000df81270 */
[C---:B------:R-:W-:Y:S01]  /*3d4b0*/  VIADD R7, R93.reuse, 0x61 ;  /* 0x000000615d077836 */ /* 0x040fe20000000000 */
[----:B------:R0:W-:Y:S01]  /*3d4c0*/  @P6 STG.E.U16 desc[UR20][R8.64], R0 ;  /* 0x0000000008006986 */ /* 0x0001e2000c101514 */
[----:B----4-:R-:W-:Y:S01]  /*3d4d0*/  PRMT R67, R72, 0x7610, R67 ;  /* 0x0000761048437816 */ /* 0x010fe20000000043 */
[----:B------:R-:W-:Y:S02]  /*3d4e0*/  VIADD R10, R93, 0x62 ;  /* 0x000000625d0a7836 */ /* 0x000fe40000000000 */
[----:B------:R-:W4:Y:S01]  /*3d4f0*/  LDL.S16 R72, [R1+0x280] ;  /* 0x0002800001487983 */ /* 0x000f220000100600 */
[----:B------:R-:W-:Y:S01]  /*3d500*/  ISETP.GE.AND P0, PT, R7, UR35, PT ;  /* 0x0000002307007c0c */ /* 0x000fe2000bf06270 */
[----:B------:R-:W1:Y:S01]  /*3d510*/  LDCU UR35, c[0x0][0x39c] ;  /* 0x00007380ff2377ac */ /* 0x000e620008000800 */
[C---:B0-----:R-:W-:Y:S01]  /*3d520*/  IMAD.WIDE R8, R6.reuse, 0x2, R4 ;  /* 0x0000000206087825 */ /* 0x041fe200078e0204 */
[----:B------:R-:W-:Y:S01]  /*3d530*/  PRMT R11, R75, 0x7610, R11 ;  /* 0x000076104b0b7816 */ /* 0x000fe2000000000b */
[----:B------:R-:W0:Y:S02]  /*3d540*/  LDCU UR66, c[0x0][0x398] ;  /* 0x00007300ff4277ac */ /* 0x000e240008000800 */
[----:B------:R-:W-:Y:S01]  /*3d550*/  VIADD R0, R6, UR28 ;  /* 0x0000001c06007c36 */ /* 0x000fe20008000000 */
[----:B------:R-:W-:Y:S01]  /*3d560*/  @P2 STG.E.U16 desc[UR20][R8.64], R67 ;  /* 0x0000004308002986 */ /* 0x000fe2000c101514 */
[----:B------:R-:W-:Y:S01]  /*3d570*/  ISETP.LT.AND P3, PT, R73, UR18, !P3 ;  /* 0x0000001249007c0c */ /* 0x000fe2000df61270 */
[----:B------:R-:W0:Y:S01]  /*3d580*/  LDCU UR18, c[0x0][0x39c] ;  /* 0x00007380ff1277ac */ /* 0x000e220008000800 */
[----:B------:R-:W-:Y:S01]  /*3d590*/  IMAD.WIDE R6, R0, 0x2, R2 ;  /* 0x0000000200067825 */ /* 0x000fe200078e0202 */
[----:B------:R-:W-:-:S04]  /*3d5a0*/  ISETP.GE.AND P6, PT, R10, UR77, PT ;  /* 0x0000004d0a007c0c */ /* 0x000fc8000bfc6270 */
[----:B------:R0:W-:Y:S02]  /*3d5b0*/  @P4 STG.E.U16 desc[UR20][R6.64], R11 ;  /* 0x0000000b06004986 */ /* 0x0001e4000c101514 */
[C---:B0-----:R-:W-:Y:S02]  /*3d5c0*/  VIADD R6, R0.reuse, UR28 ;  /* 0x0000001c00067c36 */ /* 0x041fe40008000000 */
[----:B------:R-:W-:Y:S01]  /*3d5d0*/  IMAD.WIDE R10, R0, 0x2, R4 ;  /* 0x00000002000a7825 */ /* 0x000fe200078e0204 */
[----:B---3--:R-:W-:Y:S02]  /*3d5e0*/  PRMT R67, R71, 0x7610, R67 ;  /* 0x0000761047437816 */ /* 0x008fe40000000043 */
[----:B------:R-:W3:Y:S04]  /*3d5f0*/  LDL.LU.S16 R71, [R1+0x282] ;  /* 0x0002820001477983 */ /* 0x000ee80000300600 */
[----:B------:R-:W3:Y:S01]  /*3d600*/  LDL.S16 R76, [R1+0x284] ;  /* 0x00028400014c7983 */ /* 0x000ee20000100600 */
[----:B------:R-:W-:-:S03]  /*3d610*/  PRMT R0, R70, 0x7610, R0 ;  /* 0x0000761046007816 */ /* 0x000fc60000000000 */
[----:B------:R-:W3:Y:S04]  /*3d620*/  LDL.LU.S16 R70, [R1+0x286] ;  /* 0x0002860001467983 */ /* 0x000ee80000300600 */
[----:B------:R2:W-:Y:S04]  /*3d630*/  @P3 STG.E.U16 desc[UR20][R10.64], R67 ;  /* 0x000000430a003986 */ /* 0x0005e8000c101514 */
[----:B------:R-:W3:Y:S01]  /*3d640*/  LDL.S16 R75, [R1+0x288] ;  /* 0x00028800014b7983 */ /* 0x000ee20000100600 */
[----:B--2---:R-:W-:-:S03]  /*3d650*/  PRMT R67, R69, 0x7610, R67 ;  /* 0x0000761045437816 */ /* 0x004fc60000000043 */
[----:B------:R-:W2:Y:S01]  /*3d660*/  LDL.LU.S16 R69, [R1+0x28a] ;  /* 0x00028a0001457983 */ /* 0x000ea20000300600 */
[----:B------:R-:W-:Y:S01]  /*3d670*/  ISETP.LT.AND P4, PT, R74, UR74, !P1 ;  /* 0x0000004a4a007c0c */ /* 0x000fe2000cf81270 */
[----:B------:R-:W-:Y:S01]  /*3d680*/  IMAD.WIDE R8, R6, 0x2, R2 ;  /* 0x0000000206087825 */ /* 0x000fe200078e0202 */
[----:B------:R-:W-:Y:S01]  /*3d690*/  ISETP.LT.AND P1, PT, R73, UR64, !P1 ;  /* 0x0000004049007c0c */ /* 0x000fe2000cf21270 */
[----:B------:R-:W0:Y:S01]  /*3d6a0*/  LDCU UR64, c[0x0][0x39c] ;  /* 0x00007380ff4077ac */ /* 0x000e220008000800 */
[----:B------:R-:W-:Y:S01]  /*3d6b0*/  ISETP.LT.AND P3, PT, R74, UR40, !P5 ;  /* 0x000000284a007c0c */ /* 0x000fe2000ef61270 */
[----:B------:R-:W-:-:S08]  /*3d6c0*/  VIADD R7, R93, 0x63 ;  /* 0x000000635d077836 */ /* 0x000fd00000000000 */
[----:B------:R0:W-:Y:S01]  /*3d6d0*/  @P4 STG.E.U16 desc[UR20][R8.64], R0 ;  /* 0x0000000008004986 */ /* 0x0001e2000c101514 */
[----:B------:R-:W-:Y:S01]  /*3d6e0*/  ISETP.GE.AND P2, PT, R7, UR63, PT ;  /* 0x0000003f07007c0c */ /* 0x000fe2000bf46270 */
[----:B------:R-:W-:Y:S01]  /*3d6f0*/  VIADD R10, R93, 0x64 ;  /* 0x000000645d0a7836 */ /* 0x000fe20000000000 */
[----:B------:R-:W-:Y:S01]  /*3d700*/  ISETP.LT.AND P5, PT, R73, UR16, !P5 ;  /* 0x0000001049007c0c */ /* 0x000fe2000efa1270 */
[----:B------:R-:W1:Y:S01]  /*3d710*/  LDCU UR40, c[0x0][0x39c] ;  /* 0x00007380ff2877ac */ /* 0x000e620008000800 */
[C---:B0-----:R-:W-:Y:S02]  /*3d720*/  VIADD R0, R6.reuse, UR28 ;  /* 0x0000001c06007c36 */ /* 0x041fe40008000000 */
[----:B------:R-:W-:Y:S01]  /*3d730*/  IMAD.WIDE R8, R6, 0x2, R4 ;  /* 0x0000000206087825 */ /* 0x000fe200078e0204 */
[----:B------:R-:W-:Y:S01]  /*3d740*/  ISETP.GE.AND P4, PT, R10, UR38, PT ;  /* 0x000000260a007c0c */ /* 0x000fe2000bf86270 */
[----:B------:R-:W0:Y:S02]  /*3d750*/  LDCU UR63, c[0x0][0x398] ;  /* 0x00007300ff3f77ac */ /* 0x000e240008000800 */
[----:B------:R-:W-:Y:S01]  /*3d760*/  IMAD.WIDE R6, R0, 0x2, R2 ;  /* 0x0000000200067825 */ /* 0x000fe200078e0202 */
[----:B------:R-:W-:Y:S01]  /*3d770*/  @P1 STG.E.U16 desc[UR20][R8.64], R67 ;  /* 0x0000004308001986 */ /* 0x000fe2000c101514 */
[----:B------:R-:W0:Y:S01]  /*3d780*/  LDCU UR38, c[0x0][0x398] ;  /* 0x00007300ff2677ac */ /* 0x000e220008000800 */
[----:B------:R-:W0:Y:S01]  /*3d790*/  LDCU UR16, c[0x0][0x398] ;  /* 0x00007300ff1077ac */ /* 0x000e220008000800 */
[----:B----4-:R-:W-:-:S02]  /*3d7a0*/  PRMT R11, R72, 0x7610, R11 ;  /* 0x00007610480b7816 */ /* 0x010fc4000000000b */
[----:B------:R-:W4:Y:S04]  /*3d7b0*/  LDL.S16 R72, [R1+0x28c] ;  /* 0x00028c0001487983 */ /* 0x000f280000100600 */
[----:B------:R0:W-:Y:S01]  /*3d7c0*/  @P3 STG.E.U16 desc[UR20][R6.64], R11 ;  /* 0x0000000b06003986 */ /* 0x0001e2000c101514 */
[----:B------:R-:W-:Y:S02]  /*3d7d0*/  ISETP.LT.AND P3, PT, R74, UR73, !P0 ;  /* 0x000000494a007c0c */ /* 0x000fe4000c761270 */
[----:B------:R-:W-:Y:S01]  /*3d7e0*/  ISETP.LT.AND P0, PT, R73, UR55, !P0 ;  /* 0x0000003749007c0c */ /* 0x000fe2000c701270 */
[----:B------:R-:W1:Y:S01]  /*3d7f0*/  LDCU UR55, c[0x0][0x398] ;  /* 0x00007300ff3777ac */ /* 0x000e620008000800 */
[C---:B0-----:R-:W-:Y:S02]  /*3d800*/  VIADD R6, R0.reuse, UR28 ;  /* 0x0000001c00067c36 */ /* 0x041fe40008000000 */
[----:B------:R-:W-:-:S04]  /*3d810*/  IMAD.WIDE R10, R0, 0x2, R4 ;  /* 0x00000002000a7825 */ /* 0x000fc800078e0204 */
[----:B------:R-:W-:Y:S01]  /*3d820*/  IMAD.WIDE R8, R6, 0x2, R2 ;  /* 0x0000000206087825 */ /* 0x000fe200078e0202 */
[----:B---3--:R-:W-:Y:S02]  /*3d830*/  PRMT R67, R71, 0x7610, R67 ;  /* 0x0000761047437816 */ /* 0x008fe40000000043 */
[----:B------:R-:W3:Y:S01]  /*3d840*/  LDL.LU.S16 R71, [R1+0x28e] ;  /* 0x00028e0001477983 */ /* 0x000ee20000300600 */
[----:B------:R-:W-:-:S03]  /*3d850*/  PRMT R0, R76, 0x7610, R0 ;  /* 0x000076104c007816 */ /* 0x000fc60000000000 */
[----:B------:R0:W-:Y:S04]  /*3d860*/  @P5 STG.E.U16 desc[UR20][R10.64], R67 ;  /* 0x000000430a005986 */ /* 0x0001e8000c101514 */
[----:B------:R1:W-:Y:S01]  /*3d870*/  @P3 STG.E.U16 desc[UR20][R8.64], R0 ;  /* 0x0000000008003986 */ /* 0x0003e2000c101514 */
[----:B0-----:R-:W-:-:S03]  /*3d880*/  PRMT R67, R70, 0x7610, R67 ;  /* 0x0000761046437816 */ /* 0x001fc60000000043 */
[----:B------:R-:W3:Y:S01]  /*3d890*/  LDL.S16 R70, [R1+0x290] ;  /* 0x0002900001467983 */ /* 0x000ee20000100600 */
[----:B-1----:R-:W-:-:S05]  /*3d8a0*/  IMAD.WIDE R8, R6, 0x2, R4 ;  /* 0x0000000206087825 */ /* 0x002fca00078e0204 */
[----:B------:R2:W-:Y:S02]  /*3d8b0*/  @P0 STG.E.U16 desc[UR20][R8.64], R67 ;  /* 0x0000004308000986 */ /* 0x0005e4000c101514 */
[----:B--2---:R-:W-:Y:S02]  /*3d8c0*/  PRMT R67, R69, 0x7610, R67 ;  /* 0x0000761045437816 */ /* 0x004fe40000000043 */
[----:B------:R-:W2:Y:S01]  /*3d8d0*/  LDL.LU.S16 R69, [R1+0x292] ;  /* 0x0002920001457983 */ /* 0x000ea20000300600 */
[----:B------:R-:W-:Y:S01]  /*3d8e0*/  ISETP.LT.AND P5, PT, R74, UR76, !P6 ;  /* 0x0000004c4a007c0c */ /* 0x000fe2000f7a1270 */
[C---:B------:R-:W-:Y:S01]  /*3d8f0*/  VIADD R7, R93.reuse, 0x65 ;  /* 0x000000655d077836 */ /* 0x040fe20000000000 */
[----:B------:R-:W-:Y:S01]  /*3d900*/  IADD3 R0, PT, PT, R6, UR28, RZ ;  /* 0x0000001c06007c10 */ /* 0x000fe2000fffe0ff */
[----:B------:R-:W-:Y:S01]  /*3d910*/  VIADD R10, R93, 0x66 ;  /* 0x000000665d0a7836 */ /* 0x000fe20000000000 */
[----:B------:R-:W-:Y:S01]  /*3d920*/  PRMT R11, R75, 0x7610, R11 ;  /* 0x000076104b0b7816 */ /* 0x000fe2000000000b */
[----:B------:R-:W2:Y:S01]  /*3d930*/  LDL.S16 R76, [R1+0x294] ;  /* 0x00029400014c7983 */ /* 0x000ea20000100600 */
[----:B------:R-:W-:Y:S01]  /*3d940*/  ISETP.GE.AND P1, PT, R7, UR26, PT ;  /* 0x0000001a07007c0c */ /* 0x000fe2000bf26270 */
[----:B------:R-:W-:Y:S01]  /*3d950*/  IMAD.WIDE R6, R0, 0x2, R2 ;  /* 0x0000000200067825 */ /* 0x000fe200078e0202 */
[----:B------:R-:W-:Y:S01]  /*3d960*/  ISETP.LT.AND P6, PT, R73, UR6, !P6 ;  /* 0x0000000649007c0c */ /* 0x000fe2000f7c1270 */
[----:B------:R-:W0:Y:S01]  /*3d970*/  LDCU UR26, c[0x0][0x398] ;  /* 0x00007300ff1a77ac */ /* 0x000e220008000800 */
[----:B------:R-:W-:-:S03]  /*3d980*/  ISETP.GE.AND P3, PT, R10, UR43, PT ;  /* 0x0000002b0a007c0c */ /* 0x000fc6000bf66270 */
[----:B------:R1:W-:Y:S01]  /*3d990*/  @P5 STG.E.U16 desc[UR20][R6.64], R11 ;  /* 0x0000000b06005986 */ /* 0x0003e2000c101514 */
[----:B------:R-:W-:Y:S01]  /*3d9a0*/  ISETP.LT.AND P5, PT, R74, UR56, !P2 ;  /* 0x000000384a007c0c */ /* 0x000fe2000d7a1270 */
[----:B------:R-:W0:Y:S01]  /*3d9b0*/  LDCU UR43, c[0x0][0x39c] ;  /* 0x00007380ff2b77ac */ /* 0x000e220008000800 */
[----:B------:R-:W0:Y:S01]  /*3d9c0*/  LDCU UR6, c[0x0][0x398] ;  /* 0x00007300ff0677ac */ /* 0x000e220008000800 */
[C---:B-1----:R-:W-:Y:S02]  /*3d9d0*/  VIADD R6, R0.reuse, UR28 ;  /* 0x0000001c00067c36 */ /* 0x042fe40008000000 */
[----:B------:R-:W-:Y:S01]  /*3d9e0*/  IMAD.WIDE R10, R0, 0x2, R4 ;  /* 0x00000002000a7825 */ /* 0x000fe200078e0204 */
[----:B------:R-:W-:Y:S01]  /*3d9f0*/  ISETP.LT.AND P2, PT, R73, UR72, !P2 ;  /* 0x0000004849007c0c */ /* 0x000fe2000d741270 */
[----:B------:R-:W1:Y:S03]  /*3da00*/  LDCU UR56, c[0x0][0x39c] ;  /* 0x00007380ff3877ac */ /* 0x000e660008000800 */
[----:B------:R-:W-:Y:S01]  /*3da10*/  @P6 STG.E.U16 desc[UR20][R10.64], R67 ;  /* 0x000000430a006986 */ /* 0x000fe2000c101514 */
[----:B----4-:R-:W-:-:S03]  /*3da20*/  PRMT R0, R72, 0x7610, R0 ;  /* 0x0000761048007816 */ /* 0x010fc60000000000 */
[----:B------:R-:W4:Y:S01]  /*3da30*/  LDL.LU.S16 R72, [R1+0x296] ;  /* 0x0002960001487983 */ /* 0x000f220000300600 */
[----:B------:R-:W-:-:S03]  /*3da40*/  IMAD.WIDE R8, R6, 0x2, R2 ;  /* 0x0000000206087825 */ /* 0x000fc600078e0202 */
[----:B------:R-:W4:Y:S04]  /*3da50*/  LDL.S16 R75, [R1+0x298] ;  /* 0x00029800014b7983 */ /* 0x000f280000100600 */
[----:B------:R0:W-:Y:S02]  /*3da60*/  @P5 STG.E.U16 desc[UR20][R8.64], R0 ;  /* 0x0000000008005986 */ /* 0x0001e4000c101514 */
[----:B0-----:R-:W-:Y:S01]  /*3da70*/  IMAD.WIDE R8, R6, 0x2, R4 ;  /* 0x0000000206087825 */ /* 0x001fe200078e0204 */
[----:B---3--:R-:W-:Y:S02]  /*3da80*/  PRMT R67, R71, 0x7610, R67 ;  /* 0x0000761047437816 */ /* 0x008fe40000000043 */
[----:B------:R-:W3:Y:S04]  /*3da90*/  LDL.LU.S16 R71, [R1+0x29a] ;  /* 0x00029a0001477983 */ /* 0x000ee80000300600 */
[----:B------:R2:W-:Y:S01]  /*3daa0*/  @P2 STG.E.U16 desc[UR20][R8.64], R67 ;  /* 0x0000004308002986 */ /* 0x0005e2000c101514 */
[----:B------:R-:W-:-:S03]  /*3dab0*/  PRMT R11, R70, 0x7610, R11 ;  /* 0x00007610460b7816 */ /* 0x000fc6000000000b */
[----:B------:R-:W3:Y:S01]  /*3dac0*/  LDL.S16 R70, [R1+0x29c] ;  /* 0x00029c0001467983 */ /* 0x000ee20000100600 */
[----:B--2---:R-:W-:-:S03]  /*3dad0*/  PRMT R67, R69, 0x7610, R67 ;  /* 0x0000761045437816 */ /* 0x004fc60000000043 */
[----:B------:R-:W2:Y:S01]  /*3dae0*/  LDL.LU.S16 R69, [R1+0x29e] ;  /* 0x00029e0001457983 */ /* 0x000ea20000300600 */
[----:B------:R-:W-:Y:S01]  /*3daf0*/  ISETP.LT.AND P6, PT, R74, UR62, !P4 ;  /* 0x0000003e4a007c0c */ /* 0x000fe2000e7c1270 */
[----:B------:R-:W-:Y:S02]  /*3db00*/  VIADD R7, R93, 0x67 ;  /* 0x000000675d077836 */ /* 0x000fe40000000000 */
        /* <DEDUP_REMOVED lines=17> */
[----:B------:R4:W-:Y:S02]  /*3dc20*/  @P4 STG.E.U16 desc[UR20][R10.64], R67 ;  /* 0x000000430a004986 */ /* 0x0009e4000c101514 */
[----:B------:R-:W-:Y:S01]  /*3dc30*/  IMAD.WIDE R8, R6, 0x2, R2 ;  /* 0x0000000206087825 */ /* 0x000fe200078e0202 */
[----:B------:R-:W-:Y:S01]  /*3dc40*/  ISETP.LT.AND P4, PT, R74, UR37, !P3 ;  /* 0x000000254a007c0c */ /* 0x000fe2000df81270 */
[----:B------:R-:W0:Y:S02]  /*3dc50*/  LDCU UR37, c[0x0][0x39c] ;  /* 0x00007380ff2577ac */ /* 0x000e240008000800 */
[----:B------:R-:W-:Y:S01]  /*3dc60*/  VIADD R7, R93, 0x69 ;  /* 0x000000695d077836 */ /* 0x000fe20000000000 */
[----:B------:R1:W-:Y:S01]  /*3dc70*/  @P6 STG.E.U16 desc[UR20][R8.64], R0 ;  /* 0x0000000008006986 */ /* 0x0003e2000c101514 */
[----:B----4-:R-:W-:-:S03]  /*3dc80*/  PRMT R67, R72, 0x7610, R67 ;  /* 0x0000761048437816 */ /* 0x010fc60000000043 */
[----:B------:R-:W4:Y:S01]  /*3dc90*/  LDL.S16 R72, [R1+0x2a0] ;  /* 0x0002a00001487983 */ /* 0x000f220000100600 */
[----:B------:R-:W-:Y:S01]  /*3dca0*/  ISETP.GE.AND P2, PT, R7, UR48, PT ;  /* 0x0000003007007c0c */ /* 0x000fe2000bf46270 */
[----:B------:R-:W-:Y:S01]  /*3dcb0*/  VIADD R10, R93, 0x6a ;  /* 0x0000006a5d0a7836 */ /* 0x000fe20000000000 */
[----:B------:R-:W-:Y:S01]  /*3dcc0*/  PRMT R11, R75, 0x7610, R11 ;  /* 0x000076104b0b7816 */ /* 0x000fe2000000000b */
[----:B------:R-:W0:Y:S01]  /*3dcd0*/  LDCU UR48, c[0x0][0x398] ;  /* 0x00007300ff3077ac */ /* 0x000e220008000800 */
[----:B-1----:R-:W-:-:S04]  /*3dce0*/  IMAD.WIDE R8, R6, 0x2, R4 ;  /* 0x0000000206087825 */ /* 0x002fc800078e0204 */
[----:B------:R-:W-:Y:S01]  /*3dcf0*/  VIADD R0, R6, UR28 ;  /* 0x0000001c06007c36 */ /* 0x000fe20008000000 */
[----:B------:R-:W-:Y:S01]  /*3dd00*/  @P1 STG.E.U16 desc[UR20][R8.64], R67 ;  /* 0x0000004308001986 */ /* 0x000fe2000c101514 */
[----:B------:R-:W-:Y:S01]  /*3dd10*/  ISETP.LT.AND P3, PT, R73, UR39, !P3 ;  /* 0x0000002749007c0c */ /* 0x000fe2000df61270 */
[----:B------:R-:W1:Y:S01]  /*3dd20*/  LDCU UR39, c[0x0][0x398] ;  /* 0x00007300ff2777ac */ /* 0x000e620008000800 */
[----:B------:R-:W-:Y:S01]  /*3dd30*/  IMAD.WIDE R6, R0, 0x2, R2 ;  /* 0x0000000200067825 */ /* 0x000fe200078e0202 */
[----:B------:R-:W-:Y:S01]  /*3dd40*/  ISETP.GE.AND P6, PT, R10, UR10, PT ;  /* 0x0000000a0a007c0c */ /* 0x000fe2000bfc6270 */
[----:B------:R-:W0:Y:S03]  /*3dd50*/  LDCU UR10, c[0x0][0x398] ;  /* 0x00007300ff0a77ac */ /* 0x000e260008000800 */
[----:B------:R1:W-:Y:S02]  /*3dd60*/  @P4 STG.E.U16 desc[UR20][R6.64], R11 ;  /* 0x0000000b06004986 */ /* 0x0003e4000c101514 */
[----:B-1----:R-:W-:-:S02]  /*3dd70*/  VIADD R6, R0, UR28 ;  /* 0x0000001c00067c36 */ /* 0x002fc40008000000 */
[----:B------:R-:W-:Y:S01]  /*3dd80*/  IMAD.WIDE R10, R0, 0x2, R4 ;  /* 0x00000002000a7825 */ /* 0x000fe200078e0204 */
[----:B---3--:R-:W-:Y:S02]  /*3dd90*/  PRMT R67, R71, 0x7610, R67 ;  /* 0x0000761047437816 */ /* 0x008fe40000000043 */
[----:B------:R-:W3:Y:S04]  /*3dda0*/  LDL.LU.S16 R71, [R1+0x2a2] ;  /* 0x0002a20001477983 */ /* 0x000ee80000300600 */
[----:B------:R-:W3:Y:S04]  /*3ddb0*/  LDL.S16 R76, [R1+0x2a4] ;  /* 0x0002a400014c7983 */ /* 0x000ee80000100600 */
[----:B------:R2:W-:Y:S01]  /*3ddc0*/  @P3 STG.E.U16 desc[UR20][R10.64], R67 ;  /* 0x000000430a003986 */ /* 0x0005e2000c101514 */
[----:B------:R-:W-:-:S03]  /*3ddd0*/  PRMT R0, R70, 0x7610, R0 ;  /* 0x0000761046007816 */ /* 0x000fc60000000000 */
[----:B------:R-:W3:Y:S04]  /*3dde0*/  LDL.LU.S16 R70, [R1+0x2a6] ;  /* 0x0002a60001467983 */ /* 0x000ee80000300600 */
[----:B------:R-:W3:Y:S01]  /*3ddf0*/  LDL.S16 R75, [R1+0x2a8] ;  /* 0x0002a800014b7983 */ /* 0x000ee20000100600 */
[----:B--2---:R-:W-:-:S03]  /*3de00*/  PRMT R67, R69, 0x7610, R67 ;  /* 0x0000761045437816 */ /* 0x004fc60000000043 */
[----:B------:R-:W2:Y:S01]  /*3de10*/  LDL.LU.S16 R69, [R1+0x2aa] ;  /* 0x0002aa0001457983 */ /* 0x000ea20000300600 */
[----:B------:R-:W-:Y:S01]  /*3de20*/  ISETP.LT.AND P4, PT, R74, UR12, !P0 ;  /* 0x0000000c4a007c0c */ /* 0x000fe2000c781270 */
[----:B------:R-:W-:Y:S01]  /*3de30*/  IMAD.WIDE R8, R6, 0x2, R2 ;  /* 0x0000000206087825 */ /* 0x000fe200078e0202 */
[----:B------:R-:W-:Y:S01]  /*3de40*/  ISETP.LT.AND P0, PT, R73, UR70, !P0 ;  /* 0x0000004649007c0c */ /* 0x000fe2000c701270 */
[----:B------:R-:W1:Y:S01]  /*3de50*/  LDCU UR12, c[0x0][0x39c] ;  /* 0x00007380ff0c77ac */ /* 0x000e620008000800 */
[----:B------:R-:W-:Y:S01]  /*3de60*/  ISETP.LT.AND P3, PT, R74, UR53, !P5 ;  /* 0x000000354a007c0c */ /* 0x000fe2000ef61270 */
[----:B------:R-:W-:-:S08]  /*3de70*/  VIADD R7, R93, 0x6b ;  /* 0x0000006b5d077836 */ /* 0x000fd00000000000 */
[----:B------:R0:W-:Y:S01]  /*3de80*/  @P4 STG.E.U16 desc[UR20][R8.64], R0 ;  /* 0x0000000008004986 */ /* 0x0001e2000c101514 */
[----:B------:R-:W-:Y:S01]  /*3de90*/  ISETP.GE.AND P1, PT, R7, UR52, PT ;  /* 0x0000003407007c0c */ /* 0x000fe2000bf26270 */
[----:B------:R-:W-:Y:S01]  /*3dea0*/  VIADD R10, R93, 0x6c ;  /* 0x0000006c5d0a7836 */ /* 0x000fe20000000000 */
[----:B------:R-:W-:Y:S01]  /*3deb0*/  ISETP.LT.AND P5, PT, R73, UR54, !P5 ;  /* 0x0000003649007c0c */ /* 0x000fe2000efa1270 */
[----:B------:R-:W1:Y:S01]  /*3dec0*/  LDCU UR52, c[0x0][0x398] ;  /* 0x00007300ff3477ac */ /* 0x000e620008000800 */
        /* <DEDUP_REMOVED lines=8> */
[----:B----4-:R-:W-:-:S02]  /*3df50*/  PRMT R11, R72, 0x7610, R11 ;  /* 0x00007610480b7816 */ /* 0x010fc4000000000b */
[----:B------:R-:W4:Y:S04]  /*3df60*/  LDL.S16 R72, [R1+0x2ac] ;  /* 0x0002ac0001487983 */ /* 0x000f280000100600 */
[----:B------:R0:W-:Y:S01]  /*3df70*/  @P3 STG.E.U16 desc[UR20][R6.64], R11 ;  /* 0x0000000b06003986 */ /* 0x0001e2000c101514 */
[----:B------:R-:W-:Y:S01]  /*3df80*/  ISETP.LT.AND P3, PT, R74, UR60, !P2 ;  /* 0x0000003c4a007c0c */ /* 0x000fe2000d761270 */
[----:B------:R-:W1:Y:S01]  /*3df90*/  LDCU UR60, c[0x0][0x398] ;  /* 0x00007300ff3c77ac */ /* 0x000e620008000800 */
[----:B------:R-:W-:Y:S01]  /*3dfa0*/  ISETP.LT.AND P2, PT, R73, UR69, !P2 ;  /* 0x0000004549007c0c */ /* 0x000fe2000d741270 */
        /* <DEDUP_REMOVED lines=15> */
[----:B------:R-:W-:Y:S01]  /*3e0a0*/  VIADD R7, R93, 0x6d ;  /* 0x0000006d5d077836 */ /* 0x000fe20000000000 */
[----:B------:R-:W-:Y:S01]  /*3e0b0*/  PRMT R11, R75, 0x7610, R11 ;  /* 0x000076104b0b7816 */ /* 0x000fe2000000000b */
[----:B------:R-:W-:Y:S01]  /*3e0c0*/  VIADD R0, R6, UR28 ;  /* 0x0000001c06007c36 */ /* 0x000fe20008000000 */
[----:B------:R-:W2:Y:S01]  /*3e0d0*/  LDL.S16 R76, [R1+0x2b4] ;  /* 0x0002b400014c7983 */ /* 0x000ea20000100600 */
[----:B------:R-:W-:Y:S01]  /*3e0e0*/  VIADD R10, R93, 0x6e ;  /* 0x0000006e5d0a7836 */ /* 0x000fe20000000000 */
        /* <DEDUP_REMOVED lines=48> */
[----:B------:R-:W-:Y:S01]  /*3e3f0*/  VIADD R7, R93, 0x71 ;  /* 0x000000715d077836 */ /* 0x000fe20000000000 */
[----:B------:R-:W0:Y:S01]  /*3e400*/  LDCU UR50, c[0x0][0x398] ;  /* 0x00007300ff3277ac */ /* 0x000e220008000800 */
[----:B------:R-:W-:Y:S01]  /*3e410*/  IMAD.WIDE R8, R6, 0x2, R2 ;  /* 0x0000000206087825 */ /* 0x000fe200078e0202 */
[----:B------:R-:W-:-:S04]  /*3e420*/  ISETP.LT.AND P4, PT, R74, UR65, !P3 ;  /* 0x000000414a007c0c */ /* 0x000fc8000df81270 */
[----:B------:R0:W-:Y:S01]  /*3e430*/  @P6 STG.E.U16 desc[UR20][R8.64], R0 ;  /* 0x0000000008006986 */ /* 0x0001e2000c101514 */
[----:B----4-:R-:W-:-:S03]  /*3e440*/  PRMT R67, R72, 0x7610, R67 ;  /* 0x0000761048437816 */ /* 0x010fc60000000043 */
[----:B------:R-:W4:Y:S01]  /*3e450*/  LDL.S16 R72, [R1+0x2c0] ;  /* 0x0002c00001487983 */ /* 0x000f220000100600 */
[----:B------:R-:W-:Y:S01]  /*3e460*/  ISETP.GE.AND P1, PT, R7, UR14, PT ;  /* 0x0000000e07007c0c */ /* 0x000fe2000bf26270 */
[----:B------:R-:W-:Y:S01]  /*3e470*/  VIADD R10, R93, 0x72 ;  /* 0x000000725d0a7836 */ /* 0x000fe20000000000 */
[----:B------:R-:W-:Y:S01]  /*3e480*/  PRMT R11, R75, 0x7610, R11 ;  /* 0x000076104b0b7816 */ /* 0x000fe2000000000b */
[----:B------:R-:W1:Y:S01]  /*3e490*/  LDCU UR14, c[0x0][0x398] ;  /* 0x00007300ff0e77ac */ /* 0x000e620008000800 */
[----:B0-----:R-:W-:-:S04]  /*3e4a0*/  IMAD.WIDE R8, R6, 0x2, R4 ;  /* 0x0000000206087825 */ /* 0x001fc800078e0204 */
[----:B------:R-:W-:Y:S01]  /*3e4b0*/  VIADD R0, R6, UR28 ;  /* 0x0000001c06007c36 */ /* 0x000fe20008000000 */
[----:B------:R-:W-:Y:S01]  /*3e4c0*/  @P0 STG.E.U16 desc[UR20][R8.64], R67 ;  /* 0x0000004308000986 */ /* 0x000fe2000c101514 */
[----:B------:R-:W-:Y:S01]  /*3e4d0*/  ISETP.LT.AND P3, PT, R73, UR41, !P3 ;  /* 0x0000002949007c0c */ /* 0x000fe2000df61270 */
[----:B------:R-:W0:Y:S01]  /*3e4e0*/  LDCU UR41, c[0x0][0x398] ;  /* 0x00007300ff2977ac */ /* 0x000e220008000800 */
        /* <DEDUP_REMOVED lines=20> */
[----:B------:R-:W-:Y:S01]  /*3e630*/  VIADD R7, R93, 0x73 ;  /* 0x000000735d077836 */ /* 0x000fe20000000000 */
[----:B------:R-:W-:Y:S01]  /*3e640*/  ISETP.LT.AND P5, PT, R73, UR57, !P5 ;  /* 0x0000003949007c0c */ /* 0x000fe2000efa1270 */
[----:B------:R-:W-:Y:S01]  /*3e650*/  VIADD R10, R93, 0x74 ;  /* 0x000000745d0a7836 */ /* 0x000fe20000000000 */
[----:B------:R-:W0:Y:S05]  /*3e660*/  LDCU UR49, c[0x0][0x39c] ;  /* 0x00007380ff3177ac */ /* 0x000e2a0008000800 */
[----:B------:R1:W-:Y:S01]  /*3e670*/  @P4 STG.E.U16 desc[UR20][R8.64], R0 ;  /* 0x0000000008004986 */ /* 0x0003e2000c101514 */
[----:B------:R-:W-:Y:S01]  /*3e680*/  ISETP.GE.AND P0, PT, R7, UR18, PT ;  /* 0x0000001207007c0c */ /* 0x000fe2000bf06270 */
[----:B------:R-:W0:Y:S01]  /*3e690*/  LDCU UR18, c[0x0][0x398] ;  /* 0x00007300ff1277ac */ /* 0x000e220008000800 */
[----:B------:R-:W0:Y:S01]  /*3e6a0*/  LDCU UR33, c[0x0][0x398] ;  /* 0x00007300ff2177ac */ /* 0x000e220008000800 */
[----:B------:R-:W0:Y:S01]  /*3e6b0*/  LDCU UR57, c[0x0][0x398] ;  /* 0x00007300ff3977ac */ /* 0x000e220008000800 */
[----:B-1----:R-:W-:-:S02]  /*3e6c0*/  VIADD R0, R6, UR28 ;  /* 0x0000001c06007c36 */ /* 0x002fc40008000000 */
[----:B------:R-:W-:-:S04]  /*3e6d0*/  IMAD.WIDE R8, R6, 0x2, R4 ;  /* 0x0000000206087825 */ /* 0x000fc800078e0204 */
[----:B------:R-:W-:Y:S01]  /*3e6e0*/  IMAD.WIDE R6, R0, 0x2, R2 ;  /* 0x0000000200067825 */ /* 0x000fe200078e0202 */
[----:B------:R-:W-:Y:S01]  /*3e6f0*/  @P2 STG.E.U16 desc[UR20][R8.64], R67 ;  /* 0x0000004308002986 */ /* 0x000fe2000c101514 */
[----:B------:R-:W-:Y:S01]  /*3e700*/  ISETP.LT.AND P2, PT, R74, UR24, !P1 ;  /* 0x000000184a007c0c */ /* 0x000fe2000cf41270 */
[----:B------:R-:W1:Y:S01]  /*3e710*/  LDCU UR24, c[0x0][0x398] ;  /* 0x00007300ff1877ac */ /* 0x000e620008000800 */
[----:B----4-:R-:W-:Y:S02]  /*3e720*/  PRMT R11, R72, 0x7610, R11 ;  /* 0x00007610480b7816 */ /* 0x010fe4000000000b */
[----:B------:R-:W4:Y:S01]  /*3e730*/  LDL.S16 R72, [R1+0x2cc] ;  /* 0x0002cc0001487983 */ /* 0x000f220000100600 */
[----:B------:R-:W-:Y:S01]  /*3e740*/  ISETP.GE.AND P4, PT, R10, UR40, PT ;  /* 0x000000280a007c0c */ /* 0x000fe2000bf86270 */
[----:B------:R-:W0:Y:S02]  /*3e750*/  LDCU UR40, c[0x0][0x398] ;  /* 0x00007300ff2877ac */ /* 0x000e240008000800 */
[----:B------:R1:W-:Y:S01]  /*3e760*/  @P3 STG.E.U16 desc[UR20][R6.64], R11 ;  /* 0x0000000b06003986 */ /* 0x0003e2000c101514 */
[----:B------:R-:W-:Y:S01]  /*3e770*/  ISETP.LT.AND P1, PT, R73, UR31, !P1 ;  /* 0x0000001f49007c0c */ /* 0x000fe2000cf21270 */
[----:B------:R-:W0:Y:S01]  /*3e780*/  LDCU UR31, c[0x0][0x39c] ;  /* 0x00007380ff1f77ac */ /* 0x000e220008000800 */
[----:B-1----:R-:W-:-:S02]  /*3e790*/  VIADD R6, R0, UR28 ;  /* 0x0000001c00067c36 */ /* 0x002fc40008000000 */
[----:B------:R-:W-:-:S04]  /*3e7a0*/  IMAD.WIDE R10, R0, 0x2, R4 ;  /* 0x00000002000a7825 */ /* 0x000fc800078e0204 */
[----:B------:R-:W-:Y:S01]  /*3e7b0*/  IMAD.WIDE R8, R6, 0x2, R2 ;  /* 0x0000000206087825 */ /* 0x000fe200078e0202 */
[----:B---3--:R-:W-:Y:S02]  /*3e7c0*/  PRMT R67, R71, 0x7610, R67 ;  /* 0x0000761047437816 */ /* 0x008fe40000000043 */
[----:B------:R-:W3:Y:S01]  /*3e7d0*/  LDL.LU.S16 R71, [R1+0x2ce] ;  /* 0x0002ce0001477983 */ /* 0x000ee20000300600 */
[----:B------:R-:W-:-:S03]  /*3e7e0*/  PRMT R0, R76, 0x7610, R0 ;  /* 0x000076104c007816 */ /* 0x000fc60000000000 */
[----:B------:R1:W-:Y:S04]  /*3e7f0*/  @P5 STG.E.U16 desc[UR20][R10.64], R67 ;  /* 0x000000430a005986 */ /* 0x0003e8000c101514 */
[----:B------:R0:W-:Y:S01]  /*3e800*/  @P2 STG.E.U16 desc[UR20][R8.64], R0 ;  /* 0x0000000008002986 */ /* 0x0001e2000c101514 */
[----:B-1----:R-:W-:-:S03]  /*3e810*/  PRMT R67, R70, 0x7610, R67 ;  /* 0x0000761046437816 */ /* 0x002fc60000000043 */
[----:B------:R-:W3:Y:S01]  /*3e820*/  LDL.S16 R70, [R1+0x2d0] ;  /* 0x0002d00001467983 */ /* 0x000ee20000100600 */
[----:B0-----:R-:W-:-:S05]  /*3e830*/  IMAD.WIDE R8, R6, 0x2, R4 ;  /* 0x0000000206087825 */ /* 0x001fca00078e0204 */
        /* <DEDUP_REMOVED lines=20> */
[----:B------:R-:W-:-:S04]  /*3e980*/  ISETP.LT.AND P0, PT, R73, UR63, !P0 ;  /* 0x0000003f49007c0c */ /* 0x000fc8000c701270 */
[----:B------:R-:W-:Y:S01]  /*3e990*/  @P6 STG.E.U16 desc[UR20][R10.64], R67 ;  /* 0x000000430a006986 */ /* 0x000fe2000c101514 */
[----:B----4-:R-:W-:-:S03]  /*3e9a0*/  PRMT R0, R72, 0x7610, R0 ;  /* 0x0000761048007816 */ /* 0x010fc60000000000 */
[----:B------:R-:W4:Y:S01]  /*3e9b0*/  LDL.LU.S16 R72, [R1+0x2d6] ;  /* 0x0002d60001487983 */ /* 0x000f220000300600 */
[----:B------:R-:W-:-:S03]  /*3e9c0*/  IMAD.WIDE R8, R6, 0x2, R2 ;  /* 0x0000000206087825 */ /* 0x000fc600078e0202 */
[----:B------:R-:W4:Y:S04]  /*3e9d0*/  LDL.S16 R75, [R1+0x2d8] ;  /* 0x0002d800014b7983 */ /* 0x000f280000100600 */
[----:B------:R1:W-:Y:S02]  /*3e9e0*/  @P5 STG.E.U16 desc[UR20][R8.64], R0 ;  /* 0x0000000008005986 */ /* 0x0003e4000c101514 */
[----:B-1----:R-:W-:Y:S01]  /*3e9f0*/  IMAD.WIDE R8, R6, 0x2, R4 ;  /* 0x0000000206087825 */ /* 0x002fe200078e0204 */
        /* <DEDUP_REMOVED lines=8> */
[C---:B------:R-:W-:Y:S01]  /*3ea80*/  VIADD R7, R93.reuse, 0x77 ;  /* 0x000000775d077836 */ /* 0x040fe20000000000 */
[----:B------:R-:W-:Y:S01]  /*3ea90*/  IADD3 R0, PT, PT, R6, UR28, RZ ;  /* 0x0000001c06007c10 */ /* 0x000fe2000fffe0ff */
[----:B------:R-:W-:Y:S01]  /*3eaa0*/  VIADD R10, R93, 0x78 ;  /* 0x000000785d0a7836 */ /* 0x000fe20000000000 */
[----:B------:R-:W-:Y:S01]  /*3eab0*/  ISETP.LT.AND P4, PT, R73, UR16, !P4 ;  /* 0x0000001049007c0c */ /* 0x000fe2000e781270 */
[----:B------:R-:W1:Y:S01]  /*3eac0*/  LDCU UR38, c[0x0][0x398] ;  /* 0x00007300ff2677ac */ /* 0x000e620008000800 */
[----:B------:R-:W-:Y:S01]  /*3ead0*/  ISETP.GE.AND P1, PT, R7, UR56, PT ;  /* 0x0000003807007c0c */ /* 0x000fe2000bf26270 */
[----:B------:R-:W-:Y:S01]  /*3eae0*/  IMAD.WIDE R6, R0, 0x2, R2 ;  /* 0x0000000200067825 */ /* 0x000fe200078e0202 */
[----:B------:R-:W-:Y:S01]  /*3eaf0*/  ISETP.GE.AND P5, PT, R10, UR44, PT ;  /* 0x0000002c0a007c0c */ /* 0x000fe2000bfa6270 */
[----:B------:R-:W0:Y:S04]  /*3eb00*/  LDCU UR44, c[0x0][0x39c] ;  /* 0x00007380ff2c77ac */ /* 0x000e280008000800 */
[----:B------:R1:W-:Y:S01]  /*3eb10*/  @P6 STG.E.U16 desc[UR20][R6.64], R11 ;  /* 0x0000000b06006986 */ /* 0x0003e2000c101514 */
[----:B------:R-:W-:Y:S01]  /*3eb20*/  ISETP.LT.AND P6, PT, R74, UR26, !P3 ;  /* 0x0000001a4a007c0c */ /* 0x000fe2000dfc1270 */
[----:B------:R-:W0:Y:S01]  /*3eb30*/  LDCU UR56, c[0x0][0x398] ;  /* 0x00007300ff3877ac */ /* 0x000e220008000800 */
        /* <DEDUP_REMOVED lines=39> */
[----:B------:R-:W-:Y:S02]  /*3edb0*/  ISETP.LT.AND P4, PT, R74, UR62, !P1 ;  /* 0x0000003e4a007c0c */ /* 0x000fe4000cf81270 */
[----:B------:R-:W-:Y:S01]  /*3edc0*/  ISETP.LT.AND P1, PT, R73, UR34, !P1 ;  /* 0x0000002249007c0c */ /* 0x000fe2000cf21270 */
[----:B------:R-:W-:Y:S01]  /*3edd0*/  IMAD.WIDE R8, R6, 0x2, R2 ;  /* 0x0000000206087825 */ /* 0x000fe200078e0202 */
[----:B------:R-:W-:Y:S01]  /*3ede0*/  ISETP.LT.AND P2, PT, R74, UR47, !P5 ;  /* 0x0000002f4a007c0c */ /* 0x000fe2000ef41270 */
[----:B------:R-:W1:Y:S02]  /*3edf0*/  LDCU UR34, c[0x0][0x39c] ;  /* 0x00007380ff2277ac */ /* 0x000e640008000800 */
[----:B------:R-:W-:Y:S01]  /*3ee00*/  VIADD R7, R93, 0x7b ;  /* 0x0000007b5d077836 */ /* 0x000fe20000000000 */
[----:B------:R-:W-:Y:S01]  /*3ee10*/  ISETP.LT.AND P5, PT, R73, UR48, !P5 ;  /* 0x0000003049007c0c */ /* 0x000fe2000efa1270 */
[----:B------:R-:W-:Y:S01]  /*3ee20*/  VIADD R10, R93, 0x7c ;  /* 0x0000007c5d0a7836 */ /* 0x000fe20000000000 */
[----:B------:R-:W0:Y:S03]  /*3ee30*/  LDCU UR48, c[0x0][0x39c] ;  /* 0x00007380ff3077ac */ /* 0x000e260008000800 */
[----:B------:R1:W-:Y:S01]  /*3ee40*/  @P4 STG.E.U16 desc[UR20][R8.64], R0 ;  /* 0x0000000008004986 */ /* 0x0003e2000c101514 */
[----:B------:R-:W-:Y:S01]  /*3ee50*/  ISETP.GE.AND P3, PT, R7, UR59, PT ;  /* 0x0000003b07007c0c */ /* 0x000fe2000bf66270 */
        /* <DEDUP_REMOVED lines=87> */
[----:B----4-:R-:W-:Y:S01]  /*3f3d0*/  PRMT R67, R72, 0x7610, R67 ;  /* 0x0000761048437816 */ /* 0x010fe20000000043 */
[----:B------:R-:W-:Y:S02]  /*3f3e0*/  VIADD R10, R93, 0x82 ;  /* 0x000000825d0a7836 */ /* 0x000fe40000000000 */
[----:B------:R-:W4:Y:S01]  /*3f3f0*/  LDL.S16 R72, [R1+0x100] ;  /* 0x0001000001487983 */ /* 0x000f220000100600 */
[----:B------:R-:W-:Y:S01]  /*3f400*/  ISETP.GE.AND P3, PT, R7, UR30, PT ;  /* 0x0000001e07007c0c */ /* 0x000fe2000bf66270 */
[----:B------:R-:W1:Y:S01]  /*3f410*/  LDCU UR22, c[0x0][0x39c] ;  /* 0x00007380ff1677ac */ /* 0x000e620008000800 */
[----:B0-----:R-:W-:-:S04]  /*3f420*/  IMAD.WIDE R8, R6, 0x2, R4 ;  /* 0x0000000206087825 */ /* 0x001fc800078e0204 */
[----:B------:R-:W-:Y:S01]  /*3f430*/  VIADD R0, R6, UR28 ;  /* 0x0000001c06007c36 */ /* 0x000fe20008000000 */
[----:B------:R-:W-:Y:S01]  /*3f440*/  PRMT R11, R75, 0x7610, R11 ;  /* 0x000076104b0b7816 */ /* 0x000fe2000000000b */
[----:B------:R3:W-:Y:S01]  /*3f450*/  @P2 STG.E.U16 desc[UR20][R8.64], R67 ;  /* 0x0000004308002986 */ /* 0x0007e2000c101514 */
[----:B------:R-:W-:Y:S01]  /*3f460*/  ISETP.LT.AND P1, PT, R73, UR58, !P1 ;  /* 0x0000003a49007c0c */ /* 0x000fe2000cf21270 */
[----:B------:R-:W-:Y:S01]  /*3f470*/  IMAD.WIDE R6, R0, 0x2, R2 ;  /* 0x0000000200067825 */ /* 0x000fe200078e0202 */
[----:B------:R-:W-:Y:S01]  /*3f480*/  ISETP.GE.AND P6, PT, R10, UR49, PT ;  /* 0x000000310a007c0c */ /* 0x000fe2000bfc6270 */
[----:B------:R-:W0:Y:S03]  /*3f490*/  LDCU UR30, c[0x0][0x398] ;  /* 0x00007300ff1e77ac */ /* 0x000e260008000800 */
[----:B------:R0:W-:Y:S01]  /*3f4a0*/  @P4 STG.E.U16 desc[UR20][R6.64], R11 ;  /* 0x0000000b06004986 */ /* 0x0001e2000c101514 */
[----:B---3--:R-:W-:Y:S01]  /*3f4b0*/  PRMT R67, R71, 0x7610, R67 ;  /* 0x0000761047437816 */ /* 0x008fe20000000043 */
[----:B------:R-:W3:Y:S02]  /*3f4c0*/  LDCU UR49, c[0x0][0x398] ;  /* 0x00007300ff3177ac */ /* 0x000ee40008000800 */
[----:B------:R-:W3:Y:S01]  /*3f4d0*/  LDL.LU.S16 R71, [R1+0x102] ;  /* 0x0001020001477983 */ /* 0x000ee20000300600 */
[----:B0-----:R-:W-:-:S02]  /*3f4e0*/  VIADD R6, R0, UR28 ;  /* 0x0000001c00067c36 */ /* 0x001fc40008000000 */
[----:B------:R-:W-:Y:S01]  /*3f4f0*/  IMAD.WIDE R10, R0, 0x2, R4 ;  /* 0x00000002000a7825 */ /* 0x000fe200078e0204 */
        /* <DEDUP_REMOVED lines=29> */
[----:B------:R-:W-:-:S03]  /*3f6d0*/  ISETP.GE.AND P2, PT, R10, UR64, PT ;  /* 0x000000400a007c0c */ /* 0x000fc6000bf46270 */
[----:B------:R0:W-:Y:S01]  /*3f6e0*/  @P1 STG.E.U16 desc[UR20][R6.64], R11 ;  /* 0x0000000b06001986 */ /* 0x0001e2000c101514 */
        /* <DEDUP_REMOVED lines=9> */
[----:B------:R0:W-:Y:S02]  /*3f780*/  @P0 STG.E.U16 desc[UR20][R8.64], R0 ;  /* 0x0000000008000986 */ /* 0x0001e4000c101514 */
[----:B0-----:R-:W-:Y:S02]  /*3f790*/  PRMT R67, R70, 0x7610, R67 ;  /* 0x0000761046437816 */ /* 0x001fe40000000043 */
[----:B------:R-:W3:Y:S01]  /*3f7a0*/  LDL.S16 R70, [R1+0x110] ;  /* 0x0001100001467983 */ /* 0x000ee20000100600 */
[----:B------:R-:W-:-:S05]  /*3f7b0*/  IMAD.WIDE R8, R6, 0x2, R4 ;  /* 0x0000000206087825 */ /* 0x000fca00078e0204 */
        /* <DEDUP_REMOVED lines=68> */
[C---:B-1----:R-:W-:Y:S01]  /*3fc00*/  IADD3 R0, PT, PT, R6.reuse, UR28, RZ ;  /* 0x0000001c06007c10 */ /* 0x042fe2000fffe0ff */
[----:B------:R-:W-:Y:S01]  /*3fc10*/  IMAD.WIDE R8, R6, 0x2, R4 ;  /* 0x0000000206087825 */ /* 0x000fe200078e0204 */
[----:B------:R-:W-:Y:S01]  /*3fc20*/  ISETP.LT.AND P0, PT, R73, UR12, !P0 ;  /* 0x0000000c49007c0c */ /* 0x000fe2000c701270 */
[----:B------:R-:W1:Y:S02]  /*3fc30*/  LDCU UR12, c[0x0][0x398] ;  /* 0x00007300ff0c77ac */ /* 0x000e640008000800 */
[----:B------:R-:W-:Y:S01]  /*3fc40*/  IMAD.WIDE R6, R0, 0x2, R2 ;  /* 0x0000000200067825 */ /* 0x000fe200078e0202 */
[----:B------:R-:W-:Y:S01]  /*3fc50*/  @P1 STG.E.U16 desc[UR20][R8.64], R67 ;  /* 0x0000004308001986 */ /* 0x000fe2000c101514 */
[----:B------:R-:W-:Y:S01]  /*3fc60*/  ISETP.GE.AND P6, PT, R10, UR32, PT ;  /* 0x000000200a007c0c */ /* 0x000fe2000bfc6270 */
[----:B------:R-:W0:Y:S02]  /*3fc70*/  LDCU UR32, c[0x0][0x398] ;  /* 0x00007300ff2077ac */ /* 0x000e240008000800 */
        /* <DEDUP_REMOVED lines=71> */
[----:B------:R-:W-:Y:S01]  /*400f0*/  IMAD.WIDE R8, R6, 0x2, R2 ;  /* 0x0000000206087825 */ /* 0x000fe200078e0202 */
[----:B------:R-:W0:Y:S01]  /*40100*/  LDCU UR35, c[0x0][0x398] ;  /* 0x00007300ff2377ac */ /* 0x000e220008000800 */
[----:B----4-:R-:W-:-:S02]  /*40110*/  PRMT R0, R72, 0x7610, R0 ;  /* 0x0000761048007816 */ /* 0x010fc40000000000 */
[----:B------:R-:W4:Y:S04]  /*40120*/  LDL.LU.S16 R72, [R1+0x136] ;  /* 0x0001360001487983 */ /* 0x000f280000300600 */
[----:B------:R-:W4:Y:S04]  /*40130*/  LDL.S16 R75, [R1+0x138] ;  /* 0x00013800014b7983 */ /* 0x000f280000100600 */
[----:B------:R0:W-:Y:S02]  /*40140*/  @P5 STG.E.U16 desc[UR20][R8.64], R0 ;  /* 0x0000000008005986 */ /* 0x0001e4000c101514 */
[----:B0-----:R-:W-:Y:S01]  /*40150*/  IMAD.WIDE R8, R6, 0x2, R4 ;  /* 0x0000000206087825 */ /* 0x001fe200078e0204 */
[----:B---3--:R-:W-:-:S02]  /*40160*/  PRMT R67, R71, 0x7610, R67 ;  /* 0x0000761047437816 */ /* 0x008fc40000000043 */
        /* <DEDUP_REMOVED lines=34> */
[----:B-1----:R-:W-:-:S04]  /*40390*/  IMAD.WIDE R8, R6, 0x2, R4 ;  /* 0x0000000206087825 */ /* 0x002fc800078e0204 */
[----:B------:R-:W-:Y:S01]  /*403a0*/  VIADD R0, R6, UR28 ;  /* 0x0000001c06007c36 */ /* 0x000fe20008000000 */
[----:B------:R-:W-:Y:S01]  /*403b0*/  PRMT R11, R75, 0x7610, R11 ;  /* 0x000076104b0b7816 */ /* 0x000fe2000000000b */
[----:B------:R-:W-:Y:S01]  /*403c0*/  VIADD R10, R93, 0x92 ;  /* 0x000000925d0a7836 */ /* 0x000fe20000000000 */
[----:B------:R-:W-:Y:S01]  /*403d0*/  @P0 STG.E.U16 desc[UR20][R8.64], R67 ;  /* 0x0000004308000986 */ /* 0x000fe2000c101514 */
[----:B------:R-:W-:Y:S01]  /*403e0*/  IMAD.WIDE R6, R0, 0x2, R2 ;  /* 0x0000000200067825 */ /* 0x000fe200078e0202 */
[----:B------:R-:W-:Y:S01]  /*403f0*/  ISETP.LT.AND P3, PT, R73, UR41, !P3 ;  /* 0x0000002949007c0c */ /* 0x000fe2000df61270 */
[----:B------:R-:W1:Y:S01]  /*40400*/  LDCU UR41, c[0x0][0x398] ;  /* 0x00007300ff2977ac */ /* 0x000e620008000800 */
[----:B------:R-:W-:Y:S02]  /*40410*/  ISETP.GE.AND P6, PT, R10, UR43, PT ;  /* 0x0000002b0a007c0c */ /* 0x000fe4000bfc6270 */
[----:B------:R0:W-:Y:S01]  /*40420*/  @P2 STG.E.U16 desc[UR20][R6.64], R11 ;  /* 0x0000000b06002986 */ /* 0x0001e2000c101514 */
[----:B------:R-:W1:Y:S01]  /*40430*/  LDCU UR43, c[0x0][0x39c] ;  /* 0x00007380ff2b77ac */ /* 0x000e620008000800 */
[----:B0-----:R-:W-:-:S02]  /*40440*/  VIADD R6, R0, UR28 ;  /* 0x0000001c00067c36 */ /* 0x001fc40008000000 */
        /* <DEDUP_REMOVED lines=100> */
[----:B-1----:R-:W-:-:S04]  /*40a90*/  IMAD.WIDE R10, R0, 0x2, R4 ;  /* 0x00000002000a7825 */ /* 0x002fc800078e0204 */
[----:B------:R-:W-:Y:S01]  /*40aa0*/  VIADD R6, R0, UR28 ;  /* 0x0000001c00067c36 */ /* 0x000fe20008000000 */
[----:B------:R-:W-:Y:S01]  /*40ab0*/  PRMT R0, R76, 0x7610, R0 ;  /* 0x000076104c007816 */ /* 0x000fe20000000000 */
[----:B------:R4:W-:Y:S02]  /*40ac0*/  @P2 STG.E.U16 desc[UR20][R10.64], R67 ;  /* 0x000000430a002986 */ /* 0x0009e4000c101514 */
[----:B------:R-:W-:Y:S01]  /*40ad0*/  IMAD.WIDE R8, R6, 0x2, R2 ;  /* 0x0000000206087825 */ /* 0x000fe200078e0202 */
[----:B------:R-:W-:Y:S01]  /*40ae0*/  ISETP.LT.AND P2, PT, R74, UR22, !P4 ;  /* 0x000000164a007c0c */ /* 0x000fe2000e741270 */
[----:B------:R-:W1:Y:S02]  /*40af0*/  LDCU UR22, c[0x0][0x398] ;  /* 0x00007300ff1677ac */ /* 0x000e640008000800 */
[----:B------:R-:W-:Y:S01]  /*40b00*/  VIADD R7, R93, 0x99 ;  /* 0x000000995d077836 */ /* 0x000fe20000000000 */
        /* <DEDUP_REMOVED lines=38> */
[C---:B0-----:R-:W-:Y:S01]  /*40d70*/  IADD3 R0, PT, PT, R6.reuse, UR28, RZ ;  /* 0x0000001c06007c10 */ /* 0x041fe2000fffe0ff */
        /* <DEDUP_REMOVED lines=48> */
[----:B------:R-:W-:Y:S01]  /*41080*/  VIADD R7, R93, 0x9f ;  /* 0x0000009f5d077836 */ /* 0x000fe20000000000 */
[----:B------:R-:W0:Y:S01]  /*41090*/  LDCU UR41, c[0x0][0x398] ;  /* 0x00007300ff2977ac */ /* 0x000e220008000800 */
[----:B----4-:R-:W-:-:S02]  /*410a0*/  PRMT R0, R72, 0x7610, R0 ;  /* 0x0000761048007816 */ /* 0x010fc40000000000 */
        /* <DEDUP_REMOVED lines=13> */
[----:B------:R-:W-:Y:S01]  /*41180*/  VIADD R0, R6, UR28 ;  /* 0x0000001c06007c36 */ /* 0x000fe20008000000 */
[----:B------:R-:W-:Y:S01]  /*41190*/  ISETP.GE.AND P0, PT, R7, UR16, PT ;  /* 0x0000001007007c0c */ /* 0x000fe2000bf06270 */
[----:B------:R-:W-:Y:S01]  /*411a0*/  VIADD R10, R93, 0xa0 ;  /* 0x000000a05d0a7836 */ /* 0x000fe20000000000 */
[C---:B------:R-:W-:Y:S01]  /*411b0*/  ISETP.LT.AND P3, PT, R73.reuse, UR24, !P3 ;  /* 0x0000001849007c0c */ /* 0x040fe2000df61270 */
[----:B------:R-:W-:Y:S01]  /*411c0*/  IMAD.WIDE R6, R0, 0x2, R2 ;  /* 0x0000000200067825 */ /* 0x000fe200078e0202 */
[----:B------:R-:W0:Y:S02]  /*411d0*/  LDCU UR16, c[0x0][0x39c] ;  /* 0x00007380ff1077ac */ /* 0x000e240008000800 */
        /* <DEDUP_REMOVED lines=45> */
[----:B------:R-:W-:Y:S02]  /*414b0*/  ISETP.LT.AND P0, PT, R73, UR45, !P0 ;  /* 0x0000002d49007c0c */ /* 0x000fe4000c701270 */
[----:B------:R-:W-:Y:S01]  /*414c0*/  ISETP.LT.AND P4, PT, R74, UR32, !P5 ;  /* 0x000000204a007c0c */ /* 0x000fe2000ef81270 */
[----:B------:R-:W-:-:S08]  /*414d0*/  VIADD R7, R93, 0xa3 ;  /* 0x000000a35d077836 */ /* 0x000fd00000000000 */
[----:B------:R1:W-:Y:S01]  /*414e0*/  @P3 STG.E.U16 desc[UR20][R8.64], R0 ;  /* 0x0000000008003986 */ /* 0x0003e2000c101514 */
[----:B------:R-:W-:Y:S01]  /*414f0*/  ISETP.GE.AND P1, PT, R7, UR8, PT ;  /* 0x0000000807007c0c */ /* 0x000fe2000bf26270 */
[----:B------:R-:W-:Y:S01]  /*41500*/  VIADD R10, R93, 0xa4 ;  /* 0x000000a45d0a7836 */ /* 0x000fe20000000000 */
[----:B------:R-:W-:Y:S01]  /*41510*/  ISETP.LT.AND P5, PT, R73, UR44, !P5 ;  /* 0x0000002c49007c0c */ /* 0x000fe2000efa1270 */
[----:B------:R-:W0:Y:S01]  /*41520*/  LDCU UR8, c[0x0][0x39c] ;  /* 0x00007380ff0877ac */ /* 0x000e220008000800 */
[----:B------:R-:W0:Y:S01]  /*41530*/  LDCU UR32, c[0x0][0x398] ;  /* 0x00007300ff2077ac */ /* 0x000e220008000800 */
[C---:B-1----:R-:W-:Y:S02]  /*41540*/  VIADD R0, R6.reuse, UR28 ;  /* 0x0000001c06007c36 */ /* 0x042fe40008000000 */
[----:B------:R-:W-:-:S04]  /*41550*/  IMAD.WIDE R8, R6, 0x2, R4 ;  /* 0x0000000206087825 */ /* 0x000fc800078e0204 */
[----:B------:R-:W-:Y:S01]  /*41560*/  IMAD.WIDE R6, R0, 0x2, R2 ;  /* 0x0000000200067825 */ /* 0x000fe200078e0202 */
[----:B------:R-:W-:Y:S01]  /*41570*/  @P0 STG.E.U16 desc[UR20][R8.64], R67 ;  /* 0x0000004308000986 */ /* 0x000fe2000c101514 */
[----:B------:R-:W-:Y:S01]  /*41580*/  ISETP.GE.AND P3, PT, R10, UR4, PT ;  /* 0x000000040a007c0c */ /* 0x000fe2000bf66270 */
[----:B------:R-:W1:Y:S01]  /*41590*/  LDCU UR4, c[0x0][0x39c] ;  /* 0x00007380ff0477ac */ /* 0x000e620008000800 */
[----:B----4-:R-:W-:Y:S02]  /*415a0*/  PRMT R11, R72, 0x7610, R11 ;  /* 0x00007610480b7816 */ /* 0x010fe4000000000b */
[----:B------:R-:W4:Y:S04]  /*415b0*/  LDL.S16 R72, [R1+0x18c] ;  /* 0x00018c0001487983 */ /* 0x000f280000100600 */
[----:B------:R0:W-:Y:S01]  /*415c0*/  @P4 STG.E.U16 desc[UR20][R6.64], R11 ;  /* 0x0000000b06004986 */ /* 0x0001e2000c101514 */
[----:B------:R-:W-:Y:S01]  /*415d0*/  ISETP.LT.AND P4, PT, R74, UR22, !P2 ;  /* 0x000000164a007c0c */ /* 0x000fe2000d781270 */
[----:B------:R-:W1:Y:S01]  /*415e0*/  LDCU UR22, c[0x0][0x398] ;  /* 0x00007300ff1677ac */ /* 0x000e620008000800 */
[----:B------:R-:W-:Y:S01]  /*415f0*/  ISETP.LT.AND P2, PT, R73, UR42, !P2 ;  /* 0x0000002a49007c0c */ /* 0x000fe2000d741270 */
[----:B0-----:R-:W-:-:S02]  /*41600*/  VIADD R6, R0, UR28 ;  /* 0x0000001c00067c36 */ /* 0x001fc40008000000 */
        /* <DEDUP_REMOVED lines=104> */
[C---:B------:R-:W-:Y:S02]  /*41c90*/  VIADD R7, R93.reuse, 0xab ;  /* 0x000000ab5d077836 */ /* 0x040fe40000000000 */
[----:B------:R-:W-:Y:S01]  /*41ca0*/  VIADD R10, R93, 0xac ;  /* 0x000000ac5d0a7836 */ /* 0x000fe20000000000 */
[----:B------:R-:W0:Y:S05]  /*41cb0*/  LDCU UR37, c[0x0][0x398] ;  /* 0x00007300ff2577ac */ /* 0x000e2a0008000800 */
[----:B------:R1:W-:Y:S01]  /*41cc0*/  @P3 STG.E.U16 desc[UR20][R8.64], R0 ;  /* 0x0000000008003986 */ /* 0x0003e2000c101514 */
[----:B------:R-:W-:Y:S01]  /*41cd0*/  ISETP.GE.AND P0, PT, R7, UR12, PT ;  /* 0x0000000c07007c0c */ /* 0x000fe2000bf06270 */
[----:B------:R-:W0:Y:S01]  /*41ce0*/  LDCU UR12, c[0x0][0x39c] ;  /* 0x00007380ff0c77ac */ /* 0x000e220008000800 */
[----:B------:R-:W-:Y:S01]  /*41cf0*/  ISETP.LT.AND P5, PT, R73, UR40, !P5 ;  /* 0x0000002849007c0c */ /* 0x000fe2000efa1270 */
[----:B-1----:R-:W-:-:S02]  /*41d00*/  VIADD R0, R6, UR28 ;  /* 0x0000001c06007c36 */ /* 0x002fc40008000000 */
        /* <DEDUP_REMOVED lines=95> */
[----:B------:R-:W-:-:S02]  /*42300*/  ISETP.LT.AND P4, PT, R73, UR35, !P4 ;  /* 0x0000002349007c0c */ /* 0x000fc4000e781270 */
[----:B------:R-:W-:Y:S01]  /*42310*/  IMAD.WIDE R6, R0, 0x2, R2 ;  /* 0x0000000200067825 */ /* 0x000fe200078e0202 */
[----:B------:R-:W-:Y:S01]  /*42320*/  ISETP.GE.AND P6, PT, R10, UR8, PT ;  /* 0x000000080a007c0c */ /* 0x000fe2000bfc6270 */
[----:B------:R-:W0:Y:S03]  /*42330*/  LDCU UR8, c[0x0][0x39c] ;  /* 0x00007380ff0877ac */ /* 0x000e260008000800 */
[----:B------:R1:W-:Y:S02]  /*42340*/  @P3 STG.E.U16 desc[UR20][R6.64], R11 ;  /* 0x0000000b06003986 */ /* 0x0003e4000c101514 */
[C---:B-1----:R-:W-:Y:S02]  /*42350*/  VIADD R6, R0.reuse, UR28 ;  /* 0x0000001c00067c36 */ /* 0x042fe40008000000 */
[----:B------:R-:W-:Y:S01]  /*42360*/  IMAD.WIDE R10, R0, 0x2, R4 ;  /* 0x00000002000a7825 */ /* 0x000fe200078e0204 */
[----:B---3--:R-:W-:-:S02]  /*42370*/  PRMT R67, R71, 0x7610, R67 ;  /* 0x0000761047437816 */ /* 0x008fc40000000043 */
        /* <DEDUP_REMOVED lines=20> */
[----:B------:R-:W-:-:S04]  /*424c0*/  IMAD.WIDE R8, R6, 0x2, R4 ;  /* 0x0000000206087825 */ /* 0x000fc800078e0204 */
[----:B------:R-:W-:Y:S01]  /*424d0*/  IMAD.WIDE R6, R0, 0x2, R2 ;  /* 0x0000000200067825 */ /* 0x000fe200078e0202 */
[----:B------:R-:W-:Y:S01]  /*424e0*/  @P1 STG.E.U16 desc[UR20][R8.64], R67 ;  /* 0x0000004308001986 */ /* 0x000fe2000c101514 */
[----:B------:R-:W-:Y:S01]  /*424f0*/  ISETP.GE.AND P3, PT, R10, UR10, PT ;  /* 0x0000000a0a007c0c */ /* 0x000fe2000bf66270 */
[----:B------:R-:W0:Y:S01]  /*42500*/  LDCU UR10, c[0x0][0x398] ;  /* 0x00007300ff0a77ac */ /* 0x000e220008000800 */
[----:B----4-:R-:W-:Y:S02]  /*42510*/  PRMT R11, R72, 0x7610, R11 ;  /* 0x00007610480b7816 */ /* 0x010fe4000000000b */
[----:B------:R-:W4:Y:S04]  /*42520*/  LDL.S16 R72, [R1+0x1cc] ;  /* 0x0001cc0001487983 */ /* 0x000f280000100600 */
[----:B------:R0:W-:Y:S01]  /*42530*/  @P4 STG.E.U16 desc[UR20][R6.64], R11 ;  /* 0x0000000b06004986 */ /* 0x0001e2000c101514 */
[----:B------:R-:W-:Y:S01]  /*42540*/  ISETP.LT.AND P4, PT, R74, UR32, !P0 ;  /* 0x000000204a007c0c */ /* 0x000fe2000c781270 */
[----:B------:R-:W1:Y:S01]  /*42550*/  LDCU UR32, c[0x0][0x398] ;  /* 0x00007300ff2077ac */ /* 0x000e620008000800 */
[----:B------:R-:W-:Y:S01]  /*42560*/  ISETP.LT.AND P0, PT, R73, UR14, !P0 ;  /* 0x0000000e49007c0c */ /* 0x000fe2000c701270 */
[----:B------:R-:W1:Y:S01]  /*42570*/  LDCU UR14, c[0x0][0x398] ;  /* 0x00007300ff0e77ac */ /* 0x000e620008000800 */
        /* <DEDUP_REMOVED lines=24> */
[----:B-1----:R-:W-:-:S03]  /*42700*/  ISETP.GE.AND P4, PT, R10, UR4, PT ;  /* 0x000000040a007c0c */ /* 0x002fc6000bf86270 */
        /* <DEDUP_REMOVED lines=54> */
[----:B------:R-:W2:Y:S01]  /*42a70*/  LDCU UR4, c[0x0][0x39c] ;  /* 0x00007380ff0477ac */ /* 0x000ea20008000800 */
[----:B-1----:R-:W-:-:S04]  /*42a80*/  IMAD.WIDE R8, R6, 0x2, R4 ;  /* 0x0000000206087825 */ /* 0x002fc800078e0204 */
[----:B------:R-:W-:Y:S01]  /*42a90*/  VIADD R0, R6, UR28 ;  /* 0x0000001c06007c36 */ /* 0x000fe20008000000 */
[----:B------:R-:W-:Y:S01]  /*42aa0*/  @P1 STG.E.U16 desc[UR20][R8.64], R67 ;  /* 0x0000004308001986 */ /* 0x000fe2000c101514 */
[----:B------:R-:W-:Y:S02]  /*42ab0*/  ISETP.LT.AND P4, PT, R73, UR33, !P4 ;  /* 0x0000002149007c0c */ /* 0x000fe4000e781270 */
[----:B------:R-:W-:Y:S01]  /*42ac0*/  IMAD.WIDE R6, R0, 0x2, R2 ;  /* 0x0000000200067825 */ /* 0x000fe200078e0202 */
[----:B0-----:R-:W-:Y:S01]  /*42ad0*/  ISETP.GE.AND P6, PT, R10, UR8, PT ;  /* 0x000000080a007c0c */ /* 0x001fe2000bfc6270 */
        /* <DEDUP_REMOVED lines=53> */
[C---:B------:R-:W-:Y:S02]  /*42e30*/  VIADD R7, R93.reuse, 0xbd ;  /* 0x000000bd5d077836 */ /* 0x040fe40000000000 */
[----:B------:R-:W-:Y:S01]  /*42e40*/  VIADD R0, R6, UR28 ;  /* 0x0000001c06007c36 */ /* 0x000fe20008000000 */
[----:B------:R-:W2:Y:S01]  /*42e50*/  LDL.S16 R76, [R1+0x1f4] ;  /* 0x0001f400014c7983 */ /* 0x000ea20000100600 */
[----:B------:R-:W-:Y:S01]  /*42e60*/  VIADD R10, R93, 0xbe ;  /* 0x000000be5d0a7836 */ /* 0x000fe20000000000 */
[----:B-1----:R-:W-:Y:S01]  /*42e70*/  ISETP.GE.AND P0, PT, R7, UR4, PT ;  /* 0x0000000407007c0c */ /* 0x002fe2000bf06270 */
[----:B------:R-:W-:Y:S01]  /*42e80*/  IMAD.WIDE R6, R0, 0x2, R2 ;  /* 0x0000000200067825 */ /* 0x000fe200078e0202 */
[----:B------:R-:W-:Y:S01]  /*42e90*/  PRMT R11, R75, 0x7610, R11 ;  /* 0x000076104b0b7816 */ /* 0x000fe2000000000b */
[----:B------:R-:W0:Y:S01]  /*42ea0*/  LDCU UR4, c[0x0][0x39c] ;  /* 0x00007380ff0477ac */ /* 0x000e220008000800 */
[----:B------:R-:W-:Y:S01]  /*42eb0*/  ISETP.LT.AND P6, PT, R73, UR26, !P6 ;  /* 0x0000001a49007c0c */ /* 0x000fe2000f7c1270 */
[----:B------:R-:W2:Y:S01]  /*42ec0*/  LDL.LU.S16 R75, [R1+0x1f6] ;  /* 0x0001f600014b7983 */ /* 0x000ea20000300600 */
[----:B------:R-:W-:Y:S01]  /*42ed0*/  ISETP.GE.AND P4, PT, R10, UR6, PT ;  /* 0x000000060a007c0c */ /* 0x000fe2000bf86270 */
[----:B------:R-:W1:Y:S02]  /*42ee0*/  LDCU UR6, c[0x0][0x39c] ;  /* 0x00007380ff0677ac */ /* 0x000e640008000800 */
[----:B------:R0:W-:Y:S01]  /*42ef0*/  @P5 STG.E.U16 desc[UR20][R6.64], R11 ;  /* 0x0000000b06005986 */ /* 0x0001e2000c101514 */
[----:B------:R-:W-:Y:S01]  /*42f00*/  ISETP.LT.AND P5, PT, R74, UR18, !P1 ;  /* 0x000000124a007c0c */ /* 0x000fe2000cfa1270 */
[----:B------:R-:W1:Y:S01]  /*42f10*/  LDCU UR12, c[0x0][0x398] ;  /* 0x00007300ff0c77ac */ /* 0x000e620008000800 */
[----:B------:R-:W1:Y:S01]  /*42f20*/  LDCU UR26, c[0x0][0x398] ;  /* 0x00007300ff1a77ac */ /* 0x000e620008000800 */
[----:B0-----:R-:W-:-:S02]  /*42f30*/  VIADD R6, R0, UR28 ;  /* 0x0000001c00067c36 */ /* 0x001fc40008000000 */
[----:B------:R-:W-:Y:S01]  /*42f40*/  IMAD.WIDE R10, R0, 0x2, R4 ;  /* 0x00000002000a7825 */ /* 0x000fe200078e0204 */
[----:B------:R-:W-:Y:S01]  /*42f50*/  ISETP.LT.AND P1, PT, R73, UR24, !P1 ;  /* 0x0000001849007c0c */ /* 0x000fe2000cf21270 */
[----:B------:R-:W0:Y:S03]  /*42f60*/  LDCU UR18, c[0x0][0x398] ;  /* 0x00007300ff1277ac */ /* 0x000e260008000800 */
[----:B------:R-:W-:Y:S01]  /*42f70*/  @P6 STG.E.U16 desc[UR20][R10.64], R67 ;  /* 0x000000430a006986 */ /* 0x000fe2000c101514 */
[----:B----4-:R-:W-:-:S03]  /*42f80*/  PRMT R0, R72, 0x7610, R0 ;  /* 0x0000761048007816 */ /* 0x010fc60000000000 */
[----:B------:R-:W4:Y:S01]  /*42f90*/  LDL.S16 R72, [R1+0x1f8] ;  /* 0x0001f80001487983 */ /* 0x000f220000100600 */
[----:B------:R-:W-:-:S05]  /*42fa0*/  IMAD.WIDE R8, R6, 0x2, R2 ;  /* 0x0000000206087825 */ /* 0x000fca00078e0202 */
        /* <DEDUP_REMOVED lines=13> */
[----:B------:R-:W0:Y:S02]  /*43080*/  LDCU UR8, c[0x0][0x398] ;  /* 0x00007300ff0877ac */ /* 0x000e240008000800 */
[----:B------:R-:W-:Y:S01]  /*43090*/  ISETP.GE.AND P2, PT, R7, UR4, PT ;  /* 0x0000000407007c0c */ /* 0x000fe2000bf46270 */
[----:B------:R-:W-:Y:S01]  /*430a0*/  IMAD.WIDE R6, R0, 0x2, R2 ;  /* 0x0000000200067825 */ /* 0x000fe200078e0202 */
[----:B------:R-:W-:Y:S01]  /*430b0*/  ISETP.LT.AND P3, PT, R73, UR10, !P3 ;  /* 0x0000000a49007c0c */ /* 0x000fe2000df61270 */
[----:B------:R-:W0:Y:S04]  /*430c0*/  LDCU UR4, c[0x0][0x39c] ;  /* 0x00007380ff0477ac */ /* 0x000e280008000800 */
[----:B------:R0:W-:Y:S01]  /*430d0*/  @P6 STG.E.U16 desc[UR20][R6.64], R11 ;  /* 0x0000000b06006986 */ /* 0x0001e2000c101514 */
[----:B------:R-:W-:Y:S01]  /*430e0*/  ISETP.LT.AND P6, PT, R74, UR14, !P0 ;  /* 0x0000000e4a007c0c */ /* 0x000fe2000c7c1270 */
[----:B------:R-:W2:Y:S01]  /*430f0*/  LDCU UR10, c[0x0][0x398] ;  /* 0x00007300ff0a77ac */ /* 0x000ea20008000800 */
[----:B-1----:R-:W-:-:S02]  /*43100*/  ISETP.GE.AND P5, PT, R10, UR6, PT ;  /* 0x000000060a007c0c */ /* 0x002fc4000bfa6270 */
[----:B------:R-:W-:Y:S01]  /*43110*/  ISETP.LT.AND P0, PT, R73, UR30, !P0 ;  /* 0x0000001e49007c0c */ /* 0x000fe2000c701270 */
[----:B------:R-:W1:Y:S01]  /*43120*/  LDCU UR6, c[0x0][0x39c] ;  /* 0x00007380ff0677ac */ /* 0x000e620008000800 */
[----:B------:R-:W1:Y:S01]  /*43130*/  LDCU UR14, c[0x0][0x398] ;  /* 0x00007300ff0e77ac */ /* 0x000e620008000800 */
[C---:B0-----:R-:W-:Y:S02]  /*43140*/  VIADD R6, R0.reuse, UR28 ;  /* 0x0000001c00067c36 */ /* 0x041fe40008000000 */
[----:B------:R-:W-:Y:S01]  /*43150*/  IMAD.WIDE R10, R0, 0x2, R4 ;  /* 0x00000002000a7825 */ /* 0x000fe200078e0204 */
[----:B------:R-:W-:-:S03]  /*43160*/  PRMT R0, R76, 0x7610, R0 ;  /* 0x000076104c007816 */ /* 0x000fc60000000000 */
[----:B------:R-:W-:Y:S01]  /*43170*/  IMAD.WIDE R8, R6, 0x2, R2 ;  /* 0x0000000206087825 */ /* 0x000fe200078e0202 */
[----:B------:R0:W-:Y:S01]  /*43180*/  @P3 STG.E.U16 desc[UR20][R10.64], R67 ;  /* 0x000000430a003986 */ /* 0x0001e2000c101514 */
[----:B------:R-:W-:Y:S01]  /*43190*/  ISETP.LT.AND P3, PT, R74, UR16, !P4 ;  /* 0x000000104a007c0c */ /* 0x000fe2000e761270 */
[----:B------:R-:W1:Y:S01]  /*431a0*/  LDCU UR16, c[0x0][0x398] ;  /* 0x00007300ff1077ac */ /* 0x000e620008000800 */
[----:B------:R-:W-:Y:S01]  /*431b0*/  VIADD R7, R93, 0xc1 ;  /* 0x000000c15d077836 */ /* 0x000fe20000000000 */
[----:B------:R4:W-:Y:S01]  /*431c0*/  @P6 STG.E.U16 desc[UR20][R8.64], R0 ;  /* 0x0000000008006986 */ /* 0x0009e2000c101514 */
[----:B------:R-:W-:Y:S01]  /*431d0*/  ISETP.LT.AND P4, PT, R73, UR22, !P4 ;  /* 0x0000001649007c0c */ /* 0x000fe2000e781270 */
[----:B------:R-:W1:Y:S02]  /*431e0*/  LDCU UR22, c[0x0][0x398] ;  /* 0x00007300ff1677ac */ /* 0x000e640008000800 */
[----:B------:R-:W-:Y:S01]  /*431f0*/  ISETP.GE.AND P1, PT, R7, UR4, PT ;  /* 0x0000000407007c0c */ /* 0x000fe2000bf26270 */
[----:B------:R-:W1:Y:S01]  /*43200*/  LDCU UR4, c[0x0][0x39c] ;  /* 0x00007380ff0477ac */ /* 0x000e620008000800 */
[----:B0-----:R-:W-:Y:S01]  /*43210*/  PRMT R67, R75, 0x7610, R67 ;  /* 0x000076104b437816 */ /* 0x001fe20000000043 */
[----:B----4-:R-:W-:Y:S01]  /*43220*/  VIADD R0, R6, UR28 ;  /* 0x0000001c06007c36 */ /* 0x010fe20008000000 */
[----:B------:R-:W-:Y:S01]  /*43230*/  PRMT R11, R72, 0x7610, R11 ;  /* 0x00007610480b7816 */ /* 0x000fe2000000000b */
[----:B------:R-:W-:-:S04]  /*43240*/  IMAD.WIDE R8, R6, 0x2, R4 ;  /* 0x0000000206087825 */ /* 0x000fc800078e0204 */
[----:B------:R-:W-:Y:S01]  /*43250*/  IMAD.WIDE R6, R0, 0x2, R2 ;  /* 0x0000000200067825 */ /* 0x000fe200078e0202 */
[----:B------:R-:W-:Y:S03]  /*43260*/  @P0 STG.E.U16 desc[UR20][R8.64], R67 ;  /* 0x0000004308000986 */ /* 0x000fe6000c101514 */
[----:B------:R-:W-:Y:S01]  /*43270*/  VIADD R10, R93, 0xc2 ;  /* 0x000000c25d0a7836 */ /* 0x000fe20000000000 */
[----:B------:R0:W-:Y:S01]  /*43280*/  @P3 STG.E.U16 desc[UR20][R6.64], R11 ;  /* 0x0000000b06003986 */ /* 0x0001e2000c101514 */
[----:B------:R-:W-:Y:S01]  /*43290*/  ISETP.LT.AND P3, PT, R74, UR12, !P2 ;  /* 0x0000000c4a007c0c */ /* 0x000fe2000d761270 */
[----:B------:R-:W4:Y:S02]  /*432a0*/  LDCU UR12, c[0x0][0x398] ;  /* 0x00007300ff0c77ac */ /* 0x000f240008000800 */
[----:B-1----:R-:W-:Y:S01]  /*432b0*/  ISETP.GE.AND P6, PT, R10, UR6, PT ;  /* 0x000000060a007c0c */ /* 0x002fe2000bfc6270 */
[----:B------:R-:W1:Y:S01]  /*432c0*/  LDCU UR6, c[0x0][0x39c] ;  /* 0x00007380ff0677ac */ /* 0x000e620008000800 */
[----:B------:R-:W-:Y:S01]  /*432d0*/  ISETP.LT.AND P2, PT, R73, UR18, !P2 ;  /* 0x0000001249007c0c */ /* 0x000fe2000d741270 */
[----:B------:R-:W1:Y:S01]  /*432e0*/  LDCU UR18, c[0x0][0x398] ;  /* 0x00007300ff1277ac */ /* 0x000e620008000800 */
[----:B0-----:R-:W-:-:S02]  /*432f0*/  VIADD R6, R0, UR28 ;  /* 0x0000001c00067c36 */ /* 0x001fc40008000000 */
[----:B------:R-:W-:-:S04]  /*43300*/  IMAD.WIDE R10, R0, 0x2, R4 ;  /* 0x00000002000a7825 */ /* 0x000fc800078e0204 */
[----:B------:R-:W-:-:S04]  /*43310*/  IMAD.WIDE R8, R6, 0x2, R2 ;  /* 0x0000000206087825 */ /* 0x000fc800078e0202 */
[----:B------:R-:W-:-:S05]  /*43320*/  VIADD R7, R93, 0xc3 ;  /* 0x000000c35d077836 */ /* 0x000fca0000000000 */
[----:B------:R-:W-:Y:S01]  /*43330*/  ISETP.GE.AND P0, PT, R7, UR4, PT ;  /* 0x0000000407007c0c */ /* 0x000fe2000bf06270 */
[----:B------:R-:W0:Y:S01]  /*43340*/  LDCU UR4, c[0x0][0x39c] ;  /* 0x00007380ff0477ac */ /* 0x000e220008000800 */
[----:B---3--:R-:W-:-:S05]  /*43350*/  PRMT R67, R71, 0x7610, R67 ;  /* 0x0000761047437816 */ /* 0x008fca0000000043 */
[----:B------:R3:W-:Y:S01]  /*43360*/  @P4 STG.E.U16 desc[UR20][R10.64], R67 ;  /* 0x000000430a004986 */ /* 0x0007e2000c101514 */
[----:B------:R-:W-:Y:S02]  /*43370*/  ISETP.LT.AND P4, PT, R74, UR26, !P5 ;  /* 0x0000001a4a007c0c */ /* 0x000fe4000ef81270 */
[----:B------:R-:W-:-:S05]  /*43380*/  PRMT R0, R70, 0x7610, R0 ;  /* 0x0000761046007816 */ /* 0x000fca0000000000 */
[----:B------:R0:W-:Y:S01]  /*43390*/  @P3 STG.E.U16 desc[UR20][R8.64], R0 ;  /* 0x0000000008003986 */ /* 0x0001e2000c101514 */
[----:B---3--:R-:W-:Y:S02]  /*433a0*/  PRMT R11, R51, 0x7610, R11 ;  /* 0x00007610330b7816 */ /* 0x008fe4000000000b */
[----:B------:R-:W-:Y:S01]  /*433b0*/  ISETP.LT.AND P5, PT, R73, UR8, !P5 ;  /* 0x0000000849007c0c */ /* 0x000fe2000efa1270 */
[----:B------:R-:W-:Y:S01]  /*433c0*/  VIADD R10, R93, 0xc4 ;  /* 0x000000c45d0a7836 */ /* 0x000fe20000000000 */
[----:B------:R-:W3:Y:S01]  /*433d0*/  LDL.LU R51, [R1+0x11c0] ;  /* 0x0011c00001337983 */ /* 0x000ee20000300800 */
[----:B------:R-:W1:Y:S01]  /*433e0*/  LDCU UR8, c[0x0][0x398] ;  /* 0x00007300ff0877ac */ /* 0x000e620008000800 */
[C---:B0-----:R-:W-:Y:S02]  /*433f0*/  VIADD R0, R6.reuse, UR28 ;  /* 0x0000001c06007c36 */ /* 0x041fe40008000000 */
[----:B------:R-:W-:-:S04]  /*43400*/  IMAD.WIDE R8, R6, 0x2, R4 ;  /* 0x0000000206087825 */ /* 0x000fc800078e0204 */
[----:B------:R-:W-:Y:S01]  /*43410*/  IMAD.WIDE R6, R0, 0x2, R2 ;  /* 0x0000000200067825 */ /* 0x000fe200078e0202 */
[----:B--2---:R-:W-:-:S05]  /*43420*/  PRMT R67, R69, 0x7610, R67 ;  /* 0x0000761045437816 */ /* 0x004fca0000000043 */
[----:B------:R0:W-:Y:S04]  /*43430*/  @P2 STG.E.U16 desc[UR20][R8.64], R67 ;  /* 0x0000004308002986 */ /* 0x0001e8000c101514 */
[----:B------:R2:W-:Y:S01]  /*43440*/  @P4 STG.E.U16 desc[UR20][R6.64], R11 ;  /* 0x0000000b06004986 */ /* 0x0005e2000c101514 */
[----:B------:R-:W-:Y:S01]  /*43450*/  ISETP.LT.AND P4, PT, R74, UR10, !P1 ;  /* 0x0000000a4a007c0c */ /* 0x000fe2000cf81270 */
[----:B------:R-:W4:Y:S01]  /*43460*/  LDCU UR10, c[0x0][0x398] ;  /* 0x00007300ff0a77ac */ /* 0x000f220008000800 */
[----:B-1----:R-:W-:Y:S02]  /*43470*/  ISETP.GE.AND P3, PT, R10, UR6, PT ;  /* 0x000000060a007c0c */ /* 0x002fe4000bf66270 */
[----:B0-----:R-:W-:Y:S01]  /*43480*/  PRMT R67, R52, 0x7610, R67 ;  /* 0x0000761034437816 */ /* 0x001fe20000000043 */
[----:B------:R-:W0:Y:S01]  /*43490*/  LDCU UR6, c[0x0][0x39c] ;  /* 0x00007380ff0677ac */ /* 0x000e220008000800 */
[C---:B--2---:R-:W-:Y:S01]  /*434a0*/  VIADD R6, R0.reuse, UR28 ;  /* 0x0000001c00067c36 */ /* 0x044fe20008000000 */
[----:B------:R-:W-:Y:S01]  /*434b0*/  ISETP.LT.AND P1, PT, R73, UR14, !P1 ;  /* 0x0000000e49007c0c */ /* 0x000fe2000cf21270 */
[----:B------:R-:W-:Y:S01]  /*434c0*/  IMAD.WIDE R10, R0, 0x2, R4 ;  /* 0x00000002000a7825 */ /* 0x000fe200078e0204 */
[----:B------:R-:W-:Y:S01]  /*434d0*/  PRMT R0, R53, 0x7610, R0 ;  /* 0x0000761035007816 */ /* 0x000fe20000000000 */
[----:B------:R-:W2:Y:S01]  /*434e0*/  LDL.LU R52, [R1+0x11bc] ;  /* 0x0011bc0001347983 */ /* 0x000ea20000300800 */
[----:B------:R-:W1:Y:S01]  /*434f0*/  LDCU UR14, c[0x0][0x398] ;  /* 0x00007300ff0e77ac */ /* 0x000e620008000800 */
[----:B------:R-:W-:-:S02]  /*43500*/  IMAD.WIDE R8, R6, 0x2, R2 ;  /* 0x0000000206087825 */ /* 0x000fc400078e0202 */
[----:B------:R0:W-:Y:S01]  /*43510*/  @P5 STG.E.U16 desc[UR20][R10.64], R67 ;  /* 0x000000430a005986 */ /* 0x0001e2000c101514 */
[----:B------:R-:W-:Y:S01]  /*43520*/  ISETP.LT.AND P5, PT, R74, UR16, !P6 ;  /* 0x000000104a007c0c */ /* 0x000fe2000f7a1270 */
[----:B------:R-:W-:Y:S01]  /*43530*/  VIADD R7, R93, 0xc5 ;  /* 0x000000c55d077836 */ /* 0x000fe20000000000 */
[----:B------:R-:W1:Y:S01]  /*43540*/  LDCU UR16, c[0x0][0x398] ;  /* 0x00007300ff1077ac */ /* 0x000e620008000800 */
[----:B------:R4:W-:Y:S03]  /*43550*/  @P4 STG.E.U16 desc[UR20][R8.64], R0 ;  /* 0x0000000008004986 */ /* 0x0009e6000c101514 */
[----:B------:R-:W-:Y:S01]  /*43560*/  ISETP.GE.AND P2, PT, R7, UR4, PT ;  /* 0x0000000407007c0c */ /* 0x000fe2000bf46270 */
[----:B------:R-:W2:Y:S01]  /*43570*/  LDL.LU R53, [R1+0x11b8] ;  /* 0x0011b80001357983 */ /* 0x000ea20000300800 */
[----:B0-----:R-:W-:Y:S02]  /*43580*/  PRMT R67, R54, 0x7610, R67 ;  /* 0x0000761036437816 */ /* 0x001fe40000000043 */
[----:B------:R-:W-:Y:S01]  /*43590*/  PRMT R11, R55, 0x7610, R11 ;  /* 0x00007610370b7816 */ /* 0x000fe2000000000b */
[----:B------:R-:W-:Y:S01]  /*435a0*/  VIADD R10, R93, 0xc6 ;  /* 0x000000c65d0a7836 */ /* 0x000fe20000000000 */
[----:B----4-:R-:W-:Y:S01]  /*435b0*/  ISETP.LT.AND P6, PT, R73, UR12, !P6 ;  /* 0x0000000c49007c0c */ /* 0x010fe2000f7c1270 */
[C---:B------:R-:W-:Y:S01]  /*435c0*/  VIADD R0, R6.reuse, UR28 ;  /* 0x0000001c06007c36 */ /* 0x040fe20008000000 */
[----:B------:R-:W4:Y:S01]  /*435d0*/  LDL.LU R54, [R1+0x11b4] ;  /* 0x0011b40001367983 */ /* 0x000f220000300800 */
[----:B------:R-:W-:Y:S01]  /*435e0*/  IMAD.WIDE R8, R6, 0x2, R4 ;  /* 0x0000000206087825 */ /* 0x000fe200078e0204 */
[----:B------:R-:W-:Y:S01]  /*435f0*/  ISETP.GE.AND P4, PT, R10, UR6, PT ;  /* 0x000000060a007c0c */ /* 0x000fe2000bf86270 */
[----:B------:R-:W0:Y:S01]  /*43600*/  LDCU UR4, c[0x0][0x39c] ;  /* 0x00007380ff0477ac */ /* 0x000e220008000800 */
[----:B------:R-:W2:Y:S01]  /*43610*/  LDL.LU R55, [R1+0x11b0] ;  /* 0x0011b00001377983 */ /* 0x000ea20000300800 */
[----:B------:R-:W-:Y:S01]  /*43620*/  IMAD.WIDE R6, R0, 0x2, R2 ;  /* 0x0000000200067825 */ /* 0x000fe200078e0202 */
[----:B------:R-:W0:Y:S02]  /*43630*/  LDCU UR6, c[0x0][0x39c] ;  /* 0x00007380ff0677ac */ /* 0x000e240008000800 */
[----:B------:R1:W-:Y:S01]  /*43640*/  @P1 STG.E.U16 desc[UR20][R8.64], R67 ;  /* 0x0000004308001986 */ /* 0x0003e2000c101514 */
[----:B------:R-:W0:Y:S03]  /*43650*/  LDCU UR12, c[0x0][0x398] ;  /* 0x00007300ff0c77ac */ /* 0x000e260008000800 */
[----:B------:R0:W-:Y:S01]  /*43660*/  @P5 STG.E.U16 desc[UR20][R6.64], R11 ;  /* 0x0000000b06005986 */ /* 0x0001e2000c101514 */
[----:B------:R-:W-:-:S02]  /*43670*/  ISETP.LT.AND P5, PT, R74, UR22, !P0 ;  /* 0x000000164a007c0c */ /* 0x000fc4000c7a1270 */
[----:B------:R-:W-:Y:S02]  /*43680*/  ISETP.LT.AND P0, PT, R73, UR18, !P0 ;  /* 0x0000001249007c0c */ /* 0x000fe4000c701270 */
[----:B-1----:R-:W-:Y:S02]  /*43690*/  PRMT R67, R56, 0x7610, R67 ;  /* 0x0000761038437816 */ /* 0x002fe40000000043 */
[----:B------:R-:W2:Y:S01]  /*436a0*/  LDL.LU R56, [R1+0x11ac] ;  /* 0x0011ac0001387983 */ /* 0x000ea20000300800 */
[C---:B0-----:R-:W-:Y:S02]  /*436b0*/  VIADD R6, R0.reuse, UR28 ;  /* 0x0000001c00067c36 */ /* 0x041fe40008000000 */
[----:B------:R-:W-:Y:S01]  /*436c0*/  IMAD.WIDE R10, R0, 0x2, R4 ;  /* 0x00000002000a7825 */ /* 0x000fe200078e0204 */
[----:B------:R-:W-:Y:S02]  /*436d0*/  PRMT R0, R57, 0x7610, R0 ;  /* 0x0000761039007816 */ /* 0x000fe40000000000 */
[----:B------:R-:W2:Y:S01]  /*436e0*/  LDL.LU R57, [R1+0x11a8] ;  /* 0x0011a80001397983 */ /* 0x000ea20000300800 */
[----:B------:R-:W-:-:S03]  /*436f0*/  IMAD.WIDE R8, R6, 0x2, R2 ;  /* 0x0000000206087825 */ /* 0x000fc600078e0202 */
[----:B------:R0:W-:Y:S04]  /*43700*/  @P6 STG.E.U16 desc[UR20][R10.64], R67 ;  /* 0x000000430a006986 */ /* 0x0001e8000c101514 */
[----:B------:R1:W-:Y:S01]  /*43710*/  @P5 STG.E.U16 desc[UR20][R8.64], R0 ;  /* 0x0000000008005986 */ /* 0x0003e2000c101514 */
[----:B0-----:R-:W-:-:S03]  /*43720*/  PRMT R67, R58, 0x7610, R67 ;  /* 0x000076103a437816 */ /* 0x001fc60000000043 */
[----:B------:R-:W2:Y:S01]  /*43730*/  LDL.LU R58, [R1+0x11a4] ;  /* 0x0011a400013a7983 */ /* 0x000ea20000300800 */
[----:B-1----:R-:W-:Y:S01]  /*43740*/  IMAD.WIDE R8, R6, 0x2, R4 ;  /* 0x0000000206087825 */ /* 0x002fe200078e0204 */
[----:B------:R-:W-:Y:S02]  /*43750*/  PRMT R11, R59, 0x7610, R11 ;  /* 0x000076103b0b7816 */ /* 0x000fe4000000000b */
[----:B------:R-:W2:Y:S04]  /*43760*/  LDL.LU R59, [R1+0x11a0] ;  /* 0x0011a000013b7983 */ /* 0x000ea80000300800 */
[----:B------:R0:W-:Y:S02]  /*43770*/  @P0 STG.E.U16 desc[UR20][R8.64], R67 ;  /* 0x0000004308000986 */ /* 0x0001e4000c101514 */
[----:B0-----:R-:W-:-:S02]  /*43780*/  PRMT R67, R60, 0x7610, R67 ;  /* 0x000076103c437816 */ /* 0x001fc40000000043 */
[----:B------:R-:W2:Y:S04]  /*43790*/  LDL.LU R60, [R1+0x119c] ;  /* 0x00119c00013c7983 */ /* 0x000ea80000300800 */
[----:B------:R-:W2:Y:S01]  /*437a0*/  LDL.LU R69, [R1+0x20] ;  /* 0x0000200001457983 */ /* 0x000ea20000300800 */
[----:B------:R-:W-:Y:S01]  /*437b0*/  ISETP.LT.AND P6, PT, R74, UR8, !P3 ;  /* 0x000000084a007c0c */ /* 0x000fe2000dfc1270 */
[----:B------:R-:W-:Y:S02]  /*437c0*/  VIADD R7, R93, 0xc7 ;  /* 0x000000c75d077836 */ /* 0x000fe40000000000 */
[----:B------:R-:W-:Y:S01]  /*437d0*/  VIADD R0, R6, UR28 ;  /* 0x0000001c06007c36 */ /* 0x000fe20008000000 */
[----:B------:R-:W0:Y:S02]  /*437e0*/  LDCU UR8, c[0x0][0x398] ;  /* 0x00007300ff0877ac */ /* 0x000e240008000800 */
[----:B------:R-:W-:Y:S01]  /*437f0*/  ISETP.GE.AND P1, PT, R7, UR4, PT ;  /* 0x0000000407007c0c */ /* 0x000fe2000bf26270 */
[----:B------:R-:W-:Y:S01]  /*43800*/  IMAD.WIDE R6, R0, 0x2, R2 ;  /* 0x0000000200067825 */ /* 0x000fe200078e0202 */
[----:B------:R-:W-:Y:S01]  /*43810*/  ISETP.LT.AND P3, PT, R73, UR10, !P3 ;  /* 0x0000000a49007c0c */ /* 0x000fe2000df61270 */
[----:B------:R-:W1:Y:S02]  /*43820*/  LDCU UR4, c[0x0][0x39c] ;  /* 0x00007380ff0477ac */ /* 0x000e640008000800 */
[----:B------:R-:W-:-:S02]  /*43830*/  VIADD R10, R93, 0xc8 ;  /* 0x000000c85d0a7836 */ /* 0x000fc40000000000 */
[----:B------:R0:W-:Y:S01]  /*43840*/  @P6 STG.E.U16 desc[UR20][R6.64], R11 ;  /* 0x0000000b06006986 */ /* 0x0001e2000c101514 */
[----:B------:R-:W-:Y:S01]  /*43850*/  ISETP.LT.AND P6, PT, R74, UR14, !P2 ;  /* 0x0000000e4a007c0c */ /* 0x000fe2000d7c1270 */
[----:B------:R-:W1:Y:S01]  /*43860*/  LDCU UR10, c[0x0][0x398] ;  /* 0x00007300ff0a77ac */ /* 0x000e620008000800 */
[----:B------:R-:W-:Y:S01]  /*43870*/  ISETP.GE.AND P5, PT, R10, UR6, PT ;  /* 0x000000060a007c0c */ /* 0x000fe2000bfa6270 */
[----:B------:R-:W1:Y:S01]  /*43880*/  LDCU UR6, c[0x0][0x39c] ;  /* 0x00007380ff0677ac */ /* 0x000e620008000800 */
[----:B------:R-:W-:Y:S01]  /*43890*/  ISETP.LT.AND P2, PT, R73, UR12, !P2 ;  /* 0x0000000c49007c0c */ /* 0x000fe2000d741270 */
[----:B------:R-:W1:Y:S01]  /*438a0*/  LDCU UR14, c[0x0][0x398] ;  /* 0x00007300ff0e77ac */ /* 0x000e620008000800 */
[C---:B0-----:R-:W-:Y:S02]  /*438b0*/  VIADD R6, R0.reuse, UR28 ;  /* 0x0000001c00067c36 */ /* 0x041fe40008000000 */
[----:B------:R-:W-:Y:S01]  /*438c0*/  IMAD.WIDE R10, R0, 0x2, R4 ;  /* 0x00000002000a7825 */ /* 0x000fe200078e0204 */
[----:B------:R-:W-:Y:S01]  /*438d0*/  PRMT R0, R61, 0x7610, R0 ;  /* 0x000076103d007816 */ /* 0x000fe20000000000 */
[----:B------:R-:W0:Y:S01]  /*438e0*/  LDCU UR12, c[0x0][0x398] ;  /* 0x00007300ff0c77ac */ /* 0x000e220008000800 */
[----:B------:R-:W3:Y:S01]  /*438f0*/  LDL.LU R61, [R1+0x1198] ;  /* 0x00119800013d7983 */ /* 0x000ee20000300800 */
[----:B------:R-:W-:-:S03]  /*43900*/  IMAD.WIDE R8, R6, 0x2, R2 ;  /* 0x0000000206087825 */ /* 0x000fc600078e0202 */
[----:B------:R0:W-:Y:S01]  /*43910*/  @P3 STG.E.U16 desc[UR20][R10.64], R67 ;  /* 0x000000430a003986 */ /* 0x0001e2000c101514 */
[----:B------:R-:W-:Y:S01]  /*43920*/  ISETP.LT.AND P3, PT, R74, UR16, !P4 ;  /* 0x000000104a007c0c */ /* 0x000fe2000e761270 */
[----:B------:R-:W-:Y:S02]  /*43930*/  VIADD R7, R93, 0xc9 ;  /* 0x000000c95d077836 */ /* 0x000fe40000000000 */
[----:B------:R0:W-:Y:S01]  /*43940*/  @P6 STG.E.U16 desc[UR20][R8.64], R0 ;  /* 0x0000000008006986 */ /* 0x0001e2000c101514 */
[----:B------:R-:W-:Y:S01]  /*43950*/  ISETP.LT.AND P4, PT, R73, UR8, !P4 ;  /* 0x0000000849007c0c */ /* 0x000fe2000e781270 */
[----:B------:R-:W2:Y:S01]  /*43960*/  LDCU UR8, c[0x0][0x398] ;  /* 0x00007300ff0877ac */ /* 0x000ea20008000800 */
[----:B-1----:R-:W-:Y:S01]  /*43970*/  ISETP.GE.AND P0, PT, R7, UR4, PT ;  /* 0x0000000407007c0c */ /* 0x002fe2000bf06270 */
[----:B------:R-:W1:Y:S01]  /*43980*/  LDCU UR4, c[0x0][0x39c] ;  /* 0x00007380ff0477ac */ /* 0x000e620008000800 */
[----:B0-----:R-:W-:Y:S01]  /*43990*/  PRMT R67, R62, 0x7610, R67 ;  /* 0x000076103e437816 */ /* 0x001fe20000000043 */
[----:B------:R-:W-:Y:S01]  /*439a0*/  VIADD R10, R93, 0xca ;  /* 0x000000ca5d0a7836 */ /* 0x000fe20000000000 */
[----:B------:R-:W-:Y:S01]  /*439b0*/  PRMT R11, R63, 0x7610, R11 ;  /* 0x000076103f0b7816 */ /* 0x000fe2000000000b */
[----:B------:R-:W3:Y:S01]  /*439c0*/  LDL.LU R62, [R1+0x1194] ;  /* 0x00119400013e7983 */ /* 0x000ee20000300800 */
[C---:B------:R-:W-:Y:S01]  /*439d0*/  VIADD R0, R6.reuse, UR28 ;  /* 0x0000001c06007c36 */ /* 0x040fe20008000000 */
[----:B------:R-:W0:Y:S01]  /*439e0*/  LDCU UR16, c[0x0][0x398] ;  /* 0x00007300ff1077ac */ /* 0x000e220008000800 */
[----:B------:R-:W-:Y:S01]  /*439f0*/  IMAD.WIDE R8, R6, 0x2, R4 ;  /* 0x0000000206087825 */ /* 0x000fe200078e0204 */
[----:B------:R-:W-:Y:S01]  /*43a00*/  ISETP.GE.AND P6, PT, R10, UR6, PT ;  /* 0x000000060a007c0c */ /* 0x000fe2000bfc6270 */
[----:B------:R-:W3:Y:S01]  /*43a10*/  LDL.LU R63, [R1+0x1190] ;  /* 0x00119000013f7983 */ /* 0x000ee20000300800 */
[----:B------:R-:W0:Y:S01]  /*43a20*/  LDCU UR6, c[0x0][0x39c] ;  /* 0x00007380ff0677ac */ /* 0x000e220008000800 */
[----:B------:R-:W-:-:S02]  /*43a30*/  IMAD.WIDE R6, R0, 0x2, R2 ;  /* 0x0000000200067825 */ /* 0x000fc400078e0202 */
[----:B------:R1:W-:Y:S04]  /*43a40*/  @P2 STG.E.U16 desc[UR20][R8.64], R67 ;  /* 0x0000004308002986 */ /* 0x0003e8000c101514 */
[----:B------:R0:W-:Y:S01]  /*43a50*/  @P3 STG.E.U16 desc[UR20][R6.64], R11 ;  /* 0x0000000b06003986 */ /* 0x0001e2000c101514 */
[----:B-1----:R-:W-:-:S03]  /*43a60*/  PRMT R67, R64, 0x7610, R67 ;  /* 0x0000761040437816 */ /* 0x002fc60000000043 */
[----:B------:R-:W3:Y:S01]  /*43a70*/  LDL.LU R64, [R1+0x118c] ;  /* 0x00118c0001407983 */ /* 0x000ee20000300800 */
[----:B0-----:R-:W-:-:S04]  /*43a80*/  IMAD.WIDE R10, R0, 0x2, R4 ;  /* 0x00000002000a7825 */ /* 0x001fc800078e0204 */
[----:B------:R-:W-:Y:S01]  /*43a90*/  VIADD R7, R0, UR28 ;  /* 0x0000001c00077c36 */ /* 0x000fe20008000000 */
[----:B------:R-:W-:Y:S01]  /*43aa0*/  PRMT R0, R65, 0x7610, R0 ;  /* 0x0000761041007816 */ /* 0x000fe20000000000 */
[----:B------:R0:W-:Y:S04]  /*43ab0*/  @P4 STG.E.U16 desc[UR20][R10.64], R67 ;  /* 0x000000430a004986 */ /* 0x0001e8000c101514 */
[----:B------:R-:W3:Y:S01]  /*43ac0*/  LDL.LU R65, [R1+0x1188] ;  /* 0x0011880001417983 */ /* 0x000ee20000300800 */
[----:B------:R-:W-:Y:S01]  /*43ad0*/  VIADD R6, R93, 0xcb ;  /* 0x000000cb5d067836 */ /* 0x000fe20000000000 */
[----:B0-----:R-:W-:Y:S02]  /*43ae0*/  PRMT R67, R66, 0x7610, R67 ;  /* 0x0000761042437816 */ /* 0x001fe40000000043 */
[----:B------:R-:W3:Y:S04]  /*43af0*/  LDL.LU R66, [R1+0x1184] ;  /* 0x0011840001427983 */ /* 0x000ee80000300800 */
[----:B------:R-:W3:Y:S04]  /*43b00*/  LDL.LU R68, [R1+0xa8] ;  /* 0x0000a80001447983 */ /* 0x000ee80000300800 */
[----:B------:R-:W3:Y:S04]  /*43b10*/  LDL.LU R92, [R1+0xac] ;  /* 0x0000ac00015c7983 */ /* 0x000ee80000300800 */
[----:B------:R-:W3:Y:S04]  /*43b20*/  LDL.LU R91, [R1+0xb0] ;  /* 0x0000b000015b7983 */ /* 0x000ee80000300800 */
[----:B------:R-:W3:Y:S01]  /*43b30*/  LDL.LU R90, [R1+0xb4] ;  /* 0x0000b400015a7983 */ /* 0x000ee20000300800 */
[----:B------:R-:W-:Y:S01]  /*43b40*/  ISETP.LT.AND P3, PT, R74, UR10, !P1 ;  /* 0x0000000a4a007c0c */ /* 0x000fe2000cf61270 */
[----:B------:R-:W-:-:S02]  /*43b50*/  IMAD.WIDE R8, R7, 0x2, R2 ;  /* 0x0000000207087825 */ /* 0x000fc400078e0202 */
[----:B------:R-:W3:Y:S01]  /*43b60*/  LDL.LU R89, [R1+0xb8] ;  /* 0x0000b80001597983 */ /* 0x000ee20000300800 */
[----:B------:R-:W-:Y:S01]  /*43b70*/  ISETP.GE.AND P2, PT, R6, UR4, PT ;  /* 0x0000000406007c0c */ /* 0x000fe2000bf46270 */
[----:B------:R-:W0:Y:S02]  /*43b80*/  LDCU UR4, c[0x0][0x39c] ;  /* 0x00007380ff0477ac */ /* 0x000e240008000800 */
[----:B------:R-:W3:Y:S01]  /*43b90*/  LDL.LU R88, [R1+0xbc] ;  /* 0x0000bc0001587983 */ /* 0x000ee20000300800 */
[----:B------:R-:W-:Y:S01]  /*43ba0*/  ISETP.LT.AND P1, PT, R73, UR14, !P1 ;  /* 0x0000000e49007c0c */ /* 0x000fe2000cf21270 */
[C---:B------:R-:W-:Y:S01]  /*43bb0*/  IMAD.WIDE R10, R7.reuse, 0x2, R4 ;  /* 0x00000002070a7825 */ /* 0x040fe200078e0204 */
[----:B------:R-:W1:Y:S01]  /*43bc0*/  LDCU UR10, c[0x0][0x398] ;  /* 0x00007300ff0a77ac */ /* 0x000e620008000800 */
[----:B------:R-:W3:Y:S02]  /*43bd0*/  LDL.LU R87, [R1+0xc0] ;  /* 0x0000c00001577983 */ /* 0x000ee40000300800 */
[----:B------:R-:W-:Y:S01]  /*43be0*/  VIADD R6, R7, UR28 ;  /* 0x0000001c07067c36 */ /* 0x000fe20008000000 */
[----:B--2---:R-:W-:Y:S01]  /*43bf0*/  F2FP.BF16.F32.PACK_AB R12, R12, R69 ;  /* 0x000000450c0c723e */ /* 0x004fe200000010ff */
[----:B------:R-:W2:Y:S01]  /*43c00*/  LDL.LU R86, [R1+0xc4] ;  /* 0x0000c40001567983 */ /* 0x000ea20000300800 */
[----:B------:R-:W-:Y:S01]  /*43c10*/  ISETP.LT.AND P4, PT, R74, UR12, !P5 ;  /* 0x0000000c4a007c0c */ /* 0x000fe2000ef81270 */
[----:B------:R-:W0:Y:S02]  /*43c20*/  LDCU UR12, c[0x0][0x398] ;  /* 0x00007300ff0c77ac */ /* 0x000e240008000800 */
[----:B------:R-:W4:Y:S01]  /*43c30*/  LDL.LU R85, [R1+0xc8] ;  /* 0x0000c80001557983 */ /* 0x000f220000300800 */
[----:B------:R-:W0:Y:S03]  /*43c40*/  LDCU UR14, c[0x0][0x398] ;  /* 0x00007300ff0e77ac */ /* 0x000e260008000800 */
        /* <DEDUP_REMOVED lines=11> */
[----:B------:R-:W-:Y:S04]  /*43d00*/  @P3 STG.E.U16 desc[UR20][R8.64], R0 ;  /* 0x0000000008003986 */ /* 0x000fe8000c101514 */
[----:B------:R-:W2:Y:S04]  /*43d10*/  LDL.LU R71, [R1+0xf8] ;  /* 0x0000f80001477983 */ /* 0x000ea80000300800 */
[----:B------:R-:W2:Y:S04]  /*43d20*/  LDL.S16 R70, [R1+0xfc] ;  /* 0x0000fc0001467983 */ /* 0x000ea80000100600 */
[----:B------:R0:W-:Y:S04]  /*43d30*/  @P1 STG.E.U16 desc[UR20][R10.64], R67 ;  /* 0x000000430a001986 */ /* 0x0001e8000c101514 */
[----:B------:R-:W2:Y:S04]  /*43d40*/  LDL.LU.S16 R69, [R1+0xfe] ;  /* 0x0000fe0001457983 */ /* 0x000ea80000300600 */
[----:B------:R-:W2:Y:S01]  /*43d50*/  LDL.LU R7, [R1+0x24] ;  /* 0x0000240001077983 */ /* 0x000ea20000300800 */
[----:B0-----:R-:W-:-:S03]  /*43d60*/  VIADD R10, R93, 0xcd ;  /* 0x000000cd5d0a7836 */ /* 0x001fc60000000000 */
[----:B------:R-:W3:Y:S02]  /*43d70*/  LDL.LU R67, [R1+0xa4] ;  /* 0x0000a40001437983 */ /* 0x000ee40000300800 */
[----:B------:R-:W-:Y:S01]  /*43d80*/  ISETP.GE.AND P1, PT, R10, UR4, PT ;  /* 0x000000040a007c0c */ /* 0x000fe2000bf26270 */
[----:B------:R-:W-:Y:S01]  /*43d90*/  IMAD.WIDE R8, R6, 0x2, R2 ;  /* 0x0000000206087825 */ /* 0x000fe200078e0202 */
[----:B------:R-:W3:Y:S01]  /*43da0*/  LDL.LU R10, [R1+0x28] ;  /* 0x00002800010a7983 */ /* 0x000ee20000300800 */
[----:B------:R-:W-:Y:S01]  /*43db0*/  ISETP.LT.AND P5, PT, R73, UR8, !P5 ;  /* 0x0000000849007c0c */ /* 0x000fe2000efa1270 */
[----:B------:R-:W0:Y:S01]  /*43dc0*/  LDCU UR4, c[0x0][0x39c] ;  /* 0x00007380ff0477ac */ /* 0x000e220008000800 */
[----:B------:R-:W-:Y:S01]  /*43dd0*/  VIADD R0, R93, 0xcc ;  /* 0x000000cc5d007836 */ /* 0x000fe20000000000 */
[----:B------:R0:W-:Y:S01]  /*43de0*/  @P4 STG.E.U16 desc[UR20][R8.64], R12 ;  /* 0x0000000c08004986 */ /* 0x0001e2000c101514 */
[----:B-1----:R-:W-:Y:S01]  /*43df0*/  ISETP.LT.AND P4, PT, R74, UR10, !P0 ;  /* 0x0000000a4a007c0c */ /* 0x002fe2000c781270 */
[----:B------:R-:W1:Y:S02]  /*43e00*/  LDCU UR8, c[0x0][0x398] ;  /* 0x00007300ff0877ac */ /* 0x000e640008000800 */
[----:B------:R-:W-:Y:S01]  /*43e10*/  ISETP.GE.AND P3, PT, R0, UR6, PT ;  /* 0x0000000600007c0c */ /* 0x000fe2000bf66270 */
[----:B------:R-:W-:Y:S01]  /*43e20*/  VIADD R0, R6, UR28 ;  /* 0x0000001c06007c36 */ /* 0x000fe20008000000 */
[----:B------:R-:W-:Y:S01]  /*43e30*/  ISETP.LT.AND P0, PT, R73, UR12, !P0 ;  /* 0x0000000c49007c0c */ /* 0x000fe2000c701270 */
[----:B------:R-:W1:Y:S01]  /*43e40*/  LDCU UR10, c[0x0][0x398] ;  /* 0x00007300ff0a77ac */ /* 0x000e620008000800 */
[----:B------:R-:W-:Y:S01]  /*43e50*/  PRMT R11, R12, 0x7632, R11 ;  /* 0x000076320c0b7816 */ /* 0x000fe2000000000b */
[----:B------:R-:W1:Y:S01]  /*43e60*/  LDCU UR6, c[0x0][0x39c] ;  /* 0x00007380ff0677ac */ /* 0x000e620008000800 */
[----:B0-----:R-:W-:Y:S01]  /*43e70*/  IMAD.WIDE R8, R6, 0x2, R4 ;  /* 0x0000000206087825 */ /* 0x001fe200078e0204 */
[----:B------:R-:W0:Y:S04]  /*43e80*/  LDCU UR12, c[0x0][0x398] ;  /* 0x00007300ff0c77ac */ /* 0x000e280008000800 */
[----:B------:R0:W-:Y:S01]  /*43e90*/  @P5 STG.E.U16 desc[UR20][R8.64], R11 ;  /* 0x0000000b08005986 */ /* 0x0001e2000c101514 */
[----:B--2---:R-:W-:Y:S01]  /*43ea0*/  F2FP.BF16.F32.PACK_AB R13, R13, R7 ;  /* 0x000000070d0d723e */ /* 0x004fe200000010ff */
[----:B------:R-:W-:-:S03]  /*43eb0*/  IMAD.WIDE R6, R0, 0x2, R2 ;  /* 0x0000000200067825 */ /* 0x000fc600078e0202 */
[----:B------:R-:W-:Y:S02]  /*43ec0*/  PRMT R12, R13, 0x7632, R12 ;  /* 0x000076320d0c7816 */ /* 0x000fe4000000000c */
[----:B------:R2:W-:Y:S01]  /*43ed0*/  @P4 STG.E.U16 desc[UR20][R6.64], R13 ;  /* 0x0000000d06004986 */ /* 0x0005e2000c101514 */
[----:B---3--:R-:W-:Y:S01]  /*43ee0*/  F2FP.BF16.F32.PACK_AB R14, R14, R10 ;  /* 0x0000000a0e0e723e */ /* 0x008fe200000010ff */
[----:B0-----:R-:W-:-:S04]  /*43ef0*/  IMAD.WIDE R10, R0, 0x2, R4 ;  /* 0x00000002000a7825 */ /* 0x001fc800078e0204 */
[----:B--2---:R-:W-:Y:S01]  /*43f00*/  VIADD R6, R0, UR28 ;  /* 0x0000001c00067c36 */ /* 0x004fe20008000000 */
[----:B------:R-:W2:Y:S04]  /*43f10*/  LDL.LU R13, [R1+0x64] ;  /* 0x00006400010d7983 */ /* 0x000ea80000300800 */
[----:B------:R-:W3:Y:S04]  /*43f20*/  LDL.LU R0, [R1+0x2c] ;  /* 0x00002c0001007983 */ /* 0x000ee80000300800 */
[----:B------:R0:W-:Y:S02]  /*43f30*/  @P0 STG.E.U16 desc[UR20][R10.64], R12 ;  /* 0x0000000c0a000986 */ /* 0x0001e4000c101514 */
[----:B0-----:R-:W-:-:S05]  /*43f40*/  VIADD R10, R93, 0xcf ;  /* 0x000000cf5d0a7836 */ /* 0x001fca0000000000 */
[----:B------:R-:W-:Y:S02]  /*43f50*/  ISETP.GE.AND P0, PT, R10, UR4, PT ;  /* 0x000000040a007c0c */ /* 0x000fe4000bf06270 */
[----:B------:R-:W-:Y:S01]  /*43f60*/  ISETP.LT.AND P5, PT, R74, UR14, !P6 ;  /* 0x0000000e4a007c0c */ /* 0x000fe2000f7a1270 */
[----:B------:R-:W2:Y:S01]  /*43f70*/  LDL.LU R10, [R1+0x30] ;  /* 0x00003000010a7983 */ /* 0x000ea20000300800 */
[----:B------:R-:W-:Y:S01]  /*43f80*/  IMAD.WIDE R8, R6, 0x2, R2 ;  /* 0x0000000206087825 */ /* 0x000fe200078e0202 */
[----:B-1----:R-:W-:Y:S01]  /*43f90*/  ISETP.LT.AND P6, PT, R73, UR8, !P6 ;  /* 0x0000000849007c0c */ /* 0x002fe2000f7c1270 */
[----:B------:R-:W0:Y:S02]  /*43fa0*/  LDCU UR4, c[0x0][0x39c] ;  /* 0x00007380ff0477ac */ /* 0x000e240008000800 */
[----:B------:R-:W-:Y:S01]  /*43fb0*/  VIADD R7, R93, 0xce ;  /* 0x000000ce5d077836 */ /* 0x000fe20000000000 */
[----:B------:R-:W-:Y:S01]  /*43fc0*/  PRMT R11, R14, 0x7632, R11 ;  /* 0x000076320e0b7816 */ /* 0x000fe2000000000b */
[----:B------:R-:W1:Y:S05]  /*43fd0*/  LDCU UR14, c[0x0][0x398] ;  /* 0x00007300ff0e77ac */ /* 0x000e6a0008000800 */
[----:B------:R0:W-:Y:S01]  /*43fe0*/  @P5 STG.E.U16 desc[UR20][R8.64], R14 ;  /* 0x0000000e08005986 */ /* 0x0001e2000c101514 */
[----:B------:R-:W-:Y:S01]  /*43ff0*/  ISETP.LT.AND P5, PT, R74, UR10, !P2 ;  /* 0x0000000a4a007c0c */ /* 0x000fe2000d7a1270 */
[----:B------:R-:W1:Y:S01]  /*44000*/  LDCU UR8, c[0x0][0x398] ;  /* 0x00007300ff0877ac */ /* 0x000e620008000800 */
[----:B------:R-:W-:-:S02]  /*44010*/  ISETP.GE.AND P4, PT, R7, UR6, PT ;  /* 0x0000000607007c0c */ /* 0x000fc4000bf86270 */
[----:B------:R-:W-:Y:S01]  /*44020*/  ISETP.LT.AND P2, PT, R73, UR12, !P2 ;  /* 0x0000000c49007c0c */ /* 0x000fe2000d741270 */
[----:B------:R-:W1:Y:S01]  /*44030*/  LDCU UR10, c[0x0][0x398] ;  /* 0x00007300ff0a77ac */ /* 0x000e620008000800 */
[----:B------:R-:W1:Y:S01]  /*44040*/  LDCU UR6, c[0x0][0x39c] ;  /* 0x00007380ff0677ac */ /* 0x000e620008000800 */
[C---:B0-----:R-:W-:Y:S01]  /*44050*/  IMAD.WIDE R8, R6.reuse, 0x2, R4 ;  /* 0x0000000206087825 */ /* 0x041fe200078e0204 */
[----:B------:R-:W0:Y:S04]  /*44060*/  LDCU UR12, c[0x0][0x398] ;  /* 0x00007300ff0c77ac */ /* 0x000e280008000800 */
[----:B------:R-:W-:Y:S01]  /*44070*/  @P6 STG.E.U16 desc[UR20][R8.64], R11 ;  /* 0x0000000b08006986 */ /* 0x000fe2000c101514 */
[----:B---3--:R-:W-:Y:S01]  /*44080*/  F2FP.BF16.F32.PACK_AB R15, R15, R0 ;  /* 0x000000000f0f723e */ /* 0x008fe200000010ff */
[----:B------:R-:W-:-:S04]  /*44090*/  VIADD R0, R6, UR28 ;  /* 0x0000001c06007c36 */ /* 0x000fc80008000000 */
[----:B------:R-:W-:Y:S01]  /*440a0*/  IMAD.WIDE R6, R0, 0x2, R2 ;  /* 0x0000000200067825 */ /* 0x000fe200078e0202 */
[----:B------:R-:W-:-:S04]  /*440b0*/  PRMT R12, R15, 0x7632, R12 ;  /* 0x000076320f0c7816 */ /* 0x000fc8000000000c */
[----:B------:R3:W-:Y:S02]  /*440c0*/  @P5 STG.E.U16 desc[UR20][R6.64], R15 ;  /* 0x0000000f06005986 */ /* 0x0007e4000c101514 */
[----:B---3--:R-:W-:Y:S02]  /*440d0*/  VIADD R6, R0, UR28 ;  /* 0x0000001c00067c36 */ /* 0x008fe40008000000 */
[----:B------:R-:W3:Y:S01]  /*440e0*/  LDL.LU R15, [R1+0x68] ;  /* 0x00006800010f7983 */ /* 0x000ee20000300800 */
[----:B--2---:R-:W-:Y:S01]  /*440f0*/  F2FP.BF16.F32.PACK_AB R16, R16, R10 ;  /* 0x0000000a1010723e */ /* 0x004fe200000010ff */
[----:B------:R-:W-:Y:S02]  /*44100*/  IMAD.WIDE R10, R0, 0x2, R4 ;  /* 0x00000002000a7825 */ /* 0x000fe400078e0204 */
[----:B------:R-:W2:Y:S04]  /*44110*/  LDL.LU R0, [R1+0x34] ;  /* 0x0000340001007983 */ /* 0x000ea80000300800 */
[----:B------:R0:W-:Y:S02]  /*44120*/  @P2 STG.E.U16 desc[UR20][R10.64], R12 ;  /* 0x0000000c0a002986 */ /* 0x0001e4000c101514 */
[----:B0-----:R-:W-:-:S05]  /*44130*/  VIADD R10, R93, 0xd1 ;  /* 0x000000d15d0a7836 */ /* 0x001fca0000000000 */
[----:B------:R-:W-:Y:S02]  /*44140*/  ISETP.GE.AND P2, PT, R10, UR4, PT ;  /* 0x000000040a007c0c */ /* 0x000fe4000bf46270 */
[----:B-1----:R-:W-:Y:S01]  /*44150*/  ISETP.LT.AND P6, PT, R74, UR14, !P3 ;  /* 0x0000000e4a007c0c */ /* 0x002fe2000dfc1270 */
[----:B------:R-:W3:Y:S01]  /*44160*/  LDL.LU R10, [R1+0x38] ;  /* 0x00003800010a7983 */ /* 0x000ee20000300800 */
[----:B------:R-:W-:Y:S01]  /*44170*/  IMAD.WIDE R8, R6, 0x2, R2 ;  /* 0x0000000206087825 */ /* 0x000fe200078e0202 */
[----:B------:R-:W0:Y:S01]  /*44180*/  LDCU UR14, c[0x0][0x398] ;  /* 0x00007300ff0e77ac */ /* 0x000e220008000800 */
[----:B------:R-:W-:Y:S02]  /*44190*/  ISETP.LT.AND P3, PT, R73, UR8, !P3 ;  /* 0x0000000849007c0c */ /* 0x000fe4000df61270 */
        /* <DEDUP_REMOVED lines=13> */
[----:B--2---:R-:W-:Y:S01]  /*44270*/  F2FP.BF16.F32.PACK_AB R17, R17, R0 ;  /* 0x000000001111723e */ /* 0x004fe200000010ff */
[----:B------:R-:W-:-:S04]  /*44280*/  VIADD R0, R6, UR28 ;  /* 0x0000001c06007c36 */ /* 0x000fc80008000000 */
[----:B------:R-:W-:Y:S01]  /*44290*/  IMAD.WIDE R6, R0, 0x2, R2 ;  /* 0x0000000200067825 */ /* 0x000fe200078e0202 */
[----:B------:R-:W-:-:S04]  /*442a0*/  PRMT R12, R17, 0x7632, R12 ;  /* 0x00007632110c7816 */ /* 0x000fc8000000000c */
[----:B------:R2:W-:Y:S01]  /*442b0*/  @P6 STG.E.U16 desc[UR20][R6.64], R17 ;  /* 0x0000001106006986 */ /* 0x0005e2000c101514 */
[----:B------:R-:W-:Y:S01]  /*442c0*/  ISETP.LT.AND P6, PT, R74, UR14, !P4 ;  /* 0x0000000e4a007c0c */ /* 0x000fe2000e7c1270 */
[----:B------:R-:W0:Y:S01]  /*442d0*/  LDCU UR14, c[0x0][0x398] ;  /* 0x00007300ff0e77ac */ /* 0x000e220008000800 */
[----:B--2---:R-:W-:Y:S01]  /*442e0*/  VIADD R6, R0, UR28 ;  /* 0x0000001c00067c36 */ /* 0x004fe20008000000 */
[----:B------:R-:W2:Y:S01]  /*442f0*/  LDL.LU R17, [R1+0x6c] ;  /* 0x00006c0001117983 */ /* 0x000ea20000300800 */
[----:B---3--:R-:W-:Y:S01]  /*44300*/  F2FP.BF16.F32.PACK_AB R18, R18, R10 ;  /* 0x0000000a1212723e */ /* 0x008fe200000010ff */
[----:B------:R-:W-:Y:S02]  /*44310*/  IMAD.WIDE R10, R0, 0x2, R4 ;  /* 0x00000002000a7825 */ /* 0x000fe400078e0204 */
[----:B------:R-:W3:Y:S02]  /*44320*/  LDL.LU R0, [R1+0x3c] ;  /* 0x00003c0001007983 */ /* 0x000ee40000300800 */
[----:B------:R-:W-:-:S02]  /*44330*/  IMAD.WIDE R8, R6, 0x2, R2 ;  /* 0x0000000206087825 */ /* 0x000fc400078e0202 */
[----:B------:R0:W-:Y:S04]  /*44340*/  @P1 STG.E.U16 desc[UR20][R10.64], R12 ;  /* 0x0000000c0a001986 */ /* 0x0001e8000c101514 */
[----:B------:R1:W-:Y:S01]  /*44350*/  @P6 STG.E.U16 desc[UR20][R8.64], R18 ;  /* 0x0000001208006986 */ /* 0x0003e2000c101514 */
[----:B0-----:R-:W-:Y:S01]  /*44360*/  VIADD R10, R93, 0xd3 ;  /* 0x000000d35d0a7836 */ /* 0x001fe20000000000 */
[----:B------:R-:W-:Y:S02]  /*44370*/  PRMT R11, R18, 0x7632, R11 ;  /* 0x00007632120b7816 */ /* 0x000fe4000000000b */
[----:B-1----:R-:W2:Y:S02]  /*44380*/  LDL.LU R18, [R1+0xa0] ;  /* 0x0000a00001127983 */ /* 0x002ea40000300800 */
[----:B------:R-:W-:-:S02]  /*44390*/  ISETP.GE.AND P1, PT, R10, UR4, PT ;  /* 0x000000040a007c0c */ /* 0x000fc4000bf26270 */
[----:B------:R-:W-:Y:S01]  /*443a0*/  ISETP.LT.AND P4, PT, R73, UR8, !P4 ;  /* 0x0000000849007c0c */ /* 0x000fe2000e781270 */
[----:B------:R-:W2:Y:S01]  /*443b0*/  LDL.LU R10, [R1+0x40] ;  /* 0x00004000010a7983 */ /* 0x000ea20000300800 */
[----:B------:R-:W-:Y:S02]  /*443c0*/  ISETP.LT.AND P6, PT, R74, UR10, !P0 ;  /* 0x0000000a4a007c0c */ /* 0x000fe4000c7c1270 */
[----:B------:R-:W-:Y:S01]  /*443d0*/  IADD3 R7, PT, PT, R93, 0xd2, RZ ;  /* 0x000000d25d077810 */ /* 0x000fe20007ffe0ff */
[C---:B------:R-:W-:Y:S01]  /*443e0*/  IMAD.WIDE R8, R6.reuse, 0x2, R4 ;  /* 0x0000000206087825 */ /* 0x040fe200078e0204 */
[----:B------:R-:W-:Y:S01]  /*443f0*/  ISETP.LT.AND P0, PT, R73, UR12, !P0 ;  /* 0x0000000c49007c0c */ /* 0x000fe2000c701270 */
[----:B------:R-:W0:Y:S01]  /*44400*/  LDCU UR4, c[0x0][0x39c] ;  /* 0x00007380ff0477ac */ /* 0x000e220008000800 */
[----:B------:R-:W-:Y:S01]  /*44410*/  ISETP.GE.AND P3, PT, R7, UR6, PT ;  /* 0x0000000607007c0c */ /* 0x000fe2000bf66270 */
[----:B------:R-:W1:Y:S04]  /*44420*/  LDCU UR8, c[0x0][0x398] ;  /* 0x00007300ff0877ac */ /* 0x000e680008000800 */
[----:B------:R-:W-:Y:S01]  /*44430*/  @P4 STG.E.U16 desc[UR20][R8.64], R11 ;  /* 0x0000000b08004986 */ /* 0x000fe2000c101514 */
[----:B------:R-:W0:Y:S01]  /*44440*/  LDCU UR10, c[0x0][0x398] ;  /* 0x00007300ff0a77ac */ /* 0x000e220008000800 */
[----:B------:R-:W0:Y:S01]  /*44450*/  LDCU UR6, c[0x0][0x39c] ;  /* 0x00007380ff0677ac */ /* 0x000e220008000800 */
[----:B------:R-:W0:Y:S01]  /*44460*/  LDCU UR12, c[0x0][0x398] ;  /* 0x00007300ff0c77ac */ /* 0x000e220008000800 */
[----:B---3--:R-:W-:Y:S01]  /*44470*/  F2FP.BF16.F32.PACK_AB R19, R19, R0 ;  /* 0x000000001313723e */ /* 0x008fe200000010ff */
[----:B------:R-:W-:-:S04]  /*44480*/  VIADD R0, R6, UR28 ;  /* 0x0000001c06007c36 */ /* 0x000fc80008000000 */
[----:B------:R-:W-:Y:S01]  /*44490*/  IMAD.WIDE R6, R0, 0x2, R2 ;  /* 0x0000000200067825 */ /* 0x000fe200078e0202 */
[----:B------:R-:W-:-:S04]  /*444a0*/  PRMT R12, R19, 0x7632, R12 ;  /* 0x00007632130c7816 */ /* 0x000fc8000000000c */
[----:B------:R3:W-:Y:S01]  /*444b0*/  @P6 STG.E.U16 desc[UR20][R6.64], R19 ;  /* 0x0000001306006986 */ /* 0x0007e2000c101514 */
[----:B------:R-:W-:Y:S01]  /*444c0*/  ISETP.LT.AND P6, PT, R74, UR14, !P5 ;  /* 0x0000000e4a007c0c */ /* 0x000fe2000efc1270 */
[----:B------:R-:W0:Y:S01]  /*444d0*/  LDCU UR14, c[0x0][0x398] ;  /* 0x00007300ff0e77ac */ /* 0x000e220008000800 */
[----:B---3--:R-:W-:Y:S01]  /*444e0*/  VIADD R6, R0, UR28 ;  /* 0x0000001c00067c36 */ /* 0x008fe20008000000 */
[----:B------:R-:W3:Y:S01]  /*444f0*/  LDL.LU R19, [R1+0x9c] ;  /* 0x00009c0001137983 */ /* 0x000ee20000300800 */
[----:B--2---:R-:W-:Y:S01]  /*44500*/  F2FP.BF16.F32.PACK_AB R20, R20, R10 ;  /* 0x0000000a1414723e */ /* 0x004fe200000010ff */
[----:B------:R-:W-:Y:S02]  /*44510*/  IMAD.WIDE R10, R0, 0x2, R4 ;  /* 0x00000002000a7825 */ /* 0x000fe400078e0204 */
[----:B------:R-:W2:Y:S02]  /*44520*/  LDL.LU R0, [R1+0x44] ;  /* 0x0000440001007983 */ /* 0x000ea40000300800 */
[----:B------:R-:W-:-:S02]  /*44530*/  IMAD.WIDE R8, R6, 0x2, R2 ;  /* 0x0000000206087825 */ /* 0x000fc400078e0202 */
[----:B------:R0:W-:Y:S04]  /*44540*/  @P0 STG.E.U16 desc[UR20][R10.64], R12 ;  /* 0x0000000c0a000986 */ /* 0x0001e8000c101514 */
[----:B------:R1:W-:Y:S01]  /*44550*/  @P6 STG.E.U16 desc[UR20][R8.64], R20 ;  /* 0x0000001408006986 */ /* 0x0003e2000c101514 */
[----:B0-----:R-:W-:Y:S01]  /*44560*/  VIADD R10, R93, 0xd5 ;  /* 0x000000d55d0a7836 */ /* 0x001fe20000000000 */
[----:B------:R-:W-:Y:S02]  /*44570*/  PRMT R11, R20, 0x7632, R11 ;  /* 0x00007632140b7816 */ /* 0x000fe4000000000b */
[----:B-1----:R-:W3:Y:S02]  /*44580*/  LDL.LU R20, [R1+0x98] ;  /* 0x0000980001147983 */ /* 0x002ee40000300800 */
[----:B------:R-:W-:-:S02]  /*44590*/  ISETP.GE.AND P0, PT, R10, UR4, PT ;  /* 0x000000040a007c0c */ /* 0x000fc4000bf06270 */
[----:B------:R-:W-:Y:S01]  /*445a0*/  ISETP.LT.AND P5, PT, R73, UR8, !P5 ;  /* 0x0000000849007c0c */ /* 0x000fe2000efa1270 */
[----:B------:R-:W3:Y:S01]  /*445b0*/  LDL.LU R10, [R1+0x48] ;  /* 0x00004800010a7983 */ /* 0x000ee20000300800 */
[----:B------:R-:W-:Y:S01]  /*445c0*/  ISETP.LT.AND P6, PT, R74, UR10, !P2 ;  /* 0x0000000a4a007c0c */ /* 0x000fe2000d7c1270 */
[----:B------:R-:W-:Y:S02]  /*445d0*/  VIADD R7, R93, 0xd4 ;  /* 0x000000d45d077836 */ /* 0x000fe40000000000 */
        /* <DEDUP_REMOVED lines=30> */
[----:B------:R-:W-:Y:S01]  /*447c0*/  ISETP.LT.AND P6, PT, R74, UR10, !P1 ;  /* 0x0000000a4a007c0c */ /* 0x000fe2000cfc1270 */
[----:B------:R-:W-:Y:S01]  /*447d0*/  VIADD R7, R93, 0xd6 ;  /* 0x000000d65d077836 */ /* 0x000fe20000000000 */
[----:B------:R-:W0:Y:S01]  /*447e0*/  LDCU UR8, c[0x0][0x398] ;  /* 0x00007300ff0877ac */ /* 0x000e220008000800 */
[----:B------:R-:W-:-:S03]  /*447f0*/  IMAD.WIDE R8, R6, 0x2, R4 ;  /* 0x0000000206087825 */ /* 0x000fc600078e0204 */
[----:B------:R-:W-:Y:S01]  /*44800*/  ISETP.GE.AND P5, PT, R7, UR6, PT ;  /* 0x0000000607007c0c */ /* 0x000fe2000bfa6270 */
[----:B------:R-:W1:Y:S04]  /*44810*/  LDCU UR6, c[0x0][0x39c] ;  /* 0x00007380ff0677ac */ /* 0x000e680008000800 */
[----:B------:R-:W-:Y:S01]  /*44820*/  @P3 STG.E.U16 desc[UR20][R8.64], R11 ;  /* 0x0000000b08003986 */ /* 0x000fe2000c101514 */
[----:B------:R-:W0:Y:S01]  /*44830*/  LDCU UR10, c[0x0][0x398] ;  /* 0x00007300ff0a77ac */ /* 0x000e220008000800 */
[----:B------:R-:W0:Y:S01]  /*44840*/  LDCU UR4, c[0x0][0x39c] ;  /* 0x00007380ff0477ac */ /* 0x000e220008000800 */
        /* <DEDUP_REMOVED lines=9> */
[----:B------:R-:W2:Y:S01]  /*448e0*/  LDL.LU R0, [R1+0x54] ;  /* 0x0000540001007983 */ /* 0x000ea20000300800 */
[----:B------:R-:W-:Y:S02]  /*448f0*/  ISETP.LT.AND P1, PT, R73, UR12, !P1 ;  /* 0x0000000c49007c0c */ /* 0x000fe4000cf21270 */
[----:B------:R-:W-:Y:S01]  /*44900*/  ISETP.LT.AND P6, PT, R74, UR14, !P4 ;  /* 0x0000000e4a007c0c */ /* 0x000fe2000e7c1270 */
[----:B------:R-:W-:Y:S01]  /*44910*/  VIADD R7, R93, 0xd8 ;  /* 0x000000d85d077836 */ /* 0x000fe20000000000 */
[----:B0-----:R-:W-:Y:S01]  /*44920*/  ISETP.LT.AND P4, PT, R73, UR8, !P4 ;  /* 0x0000000849007c0c */ /* 0x001fe2000e781270 */
[----:B------:R-:W-:Y:S01]  /*44930*/  IMAD.WIDE R8, R6, 0x2, R2 ;  /* 0x0000000206087825 */ /* 0x000fe200078e0202 */
[----:B------:R-:W0:Y:S02]  /*44940*/  LDCU UR12, c[0x0][0x398] ;  /* 0x00007300ff0c77ac */ /* 0x000e240008000800 */
[----:B-1----:R-:W-:Y:S01]  /*44950*/  ISETP.GE.AND P3, PT, R7, UR6, PT ;  /* 0x0000000607007c0c */ /* 0x002fe2000bf66270 */
[----:B------:R-:W1:Y:S04]  /*44960*/  LDCU UR6, c[0x0][0x39c] ;  /* 0x00007380ff0677ac */ /* 0x000e680008000800 */
[----:B------:R0:W-:Y:S01]  /*44970*/  @P1 STG.E.U16 desc[UR20][R10.64], R12 ;  /* 0x0000000c0a001986 */ /* 0x0001e2000c101514 */
[----:B------:R-:W1:Y:S03]  /*44980*/  LDCU UR14, c[0x0][0x398] ;  /* 0x00007300ff0e77ac */ /* 0x000e660008000800 */
[----:B------:R4:W-:Y:S01]  /*44990*/  @P6 STG.E.U16 desc[UR20][R8.64], R24 ;  /* 0x0000001808006986 */ /* 0x0009e2000c101514 */
[----:B------:R-:W-:Y:S01]  /*449a0*/  ISETP.LT.AND P6, PT, R74, UR10, !P0 ;  /* 0x0000000a4a007c0c */ /* 0x000fe2000c7c1270 */
[----:B------:R-:W1:Y:S01]  /*449b0*/  LDCU UR8, c[0x0][0x398] ;  /* 0x00007300ff0877ac */ /* 0x000e620008000800 */
[----:B------:R-:W1:Y:S01]  /*449c0*/  LDCU UR10, c[0x0][0x398] ;  /* 0x00007300ff0a77ac */ /* 0x000e620008000800 */
[----:B0-----:R-:W-:Y:S01]  /*449d0*/  IMAD.WIDE R10, R6, 0x2, R4 ;  /* 0x00000002060a7825 */ /* 0x001fe200078e0204 */
[----:B----4-:R-:W-:-:S03]  /*449e0*/  PRMT R9, R24, 0x7632, R9 ;  /* 0x0000763218097816 */ /* 0x010fc60000000009 */
[----:B------:R-:W-:Y:S01]  /*449f0*/  VIADD R8, R6, UR28 ;  /* 0x0000001c06087c36 */ /* 0x000fe20008000000 */
[----:B------:R-:W4:Y:S03]  /*44a00*/  LDL.LU R24, [R1+0x88] ;  /* 0x0000880001187983 */ /* 0x000f260000300800 */
[----:B------:R-:W-:Y:S01]  /*44a10*/  IMAD.WIDE R6, R8, 0x2, R2 ;  /* 0x0000000208067825 */ /* 0x000fe200078e0202 */
[----:B------:R0:W-:Y:S03]  /*44a20*/  @P4 STG.E.U16 desc[UR20][R10.64], R9 ;  /* 0x000000090a004986 */ /* 0x0001e6000c101514 */
[----:B0-----:R-:W-:-:S05]  /*44a30*/  VIADD R10, R93, 0xda ;  /* 0x000000da5d0a7836 */ /* 0x001fca0000000000 */
[----:B-1----:R-:W-:Y:S01]  /*44a40*/  ISETP.GE.AND P4, PT, R10, UR6, PT ;  /* 0x000000060a007c0c */ /* 0x002fe2000bf86270 */
[----:B------:R-:W0:Y:S01]  /*44a50*/  LDCU UR6, c[0x0][0x39c] ;  /* 0x00007380ff0677ac */ /* 0x000e220008000800 */
[----:B--2---:R-:W-:Y:S01]  /*44a60*/  F2FP.BF16.F32.PACK_AB R25, R25, R0 ;  /* 0x000000001919723e */ /* 0x004fe200000010ff */
[----:B------:R-:W-:-:S05]  /*44a70*/  VIADD R0, R93, 0xd9 ;  /* 0x000000d95d007836 */ /* 0x000fca0000000000 */
[----:B------:R-:W-:Y:S01]  /*44a80*/  ISETP.GE.AND P1, PT, R0, UR4, PT ;  /* 0x0000000400007c0c */ /* 0x000fe2000bf26270 */
[----:B------:R1:W-:Y:S04]  /*44a90*/  @P6 STG.E.U16 desc[UR20][R6.64], R25 ;  /* 0x0000001906006986 */ /* 0x0003e8000c101514 */
[----:B------:R-:W2:Y:S01]  /*44aa0*/  LDL.LU R0, [R1+0x58] ;  /* 0x0000580001007983 */ /* 0x000ea20000300800 */
[----:B------:R-:W-:Y:S01]  /*44ab0*/  PRMT R11, R25, 0x7632, R11 ;  /* 0x00007632190b7816 */ /* 0x000fe2000000000b */
[----:B------:R-:W0:Y:S02]  /*44ac0*/  LDCU UR4, c[0x0][0x39c] ;  /* 0x00007380ff0477ac */ /* 0x000e240008000800 */
[----:B-1----:R-:W3:Y:S04]  /*44ad0*/  LDL.LU R25, [R1+0x84] ;  /* 0x0000840001197983 */ /* 0x002ee80000300800 */
[----:B------:R-:W3:Y:S01]  /*44ae0*/  LDL.LU R10, [R1+0x5c] ;  /* 0x00005c00010a7983 */ /* 0x000ee20000300800 */
[----:B------:R-:W-:Y:S01]  /*44af0*/  ISETP.LT.AND P0, PT, R73, UR12, !P0 ;  /* 0x0000000c49007c0c */ /* 0x000fe2000c701270 */
[----:B------:R-:W1:Y:S01]  /*44b00*/  LDCU UR12, c[0x0][0x398] ;  /* 0x00007300ff0c77ac */ /* 0x000e620008000800 */
[----:B------:R-:W-:Y:S01]  /*44b10*/  ISETP.LT.AND P6, PT, R74, UR14, !P5 ;  /* 0x0000000e4a007c0c */ /* 0x000fe2000efc1270 */
[----:B------:R-:W0:Y:S01]  /*44b20*/  LDCU UR14, c[0x0][0x398] ;  /* 0x00007300ff0e77ac */ /* 0x000e220008000800 */
[----:B--2---:R-:W-:Y:S01]  /*44b30*/  F2FP.BF16.F32.PACK_AB R26, R26, R0 ;  /* 0x000000001a1a723e */ /* 0x004fe200000010ff */
[----:B------:R-:W-:-:S02]  /*44b40*/  VIADD R0, R8, UR28 ;  /* 0x0000001c08007c36 */ /* 0x000fc40008000000 */
[----:B------:R-:W-:-:S04]  /*44b50*/  IMAD.WIDE R8, R8, 0x2, R4 ;  /* 0x0000000208087825 */ /* 0x000fc800078e0204 */
[----:B------:R-:W-:Y:S02]  /*44b60*/  IMAD.WIDE R6, R0, 0x2, R2 ;  /* 0x0000000200067825 */ /* 0x000fe400078e0202 */
[----:B------:R2:W-:Y:S01]  /*44b70*/  @P0 STG.E.U16 desc[UR20][R8.64], R11 ;  /* 0x0000000b08000986 */ /* 0x0005e2000c101514 */
[----:B------:R-:W-:-:S03]  /*44b80*/  PRMT R12, R26, 0x7632, R12 ;  /* 0x000076321a0c7816 */ /* 0x000fc6000000000c */
[----:B------:R0:W-:Y:S01]  /*44b90*/  @P6 STG.E.U16 desc[UR20][R6.64], R26 ;  /* 0x0000001a06006986 */ /* 0x0001e2000c101514 */
[----:B---3--:R-:W-:Y:S01]  /*44ba0*/  F2FP.BF16.F32.PACK_AB R27, R27, R10 ;  /* 0x0000000a1b1b723e */ /* 0x008fe200000010ff */
[C---:B------:R-:W-:Y:S02]  /*44bb0*/  VIADD R10, R0.reuse, UR28 ;  /* 0x0000001c000a7c36 */ /* 0x040fe40008000000 */
[----:B--2---:R-:W-:Y:S01]  /*44bc0*/  IMAD.WIDE R8, R0, 0x2, R4 ;  /* 0x0000000200087825 */ /* 0x004fe200078e0204 */
[----:B0-----:R-:W2:Y:S04]  /*44bd0*/  LDL.LU R26, [R1+0x80] ;  /* 0x00008000011a7983 */ /* 0x001ea80000300800 */
[----:B------:R-:W3:Y:S01]  /*44be0*/  LDL.LU R0, [R1+0x60] ;  /* 0x0000600001007983 */ /* 0x000ee20000300800 */
[----:B------:R-:W-:-:S02]  /*44bf0*/  ISETP.LT.AND P5, PT, R73, UR8, !P5 ;  /* 0x0000000849007c0c */ /* 0x000fc4000efa1270 */
[----:B------:R-:W-:Y:S01]  /*44c00*/  ISETP.LT.AND P6, PT, R74, UR10, !P2 ;  /* 0x0000000a4a007c0c */ /* 0x000fe2000d7c1270 */
[----:B------:R-:W-:Y:S01]  /*44c10*/  IMAD.WIDE R6, R10, 0x2, R2 ;  /* 0x000000020a067825 */ /* 0x000fe200078e0202 */
[----:B------:R-:W0:Y:S01]  /*44c20*/  LDCU UR8, c[0x0][0x398] ;  /* 0x00007300ff0877ac */ /* 0x000e220008000800 */
[----:B-1----:R-:W-:Y:S01]  /*44c30*/  ISETP.LT.AND P2, PT, R73, UR12, !P2 ;  /* 0x0000000c49007c0c */ /* 0x002fe2000d741270 */
[----:B------:R-:W1:Y:S01]  /*44c40*/  LDCU UR10, c[0x0][0x398] ;  /* 0x00007300ff0a77ac */ /* 0x000e620008000800 */
[----:B------:R-:W-:Y:S01]  /*44c50*/  VIADD R11, R93, 0xdb ;  /* 0x000000db5d0b7836 */ /* 0x000fe20000000000 */
[----:B------:R-:W0:Y:S05]  /*44c60*/  LDCU UR12, c[0x0][0x398] ;  /* 0x00007300ff0c77ac */ /* 0x000e2a0008000800 */
[----:B------:R1:W-:Y:S04]  /*44c70*/  @P5 STG.E.U16 desc[UR20][R8.64], R12 ;  /* 0x0000000c08005986 */ /* 0x0003e8000c101514 */
[----:B------:R0:W-:Y:S01]  /*44c80*/  @P6 STG.E.U16 desc[UR20][R6.64], R27 ;  /* 0x0000001b06006986 */ /* 0x0001e2000c101514 */
[----:B------:R-:W-:Y:S01]  /*44c90*/  ISETP.LT.AND P6, PT, R74, UR14, !P3 ;  /* 0x0000000e4a007c0c */ /* 0x000fe2000dfc1270 */
[----:B------:R-:W2:Y:S01]  /*44ca0*/  LDCU UR14, c[0x0][0x398] ;  /* 0x00007300ff0e77ac */ /* 0x000ea20008000800 */
[----:B------:R-:W-:Y:S01]  /*44cb0*/  ISETP.GE.AND P0, PT, R11, UR4, PT ;  /* 0x000000040b007c0c */ /* 0x000fe2000bf06270 */
[C---:B------:R-:W-:Y:S01]  /*44cc0*/  VIADD R11, R10.reuse, UR28 ;  /* 0x0000001c0a0b7c36 */ /* 0x040fe20008000000 */
[----:B------:R-:W-:Y:S01]  /*44cd0*/  PRMT R14, R27, 0x7632, R14 ;  /* 0x000076321b0e7816 */ /* 0x000fe2000000000e */
[----:B------:R-:W2:Y:S01]  /*44ce0*/  LDCU UR4, c[0x0][0x39c] ;  /* 0x00007380ff0477ac */ /* 0x000ea20008000800 */
[----:B-1----:R-:W-:-:S04]  /*44cf0*/  IMAD.WIDE R8, R10, 0x2, R4 ;  /* 0x000000020a087825 */ /* 0x002fc800078e0204 */
[----:B0-----:R-:W-:Y:S01]  /*44d00*/  IMAD.WIDE R6, R11, 0x2, R2 ;  /* 0x000000020b067825 */ /* 0x001fe200078e0202 */
[----:B------:R0:W-:Y:S01]  /*44d10*/  @P2 STG.E.U16 desc[UR20][R8.64], R14 ;  /* 0x0000000e08002986 */ /* 0x0001e2000c101514 */
[----:B------:R-:W-:Y:S01]  /*44d20*/  ISETP.LT.AND P3, PT, R73, UR8, !P3 ;  /* 0x0000000849007c0c */ /* 0x000fe2000df61270 */
[----:B------:R-:W1:Y:S01]  /*44d30*/  LDCU UR8, c[0x0][0x398] ;  /* 0x00007300ff0877ac */ /* 0x000e620008000800 */
[----:B------:R-:W-:Y:S01]  /*44d40*/  F2FP.BF16.F32.PACK_AB R29, R29, R13 ;  /* 0x0000000d1d1d723e */ /* 0x000fe200000010ff */
[C---:B------:R-:W-:Y:S01]  /*44d50*/  VIADD R13, R11.reuse, UR28 ;  /* 0x0000001c0b0d7c36 */ /* 0x040fe20008000000 */
[----:B------:R-:W2:Y:S01]  /*44d60*/  LDL.LU R27, [R1+0x7c] ;  /* 0x00007c00011b7983 */ /* 0x000ea20000300800 */
[----:B------:R-:W-:-:S04]  /*44d70*/  IMAD.WIDE R10, R11, 0x2, R4 ;  /* 0x000000020b0a7825 */ /* 0x000fc800078e0204 */
[----:B0-----:R-:W-:Y:S01]  /*44d80*/  IMAD.WIDE R8, R13, 0x2, R2 ;  /* 0x000000020d087825 */ /* 0x001fe200078e0202 */
[----:B---3--:R-:W-:-:S05]  /*44d90*/  F2FP.BF16.F32.PACK_AB R28, R28, R0 ;  /* 0x000000001c1c723e */ /* 0x008fca00000010ff */
[----:B------:R0:W-:Y:S01]  /*44da0*/  @P6 STG.E.U16 desc[UR20][R6.64], R28 ;  /* 0x0000001c06006986 */ /* 0x0001e2000c101514 */
[----:B------:R-:W-:Y:S01]  /*44db0*/  ISETP.LT.AND P6, PT, R74, UR10, !P1 ;  /* 0x0000000a4a007c0c */ /* 0x000fe2000cfc1270 */
[----:B------:R-:W3:Y:S01]  /*44dc0*/  LDCU UR10, c[0x0][0x398] ;  /* 0x00007300ff0a77ac */ /* 0x000ee20008000800 */
[----:B------:R-:W-:Y:S02]  /*44dd0*/  ISETP.LT.AND P1, PT, R73, UR12, !P1 ;  /* 0x0000000c49007c0c */ /* 0x000fe4000cf21270 */
[----:B------:R-:W-:Y:S02]  /*44de0*/  F2FP.BF16.F32.PACK_AB R30, R30, R15 ;  /* 0x0000000f1e1e723e */ /* 0x000fe400000010ff */
[----:B0-----:R-:W-:Y:S01]  /*44df0*/  PRMT R7, R28, 0x7632, R7 ;  /* 0x000076321c077816 */ /* 0x001fe20000000007 */
[----:B------:R-:W0:Y:S01]  /*44e00*/  LDCU UR12, c[0x0][0x398] ;  /* 0x00007300ff0c77ac */ /* 0x000e220008000800 */
[----:B------:R-:W4:Y:S04]  /*44e10*/  LDL.LU R28, [R1+0x78] ;  /* 0x00007800011c7983 */ /* 0x000f280000300800 */
[----:B------:R1:W-:Y:S04]  /*44e20*/  @P3 STG.E.U16 desc[UR20][R10.64], R7 ;  /* 0x000000070a003986 */ /* 0x0003e8000c101514 */
[----:B------:R0:W-:Y:S01]  /*44e30*/  @P6 STG.E.U16 desc[UR20][R8.64], R29 ;  /* 0x0000001d08006986 */ /* 0x0001e2000c101514 */
[----:B-1----:R-:W-:Y:S01]  /*44e40*/  IMAD.WIDE R6, R13, 0x2, R4 ;  /* 0x000000020d067825 */ /* 0x002fe200078e0204 */
[----:B0-----:R-:W-:-:S02]  /*44e50*/  PRMT R9, R29, 0x7632, R9 ;  /* 0x000076321d097816 */ /* 0x001fc40000000009 */
[----:B------:R-:W4:Y:S04]  /*44e60*/  LDL.LU R29, [R1+0x74] ;  /* 0x00007400011d7983 */ /* 0x000f280000300800 */
[----:B------:R0:W-:Y:S04]  /*44e70*/  @P1 STG.E.U16 desc[UR20][R6.64], R9 ;  /* 0x0000000906001986 */ /* 0x0001e8000c101514 */
[----:B0-----:R-:W4:Y:S01]  /*44e80*/  LDL.LU R6, [R1+0x70] ;  /* 0x0000700001067983 */ /* 0x001f220000300800 */
[----:B--2---:R-:W-:Y:S01]  /*44e90*/  ISETP.LT.AND P6, PT, R74, UR14, !P4 ;  /* 0x0000000e4a007c0c */ /* 0x004fe2000e7c1270 */
[----:B------:R-:W-:Y:S01]  /*44ea0*/  VIADD R15, R13, UR28 ;  /* 0x0000001c0d0f7c36 */ /* 0x000fe20008000000 */
[----:B------:R-:W0:Y:S03]  /*44eb0*/  LDCU UR14, c[0x0][0x398] ;  /* 0x00007300ff0e77ac */ /* 0x000e260008000800 */
[----:B------:R-:W-:Y:S01]  /*44ec0*/  IMAD.WIDE R10, R15, 0x2, R2 ;  /* 0x000000020f0a7825 */ /* 0x000fe200078e0202 */
[----:B------:R-:W-:Y:S01]  /*44ed0*/  ISETP.LT.AND P4, PT, R73, UR8, !P4 ;  /* 0x0000000849007c0c */ /* 0x000fe2000e781270 */
[----:B------:R-:W1:Y:S01]  /*44ee0*/  LDCU UR8, c[0x0][0x398] ;  /* 0x00007300ff0877ac */ /* 0x000e620008000800 */
[----:B------:R-:W-:-:S05]  /*44ef0*/  F2FP.BF16.F32.PACK_AB R31, R31, R17 ;  /* 0x000000111f1f723e */ /* 0x000fca00000010ff */
[----:B------:R2:W-:Y:S01]  /*44f00*/  @P6 STG.E.U16 desc[UR20][R10.64], R30 ;  /* 0x0000001e0a006986 */ /* 0x0005e2000c101514 */
[----:B---3--:R-:W-:Y:S01]  /*44f10*/  ISETP.LT.AND P6, PT, R74, UR10, !P0 ;  /* 0x0000000a4a007c0c */ /* 0x008fe2000c7c1270 */
[----:B------:R-:W-:Y:S02]  /*44f20*/  VIADD R17, R15, UR28 ;  /* 0x0000001c0f117c36 */ /* 0x000fe40008000000 */
[----:B------:R-:W-:Y:S01]  /*44f30*/  VIADD R0, R93, 0xdc ;  /* 0x000000dc5d007836 */ /* 0x000fe20000000000 */
[----:B------:R-:W-:Y:S01]  /*44f40*/  PRMT R7, R30, 0x7632, R7 ;  /* 0x000076321e077816 */ /* 0x000fe20000000007 */
[----:B------:R-:W-:Y:S01]  /*44f50*/  IMAD.WIDE R8, R15, 0x2, R4 ;  /* 0x000000020f087825 */ /* 0x000fe200078e0204 */
[----:B------:R-:W3:Y:S03]  /*44f60*/  LDCU UR10, c[0x0][0x398] ;  /* 0x00007300ff0a77ac */ /* 0x000ee60008000800 */
[----:B------:R-:W-:Y:S01]  /*44f70*/  IMAD.WIDE R12, R17, 0x2, R2 ;  /* 0x00000002110c7825 */ /* 0x000fe200078e0202 */
[----:B------:R-:W-:Y:S01]  /*44f80*/  ISETP.GE.AND P5, PT, R0, UR6, PT ;  /* 0x0000000600007c0c */ /* 0x000fe2000bfa6270 */
[----:B------:R1:W-:Y:S01]  /*44f90*/  @P4 STG.E.U16 desc[UR20][R8.64], R7 ;  /* 0x0000000708004986 */ /* 0x0003e2000c101514 */
[----:B------:R-:W-:Y:S01]  /*44fa0*/  ISETP.LT.AND P0, PT, R73, UR12, !P0 ;  /* 0x0000000c49007c0c */ /* 0x000fe2000c701270 */
[----:B--2---:R-:W-:Y:S01]  /*44fb0*/  VIADD R11, R17, UR28 ;  /* 0x0000001c110b7c36 */ /* 0x004fe20008000000 */
[----:B------:R-:W2:Y:S01]  /*44fc0*/  LDCU UR6, c[0x0][0x39c] ;  /* 0x00007380ff0677ac */ /* 0x000ea20008000800 */
[----:B------:R3:W-:Y:S01]  /*44fd0*/  @P6 STG.E.U16 desc[UR20][R12.64], R31 ;  /* 0x0000001f0c006986 */ /* 0x0007e2000c101514 */
[----:B0-----:R-:W-:Y:S01]  /*44fe0*/  ISETP.LT.AND P6, PT, R74, UR14, !P5 ;  /* 0x0000000e4a007c0c */ /* 0x001fe2000efc1270 */
[----:B------:R-:W-:Y:S01]  /*44ff0*/  VIADD R0, R93, 0xdd ;  /* 0x000000dd5d007836 */ /* 0x000fe20000000000 */
[----:B------:R-:W-:Y:S01]  /*45000*/  PRMT R14, R31, 0x7632, R14 ;  /* 0x000076321f0e7816 */ /* 0x000fe2000000000e */
[----:B------:R-:W0:Y:S01]  /*45010*/  LDCU UR12, c[0x0][0x398] ;  /* 0x00007300ff0c77ac */ /* 0x000e220008000800 */
[----:B-1----:R-:W-:-:S02]  /*45020*/  IMAD.WIDE R8, R11, 0x2, R2 ;  /* 0x000000020b087825 */ /* 0x002fc400078e0202 */
[----:B------:R-:W-:Y:S01]  /*45030*/  ISETP.GE.AND P2, PT, R0, UR4, PT ;  /* 0x0000000400007c0c */ /* 0x000fe2000bf46270 */
[----:B------:R-:W1:Y:S01]  /*45040*/  LDCU UR14, c[0x0][0x398] ;  /* 0x00007300ff0e77ac */ /* 0x000e620008000800 */
[----:B------:R-:W-:Y:S01]  /*45050*/  ISETP.LT.AND P5, PT, R73, UR8, !P5 ;  /* 0x0000000849007c0c */ /* 0x000fe2000efa1270 */
[----:B---3--:R-:W-:Y:S02]  /*45060*/  VIADD R13, R11, UR28 ;  /* 0x0000001c0b0d7c36 */ /* 0x008fe40008000000 */
[----:B------:R-:W-:Y:S01]  /*45070*/  VIADD R0, R93, 0xde ;  /* 0x000000de5d007836 */ /* 0x000fe20000000000 */
[----:B------:R-:W3:Y:S01]  /*45080*/  LDCU UR4, c[0x0][0x39c] ;  /* 0x00007380ff0477ac */ /* 0x000ee20008000800 */
[----:B------:R-:W-:Y:S01]  /*45090*/  IMAD.WIDE R10, R11, 0x2, R4 ;  /* 0x000000020b0a7825 */ /* 0x000fe200078e0204 */
[----:B------:R-:W0:Y:S02]  /*450a0*/  LDCU UR8, c[0x0][0x398] ;  /* 0x00007300ff0877ac */ /* 0x000e240008000800 */
[----:B--2---:R-:W-:Y:S01]  /*450b0*/  ISETP.GE.AND P3, PT, R0, UR6, PT ;  /* 0x0000000600007c0c */ /* 0x004fe2000bf66270 */
[----:B------:R-:W-:-:S02]  /*450c0*/  VIADD R15, R13, UR28 ;  /* 0x0000001c0d0f7c36 */ /* 0x000fc40008000000 */
[C---:B------:R-:W-:Y:S01]  /*450d0*/  VIADD R0, R93.reuse, 0xdf ;  /* 0x000000df5d007836 */ /* 0x040fe20000000000 */
[----:B------:R-:W2:Y:S04]  /*450e0*/  LDCU UR6, c[0x0][0x39c] ;  /* 0x00007380ff0677ac */ /* 0x000ea80008000800 */
[----:B---3--:R-:W-:Y:S01]  /*450f0*/  ISETP.GE.AND P1, PT, R0, UR4, PT ;  /* 0x0000000400007c0c */ /* 0x008fe2000bf26270 */
[----:B------:R-:W-:Y:S01]  /*45100*/  VIADD R0, R93, 0xe0 ;  /* 0x000000e05d007836 */ /* 0x000fe20000000000 */
[----:B------:R-:W3:Y:S01]  /*45110*/  LDCU UR4, c[0x0][0x39c] ;  /* 0x00007380ff0477ac */ /* 0x000ee20008000800 */
[----:B------:R-:W-:-:S03]  /*45120*/  F2FP.BF16.F32.PACK_AB R35, R35, R27 ;  /* 0x0000001b2323723e */ /* 0x000fc600000010ff */
[----:B--2---:R-:W-:Y:S01]  /*45130*/  ISETP.GE.AND P4, PT, R0, UR6, PT ;  /* 0x0000000600007c0c */ /* 0x004fe2000bf86270 */
[----:B------:R-:W-:Y:S01]  /*45140*/  VIADD R0, R93, 0xe1 ;  /* 0x000000e15d007836 */ /* 0x000fe20000000000 */
[----:B------:R-:W2:Y:S01]  /*45150*/  LDCU UR6, c[0x0][0x39c] ;  /* 0x00007380ff0677ac */ /* 0x000ea20008000800 */
[----:B------:R-:W-:Y:S02]  /*45160*/  F2FP.BF16.F32.PACK_AB R36, R36, R26 ;  /* 0x0000001a2424723e */ /* 0x000fe400000010ff */
[----:B------:R-:W-:Y:S02]  /*45170*/  F2FP.BF16.F32.PACK_AB R37, R37, R25 ;  /* 0x000000192525723e */ /* 0x000fe400000010ff */
[----:B----4-:R-:W-:Y:S02]  /*45180*/  F2FP.BF16.F32.PACK_AB R38, R38, R24 ;  /* 0x000000182626723e */ /* 0x010fe400000010ff */
        /* <DEDUP_REMOVED lines=9> */
[----:B------:R-:W-:Y:S01]  /*45220*/  F2FP.BF16.F32.PACK_AB R32, R32, R6 ;  /* 0x000000062020723e */ /* 0x000fe200000010ff */
[----:B------:R-:W-:-:S05]  /*45230*/  IMAD.WIDE R6, R17, 0x2, R4 ;  /* 0x0000000211067825 */ /* 0x000fca00078e0204 */
[----:B------:R4:W-:Y:S04]  /*45240*/  @P0 STG.E.U16 desc[UR20][R6.64], R14 ;  /* 0x0000000e06000986 */ /* 0x0009e8000c101514 */
[----:B------:R1:W-:Y:S01]  /*45250*/  @P6 STG.E.U16 desc[UR20][R8.64], R32 ;  /* 0x0000002008006986 */ /* 0x0003e2000c101514 */
[----:B------:R-:W-:Y:S01]  /*45260*/  ISETP.LT.AND P6, PT, R74, UR10, !P2 ;  /* 0x0000000a4a007c0c */ /* 0x000fe2000d7c1270 */
[----:B------:R-:W2:Y:S01]  /*45270*/  LDCU UR10, c[0x0][0x398] ;  /* 0x00007300ff0a77ac */ /* 0x000ea20008000800 */
[----:B0-----:R-:W-:Y:S01]  /*45280*/  ISETP.LT.AND P2, PT, R73, UR12, !P2 ;  /* 0x0000000c49007c0c */ /* 0x001fe2000d741270 */
[----:B------:R-:W0:Y:S01]  /*45290*/  LDCU UR12, c[0x0][0x398] ;  /* 0x00007300ff0c77ac */ /* 0x000e220008000800 */
[----:B----4-:R-:W-:Y:S01]  /*452a0*/  IMAD.WIDE R6, R13, 0x2, R2 ;  /* 0x000000020d067825 */ /* 0x010fe200078e0202 */
[----:B-1----:R-:W-:-:S05]  /*452b0*/  PRMT R9, R32, 0x7632, R9 ;  /* 0x0000763220097816 */ /* 0x002fca0000000009 */
[----:B------:R1:W-:Y:S04]  /*452c0*/  @P5 STG.E.U16 desc[UR20][R10.64], R9 ;  /* 0x000000090a005986 */ /* 0x0003e8000c101514 */
[----:B------:R4:W-:Y:S01]  /*452d0*/  @P6 STG.E.U16 desc[UR20][R6.64], R33 ;  /* 0x0000002106006986 */ /* 0x0009e2000c101514 */
[----:B------:R-:W-:Y:S01]  /*452e0*/  ISETP.LT.AND P6, PT, R74, UR14, !P3 ;  /* 0x0000000e4a007c0c */ /* 0x000fe2000dfc1270 */
[----:B------:R-:W0:Y:S01]  /*452f0*/  LDCU UR14, c[0x0][0x398] ;  /* 0x00007300ff0e77ac */ /* 0x000e220008000800 */
[----:B-1----:R-:W-:Y:S01]  /*45300*/  IMAD.WIDE R8, R13, 0x2, R4 ;  /* 0x000000020d087825 */ /* 0x002fe200078e0204 */
[----:B----4-:R-:W-:-:S03]  /*45310*/  PRMT R7, R33, 0x7632, R7 ;  /* 0x0000763221077816 */ /* 0x010fc60000000007 */
[----:B------:R-:W-:Y:S01]  /*45320*/  IMAD.WIDE R10, R15, 0x2, R2 ;  /* 0x000000020f0a7825 */ /* 0x000fe200078e0202 */
[----:B------:R-:W-:Y:S01]  /*45330*/  ISETP.LT.AND P3, PT, R73, UR8, !P3 ;  /* 0x0000000849007c0c */ /* 0x000fe2000df61270 */
[----:B------:R-:W1:Y:S01]  /*45340*/  LDCU UR8, c[0x0][0x398] ;  /* 0x00007300ff0877ac */ /* 0x000e620008000800 */
[----:B------:R4:W-:Y:S04]  /*45350*/  @P2 STG.E.U16 desc[UR20][R8.64], R7 ;  /* 0x0000000708002986 */ /* 0x0009e8000c101514 */
[----:B------:R0:W-:Y:S01]  /*45360*/  @P6 STG.E.U16 desc[UR20][R10.64], R34 ;  /* 0x000000220a006986 */ /* 0x0001e2000c101514 */
[----:B--2---:R-:W-:Y:S01]  /*45370*/  ISETP.LT.AND P6, PT, R74, UR10, !P1 ;  /* 0x0000000a4a007c0c */ /* 0x004fe2000cfc1270 */
[C---:B------:R-:W-:Y:S01]  /*45380*/  VIADD R13, R15.reuse, UR28 ;  /* 0x0000001c0f0d7c36 */ /* 0x040fe20008000000 */
[----:B------:R-:W2:Y:S01]  /*45390*/  LDCU UR10, c[0x0][0x398] ;  /* 0x00007300ff0a77ac */ /* 0x000ea20008000800 */
[----:B----4-:R-:W-:Y:S01]  /*453a0*/  IMAD.WIDE R6, R15, 0x2, R4 ;  /* 0x000000020f067825 */ /* 0x010fe200078e0204 */
[----:B0-----:R-:W-:-:S03]  /*453b0*/  PRMT R11, R34, 0x7632, R11 ;  /* 0x00007632220b7816 */ /* 0x001fc6000000000b */
[----:B------:R-:W-:Y:S01]  /*453c0*/  IMAD.WIDE R8, R13, 0x2, R2 ;  /* 0x000000020d087825 */ /* 0x000fe200078e0202 */
[----:B------:R-:W-:Y:S01]  /*453d0*/  ISETP.LT.AND P1, PT, R73, UR12, !P1 ;  /* 0x0000000c49007c0c */ /* 0x000fe2000cf21270 */
[----:B------:R-:W0:Y:S01]  /*453e0*/  LDCU UR12, c[0x0][0x398] ;  /* 0x00007300ff0c77ac */ /* 0x000e220008000800 */
[----:B------:R4:W-:Y:S04]  /*453f0*/  @P3 STG.E.U16 desc[UR20][R6.64], R11 ;  /* 0x0000000b06003986 */ /* 0x0009e8000c101514 */
[----:B------:R1:W-:Y:S01]  /*45400*/  @P6 STG.E.U16 desc[UR20][R8.64], R35 ;  /* 0x0000002308006986 */ /* 0x0003e2000c101514 */
[----:B------:R-:W-:Y:S01]  /*45410*/  ISETP.LT.AND P6, PT, R74, UR14, !P4 ;  /* 0x0000000e4a007c0c */ /* 0x000fe2000e7c1270 */
[C---:B------:R-:W-:Y:S01]  /*45420*/  VIADD R15, R13.reuse, UR28 ;  /* 0x0000001c0d0f7c36 */ /* 0x040fe20008000000 */
[----:B---3--:R-:W-:Y:S01]  /*45430*/  ISETP.GE.AND P0, PT, R0, UR4, PT ;  /* 0x0000000400007c0c */ /* 0x008fe2000bf06270 */
[----:B------:R-:W3:Y:S01]  /*45440*/  LDCU UR14, c[0x0][0x398] ;  /* 0x00007300ff0e77ac */ /* 0x000ee20008000800 */
[----:B----4-:R-:W-:Y:S01]  /*45450*/  IMAD.WIDE R10, R13, 0x2, R4 ;  /* 0x000000020d0a7825 */ /* 0x010fe200078e0204 */
[----:B-1----:R-:W-:-:S03]  /*45460*/  PRMT R9, R35, 0x7632, R9 ;  /* 0x0000763223097816 */ /* 0x002fc60000000009 */
[----:B------:R-:W-:Y:S01]  /*45470*/  IMAD.WIDE R6, R15, 0x2, R2 ;  /* 0x000000020f067825 */ /* 0x000fe200078e0202 */
[----:B------:R-:W-:Y:S01]  /*45480*/  ISETP.LT.AND P4, PT, R73, UR8, !P4 ;  /* 0x0000000849007c0c */ /* 0x000fe2000e781270 */
[----:B------:R-:W1:Y:S01]  /*45490*/  LDCU UR4, c[0x0][0x39c] ;  /* 0x00007380ff0477ac */ /* 0x000e620008000800 */
[----:B------:R4:W-:Y:S01]  /*454a0*/  @P1 STG.E.U16 desc[UR20][R10.64], R9 ;  /* 0x000000090a001986 */ /* 0x0009e2000c101514 */
[----:B------:R-:W-:Y:S01]  /*454b0*/  VIADD R13, R15, UR28 ;  /* 0x0000001c0f0d7c36 */ /* 0x000fe20008000000 */
[----:B------:R-:W1:Y:S02]  /*454c0*/  LDCU UR8, c[0x0][0x398] ;  /* 0x00007300ff0877ac */ /* 0x000e640008000800 */
[----:B------:R0:W-:Y:S01]  /*454d0*/  @P6 STG.E.U16 desc[UR20][R6.64], R36 ;  /* 0x0000002406006986 */ /* 0x0001e2000c101514 */
[----:B--2---:R-:W-:Y:S01]  /*454e0*/  ISETP.LT.AND P6, PT, R74, UR10, !P0 ;  /* 0x0000000a4a007c0c */ /* 0x004fe2000c7c1270 */
[----:B------:R-:W-:Y:S01]  /*454f0*/  VIADD R0, R93, 0xe2 ;  /* 0x000000e25d007836 */ /* 0x000fe20000000000 */
[----:B------:R-:W2:Y:S01]  /*45500*/  LDCU UR10, c[0x0][0x398] ;  /* 0x00007300ff0a77ac */ /* 0x000ea20008000800 */
[----:B----4-:R-:W-:-:S03]  /*45510*/  IMAD.WIDE R8, R15, 0x2, R4 ;  /* 0x000000020f087825 */ /* 0x010fc600078e0204 */
[----:B------:R-:W-:Y:S01]  /*45520*/  ISETP.GE.AND P5, PT, R0, UR6, PT ;  /* 0x0000000600007c0c */ /* 0x000fe2000bfa6270 */
[----:B------:R-:W4:Y:S01]  /*45530*/  LDCU UR6, c[0x0][0x39c] ;  /* 0x00007380ff0677ac */ /* 0x000f220008000800 */
[----:B0-----:R-:W-:Y:S01]  /*45540*/  PRMT R7, R36, 0x7632, R7 ;  /* 0x0000763224077816 */ /* 0x001fe20000000007 */
[----:B------:R-:W-:Y:S01]  /*45550*/  IMAD.WIDE R10, R13, 0x2, R2 ;  /* 0x000000020d0a7825 */ /* 0x000fe200078e0202 */
[----:B------:R-:W-:Y:S01]  /*45560*/  ISETP.LT.AND P0, PT, R73, UR12, !P0 ;  /* 0x0000000c49007c0c */ /* 0x000fe2000c701270 */
[----:B------:R-:W0:Y:S02]  /*45570*/  LDCU UR12, c[0x0][0x398] ;  /* 0x00007300ff0c77ac */ /* 0x000e240008000800 */
[----:B------:R1:W-:Y:S04]  /*45580*/  @P4 STG.E.U16 desc[UR20][R8.64], R7 ;  /* 0x0000000708004986 */ /* 0x0003e8000c101514 */
[----:B------:R0:W-:Y:S01]  /*45590*/  @P6 STG.E.U16 desc[UR20][R10.64], R37 ;  /* 0x000000250a006986 */ /* 0x0001e2000c101514 */
[----:B---3--:R-:W-:Y:S01]  /*455a0*/  ISETP.LT.AND P6, PT, R74, UR14, !P5 ;  /* 0x0000000e4a007c0c */ /* 0x008fe2000efc1270 */
[----:B------:R-:W-:Y:S01]  /*455b0*/  VIADD R15, R13, UR28 ;  /* 0x0000001c0d0f7c36 */ /* 0x000fe20008000000 */
[----:B------:R-:W3:Y:S01]  /*455c0*/  LDCU UR14, c[0x0][0x398] ;  /* 0x00007300ff0e77ac */ /* 0x000ee20008000800 */
[----:B------:R-:W-:-:S02]  /*455d0*/  VIADD R0, R93, 0xe3 ;  /* 0x000000e35d007836 */ /* 0x000fc40000000000 */
[----:B-1----:R-:W-:-:S03]  /*455e0*/  IMAD.WIDE R6, R13, 0x2, R4 ;  /* 0x000000020d067825 */ /* 0x002fc600078e0204 */
[----:B------:R-:W-:Y:S01]  /*455f0*/  ISETP.GE.AND P2, PT, R0, UR4, PT ;  /* 0x0000000400007c0c */ /* 0x000fe2000bf46270 */
[----:B------:R-:W1:Y:S01]  /*45600*/  LDCU UR4, c[0x0][0x39c] ;  /* 0x00007380ff0477ac */ /* 0x000e620008000800 */
[----:B0-----:R-:W-:Y:S01]  /*45610*/  PRMT R11, R37, 0x7632, R11 ;  /* 0x00007632250b7816 */ /* 0x001fe2000000000b */
[----:B------:R-:W-:Y:S01]  /*45620*/  IMAD.WIDE R8, R15, 0x2, R2 ;  /* 0x000000020f087825 */ /* 0x000fe200078e0202 */
[----:B------:R-:W-:Y:S01]  /*45630*/  ISETP.LT.AND P5, PT, R73, UR8, !P5 ;  /* 0x0000000849007c0c */ /* 0x000fe2000efa1270 */
[----:B------:R-:W0:Y:S02]  /*45640*/  LDCU UR8, c[0x0][0x398] ;  /* 0x00007300ff0877ac */ /* 0x000e240008000800 */
[----:B------:R1:W-:Y:S04]  /*45650*/  @P0 STG.E.U16 desc[UR20][R6.64], R11 ;  /* 0x0000000b06000986 */ /* 0x0003e8000c101514 */
[----:B------:R0:W-:Y:S01]  /*45660*/  @P6 STG.E.U16 desc[UR20][R8.64], R38 ;  /* 0x0000002608006986 */ /* 0x0001e2000c101514 */
[----:B--2---:R-:W-:Y:S01]  /*45670*/  ISETP.LT.AND P6, PT, R74, UR10, !P2 ;  /* 0x0000000a4a007c0c */ /* 0x004fe2000d7c1270 */
[----:B------:R-:W-:Y:S01]  /*45680*/  VIADD R13, R15, UR28 ;  /* 0x0000001c0f0d7c36 */ /* 0x000fe20008000000 */
[----:B------:R-:W-:Y:S01]  /*45690*/  IADD3 R0, PT, PT, R93, 0xe4, RZ ;  /* 0x000000e45d007810 */ /* 0x000fe20007ffe0ff */
[----:B------:R-:W2:Y:S01]  /*456a0*/  LDCU UR10, c[0x0][0x398] ;  /* 0x00007300ff0a77ac */ /* 0x000ea20008000800 */
[----:B-1----:R-:W-:-:S02]  /*456b0*/  IMAD.WIDE R10, R15, 0x2, R4 ;  /* 0x000000020f0a7825 */ /* 0x002fc400078e0204 */
[----:B----4-:R-:W-:Y:S01]  /*456c0*/  ISETP.GE.AND P3, PT, R0, UR6, PT ;  /* 0x0000000600007c0c */ /* 0x010fe2000bf66270 */
[----:B------:R-:W1:Y:S01]  /*456d0*/  LDCU UR6, c[0x0][0x39c] ;  /* 0x00007380ff0677ac */ /* 0x000e620008000800 */
        /* <DEDUP_REMOVED lines=21> */
[----:B------:R-:W2:Y:S01]  /*45830*/  LDCU UR10, c[0x0][0x398] ;  /* 0x00007300ff0a77ac */ /* 0x000ea20008000800 */
        /* <DEDUP_REMOVED lines=64> */
[----:B------:R-:W-:Y:S01]  /*45c40*/  F2FP.BF16.F32.PACK_AB R46, R46, R68 ;  /* 0x000000442e2e723e */ /* 0x000fe200000010ff */
[----:B------:R-:W-:Y:S01]  /*45c50*/  VIADD R0, R93, 0xeb ;  /* 0x000000eb5d007836 */ /* 0x000fe20000000000 */
[----:B------:R-:W3:Y:S01]  /*45c60*/  LDCU UR14, c[0x0][0x398] ;  /* 0x00007300ff0e77ac */ /* 0x000ee20008000800 */
[----:B----4-:R-:W-:-:S03]  /*45c70*/  IMAD.WIDE R8, R13, 0x2, R4 ;  /* 0x000000020d087825 */ /* 0x010fc600078e0204 */
[----:B------:R-:W-:Y:S01]  /*45c80*/  ISETP.GE.AND P1, PT, R0, UR4, PT ;  /* 0x0000000400007c0c */ /* 0x000fe2000bf26270 */
[----:B------:R-:W4:Y:S01]  /*45c90*/  LDCU UR4, c[0x0][0x39c] ;  /* 0x00007380ff0477ac */ /* 0x000f220008000800 */
[----:B0-----:R-:W-:Y:S01]  /*45ca0*/  PRMT R7, R45, 0x7632, R7 ;  /* 0x000076322d077816 */ /* 0x001fe20000000007 */
[----:B------:R-:W-:Y:S01]  /*45cb0*/  IMAD.WIDE R10, R15, 0x2, R2 ;  /* 0x000000020f0a7825 */ /* 0x000fe200078e0202 */
[----:B------:R-:W-:Y:S01]  /*45cc0*/  ISETP.LT.AND P3, PT, R73, UR8, !P3 ;  /* 0x0000000849007c0c */ /* 0x000fe2000df61270 */
[----:B------:R-:W0:Y:S02]  /*45cd0*/  LDCU UR8, c[0x0][0x398] ;  /* 0x00007300ff0877ac */ /* 0x000e240008000800 */
[----:B------:R-:W-:Y:S01]  /*45ce0*/  VIADD R0, R93, 0xec ;  /* 0x000000ec5d007836 */ /* 0x000fe20000000000 */
[----:B------:R3:W-:Y:S04]  /*45cf0*/  @P2 STG.E.U16 desc[UR20][R8.64], R7 ;  /* 0x0000000708002986 */ /* 0x0007e8000c101514 */
[----:B------:R0:W-:Y:S01]  /*45d00*/  @P6 STG.E.U16 desc[UR20][R10.64], R46 ;  /* 0x0000002e0a006986 */ /* 0x0001e2000c101514 */
[----:B--2---:R-:W-:Y:S01]  /*45d10*/  ISETP.LT.AND P6, PT, R74, UR10, !P1 ;  /* 0x0000000a4a007c0c */ /* 0x004fe2000cfc1270 */
[----:B------:R-:W-:Y:S01]  /*45d20*/  VIADD R13, R15, UR28 ;  /* 0x0000001c0f0d7c36 */ /* 0x000fe20008000000 */
[----:B-1----:R-:W-:Y:S01]  /*45d30*/  ISETP.GE.AND P4, PT, R0, UR6, PT ;  /* 0x0000000600007c0c */ /* 0x002fe2000bf86270 */
[----:B------:R-:W1:Y:S01]  /*45d40*/  LDCU UR6, c[0x0][0x39c] ;  /* 0x00007380ff0677ac */ /* 0x000e620008000800 */
[----:B------:R-:W-:Y:S01]  /*45d50*/  F2FP.BF16.F32.PACK_AB R47, R47, R92 ;  /* 0x0000005c2f2f723e */ /* 0x000fe200000010ff */
[----:B---3--:R-:W-:Y:S01]  /*45d60*/  IMAD.WIDE R6, R15, 0x2, R4 ;  /* 0x000000020f067825 */ /* 0x008fe200078e0204 */
[----:B------:R-:W2:Y:S01]  /*45d70*/  LDCU UR10, c[0x0][0x398] ;  /* 0x00007300ff0a77ac */ /* 0x000ea20008000800 */
[----:B0-----:R-:W-:-:S02]  /*45d80*/  PRMT R11, R46, 0x7632, R11 ;  /* 0x000076322e0b7816 */ /* 0x001fc4000000000b */
[----:B------:R-:W-:Y:S01]  /*45d90*/  IMAD.WIDE R8, R13, 0x2, R2 ;  /* 0x000000020d087825 */ /* 0x000fe200078e0202 */
[----:B------:R-:W-:Y:S01]  /*45da0*/  ISETP.LT.AND P1, PT, R73, UR12, !P1 ;  /* 0x0000000c49007c0c */ /* 0x000fe2000cf21270 */
[----:B------:R-:W0:Y:S02]  /*45db0*/  LDCU UR12, c[0x0][0x398] ;  /* 0x00007300ff0c77ac */ /* 0x000e240008000800 */
[----:B------:R-:W-:Y:S01]  /*45dc0*/  VIADD R0, R93, 0xed ;  /* 0x000000ed5d007836 */ /* 0x000fe20000000000 */
[----:B------:R3:W-:Y:S04]  /*45dd0*/  @P3 STG.E.U16 desc[UR20][R6.64], R11 ;  /* 0x0000000b06003986 */ /* 0x0007e8000c101514 */
[----:B------:R0:W-:Y:S01]  /*45de0*/  @P6 STG.E.U16 desc[UR20][R8.64], R47 ;  /* 0x0000002f08006986 */ /* 0x0001e2000c101514 */
[----:B------:R-:W-:Y:S01]  /*45df0*/  ISETP.LT.AND P6, PT, R74, UR14, !P4 ;  /* 0x0000000e4a007c0c */ /* 0x000fe2000e7c1270 */
[----:B------:R-:W-:Y:S01]  /*45e00*/  VIADD R15, R13, UR28 ;  /* 0x0000001c0d0f7c36 */ /* 0x000fe20008000000 */
[----:B----4-:R-:W-:Y:S01]  /*45e10*/  ISETP.GE.AND P0, PT, R0, UR4, PT ;  /* 0x0000000400007c0c */ /* 0x010fe2000bf06270 */
[----:B------:R-:W-:Y:S01]  /*45e20*/  VIADD R0, R93, 0xee ;  /* 0x000000ee5d007836 */ /* 0x000fe20000000000 */
[----:B------:R-:W4:Y:S01]  /*45e30*/  LDCU UR4, c[0x0][0x39c] ;  /* 0x00007380ff0477ac */ /* 0x000f220008000800 */
[----:B------:R-:W-:Y:S01]  /*45e40*/  F2FP.BF16.F32.PACK_AB R48, R48, R91 ;  /* 0x0000005b3030723e */ /* 0x000fe200000010ff */
[----:B---3--:R-:W-:-:S02]  /*45e50*/  IMAD.WIDE R10, R13, 0x2, R4 ;  /* 0x000000020d0a7825 */ /* 0x008fc400078e0204 */
[----:B-1----:R-:W-:Y:S01]  /*45e60*/  ISETP.GE.AND P5, PT, R0, UR6, PT ;  /* 0x0000000600007c0c */ /* 0x002fe2000bfa6270 */
[----:B------:R-:W1:Y:S01]  /*45e70*/  LDCU UR6, c[0x0][0x39c] ;  /* 0x00007380ff0677ac */ /* 0x000e620008000800 */
[----:B0-----:R-:W-:Y:S01]  /*45e80*/  PRMT R9, R47, 0x7632, R9 ;  /* 0x000076322f097816 */ /* 0x001fe20000000009 */
[----:B------:R-:W-:Y:S01]  /*45e90*/  IMAD.WIDE R6, R15, 0x2, R2 ;  /* 0x000000020f067825 */ /* 0x000fe200078e0202 */
[----:B------:R-:W0:Y:S01]  /*45ea0*/  LDCU UR14, c[0x0][0x398] ;  /* 0x00007300ff0e77ac */ /* 0x000e220008000800 */
[----:B------:R-:W-:Y:S02]  /*45eb0*/  ISETP.LT.AND P4, PT, R73, UR8, !P4 ;  /* 0x0000000849007c0c */ /* 0x000fe4000e781270 */
[----:B------:R3:W-:Y:S01]  /*45ec0*/  @P1 STG.E.U16 desc[UR20][R10.64], R9 ;  /* 0x000000090a001986 */ /* 0x0007e2000c101514 */
[----:B------:R-:W-:Y:S01]  /*45ed0*/  VIADD R0, R93, 0xef ;  /* 0x000000ef5d007836 */ /* 0x000fe20000000000 */
[----:B------:R-:W-:Y:S01]  /*45ee0*/  F2FP.BF16.F32.PACK_AB R49, R49, R90 ;  /* 0x0000005a3131723e */ /* 0x000fe200000010ff */
[----:B------:R-:W-:Y:S01]  /*45ef0*/  VIADD R13, R15, UR28 ;  /* 0x0000001c0f0d7c36 */ /* 0x000fe20008000000 */
[----:B------:R0:W-:Y:S01]  /*45f00*/  @P6 STG.E.U16 desc[UR20][R6.64], R48 ;  /* 0x0000003006006986 */ /* 0x0001e2000c101514 */
[----:B--2---:R-:W-:Y:S01]  /*45f10*/  ISETP.LT.AND P6, PT, R74, UR10, !P0 ;  /* 0x0000000a4a007c0c */ /* 0x004fe2000c7c1270 */
[----:B------:R-:W2:Y:S01]  /*45f20*/  LDCU UR8, c[0x0][0x398] ;  /* 0x00007300ff0877ac */ /* 0x000ea20008000800 */
[----:B----4-:R-:W-:Y:S01]  /*45f30*/  ISETP.GE.AND P2, PT, R0, UR4, PT ;  /* 0x0000000400007c0c */ /* 0x010fe2000bf46270 */
[----:B------:R-:W-:Y:S01]  /*45f40*/  VIADD R0, R93, 0xf0 ;  /* 0x000000f05d007836 */ /* 0x000fe20000000000 */
[----:B------:R-:W4:Y:S01]  /*45f50*/  LDCU UR4, c[0x0][0x39c] ;  /* 0x00007380ff0477ac */ /* 0x000f220008000800 */
[----:B---3--:R-:W-:Y:S01]  /*45f60*/  IMAD.WIDE R8, R15, 0x2, R4 ;  /* 0x000000020f087825 */ /* 0x008fe200078e0204 */
[----:B------:R-:W3:Y:S01]  /*45f70*/  LDCU UR10, c[0x0][0x398] ;  /* 0x00007300ff0a77ac */ /* 0x000ee20008000800 */
[----:B0-----:R-:W-:-:S02]  /*45f80*/  PRMT R7, R48, 0x7632, R7 ;  /* 0x0000763230077816 */ /* 0x001fc40000000007 */
[----:B------:R-:W-:Y:S01]  /*45f90*/  IMAD.WIDE R10, R13, 0x2, R2 ;  /* 0x000000020d0a7825 */ /* 0x000fe200078e0202 */
[----:B-1----:R-:W-:Y:S01]  /*45fa0*/  ISETP.GE.AND P3, PT, R0, UR6, PT ;  /* 0x0000000600007c0c */ /* 0x002fe2000bf66270 */
[----:B------:R-:W0:Y:S01]  /*45fb0*/  LDCU UR6, c[0x0][0x39c] ;  /* 0x00007380ff0677ac */ /* 0x000e220008000800 */
[----:B------:R-:W-:Y:S01]  /*45fc0*/  ISETP.LT.AND P0, PT, R73, UR12, !P0 ;  /* 0x0000000c49007c0c */ /* 0x000fe2000c701270 */
[----:B------:R1:W-:Y:S01]  /*45fd0*/  @P4 STG.E.U16 desc[UR20][R8.64], R7 ;  /* 0x0000000708004986 */ /* 0x0003e2000c101514 */
[----:B------:R-:W-:Y:S01]  /*45fe0*/  VIADD R15, R13, UR28 ;  /* 0x0000001c0d0f7c36 */ /* 0x000fe20008000000 */
[----:B------:R-:W-:Y:S01]  /*45ff0*/  F2FP.BF16.F32.PACK_AB R50, R50, R89 ;  /* 0x000000593232723e */ /* 0x000fe200000010ff */
[----:B------:R-:W-:Y:S01]  /*46000*/  VIADD R0, R93, 0xf1 ;  /* 0x000000f15d007836 */ /* 0x000fe20000000000 */
[----:B------:R0:W-:Y:S01]  /*46010*/  @P6 STG.E.U16 desc[UR20][R10.64], R49 ;  /* 0x000000310a006986 */ /* 0x0001e2000c101514 */
[----:B------:R-:W-:Y:S01]  /*46020*/  ISETP.LT.AND P6, PT, R74, UR14, !P5 ;  /* 0x0000000e4a007c0c */ /* 0x000fe2000efc1270 */
[----:B------:R-:W3:Y:S01]  /*46030*/  LDCU UR12, c[0x0][0x398] ;  /* 0x00007300ff0c77ac */ /* 0x000ee20008000800 */
[----:B-1----:R-:W-:Y:S01]  /*46040*/  IMAD.WIDE R6, R13, 0x2, R4 ;  /* 0x000000020d067825 */ /* 0x002fe200078e0204 */
[----:B------:R-:W1:Y:S01]  /*46050*/  LDCU UR14, c[0x0][0x398] ;  /* 0x00007300ff0e77ac */ /* 0x000e620008000800 */
[----:B0-----:R-:W-:-:S02]  /*46060*/  PRMT R11, R49, 0x7632, R11 ;  /* 0x00007632310b7816 */ /* 0x001fc4000000000b */
[----:B------:R-:W-:Y:S01]  /*46070*/  IMAD.WIDE R8, R15, 0x2, R2 ;  /* 0x000000020f087825 */ /* 0x000fe200078e0202 */
[----:B----4-:R-:W-:Y:S01]  /*46080*/  ISETP.GE.AND P1, PT, R0, UR4, PT ;  /* 0x0000000400007c0c */ /* 0x010fe2000bf26270 */
[----:B------:R-:W0:Y:S01]  /*46090*/  LDCU UR4, c[0x0][0x39c] ;  /* 0x00007380ff0477ac */ /* 0x000e220008000800 */
[----:B--2---:R-:W-:Y:S01]  /*460a0*/  ISETP.LT.AND P5, PT, R73, UR8, !P5 ;  /* 0x0000000849007c0c */ /* 0x004fe2000efa1270 */
[----:B------:R2:W-:Y:S01]  /*460b0*/  @P0 STG.E.U16 desc[UR20][R6.64], R11 ;  /* 0x0000000b06000986 */ /* 0x0005e2000c101514 */
[----:B------:R-:W-:Y:S01]  /*460c0*/  VIADD R0, R93, 0xf2 ;  /* 0x000000f25d007836 */ /* 0x000fe20000000000 */
[----:B------:R-:W-:Y:S01]  /*460d0*/  F2FP.BF16.F32.PACK_AB R51, R51, R88 ;  /* 0x000000583333723e */ /* 0x000fe200000010ff */
[C---:B------:R-:W-:Y:S01]  /*460e0*/  VIADD R13, R15.reuse, UR28 ;  /* 0x0000001c0f0d7c36 */ /* 0x040fe20008000000 */
[----:B------:R4:W-:Y:S01]  /*460f0*/  @P6 STG.E.U16 desc[UR20][R8.64], R50 ;  /* 0x0000003208006986 */ /* 0x0009e2000c101514 */
[----:B---3--:R-:W-:Y:S01]  /*46100*/  ISETP.LT.AND P6, PT, R74, UR10, !P2 ;  /* 0x0000000a4a007c0c */ /* 0x008fe2000d7c1270 */
[----:B------:R-:W3:Y:S01]  /*46110*/  LDCU UR8, c[0x0][0x398] ;  /* 0x00007300ff0877ac */ /* 0x000ee20008000800 */
[----:B------:R-:W-:Y:S01]  /*46120*/  ISETP.GE.AND P4, PT, R0, UR6, PT ;  /* 0x0000000600007c0c */ /* 0x000fe2000bf86270 */
[----:B------:R-:W0:Y:S01]  /*46130*/  LDCU UR6, c[0x0][0x39c] ;  /* 0x00007380ff0677ac */ /* 0x000e220008000800 */
[----:B--2---:R-:W-:Y:S01]  /*46140*/  IMAD.WIDE R10, R15, 0x2, R4 ;  /* 0x000000020f0a7825 */ /* 0x004fe200078e0204 */
[----:B------:R-:W2:Y:S01]  /*46150*/  LDCU UR10, c[0x0][0x398] ;  /* 0x00007300ff0a77ac */ /* 0x000ea20008000800 */
[----:B----4-:R-:W-:-:S02]  /*46160*/  PRMT R9, R50, 0x7632, R9 ;  /* 0x0000763232097816 */ /* 0x010fc40000000009 */
[----:B------:R-:W-:Y:S01]  /*46170*/  IMAD.WIDE R6, R13, 0x2, R2 ;  /* 0x000000020d067825 */ /* 0x000fe200078e0202 */
[----:B------:R-:W-:Y:S01]  /*46180*/  ISETP.LT.AND P2, PT, R73, UR12, !P2 ;  /* 0x0000000c49007c0c */ /* 0x000fe2000d741270 */
[----:B------:R-:W4:Y:S02]  /*46190*/  LDCU UR12, c[0x0][0x398] ;  /* 0x00007300ff0c77ac */ /* 0x000f240008000800 */
[----:B------:R-:W-:Y:S01]  /*461a0*/  VIADD R0, R93, 0xf3 ;  /* 0x000000f35d007836 */ /* 0x000fe20000000000 */
[----:B------:R2:W-:Y:S04]  /*461b0*/  @P5 STG.E.U16 desc[UR20][R10.64], R9 ;  /* 0x000000090a005986 */ /* 0x0005e8000c101514 */
[----:B------:R3:W-:Y:S01]  /*461c0*/  @P6 STG.E.U16 desc[UR20][R6.64], R51 ;  /* 0x0000003306006986 */ /* 0x0007e2000c101514 */
[----:B-1----:R-:W-:Y:S01]  /*461d0*/  ISETP.LT.AND P6, PT, R74, UR14, !P3 ;  /* 0x0000000e4a007c0c */ /* 0x002fe2000dfc1270 */
[----:B------:R-:W-:Y:S01]  /*461e0*/  VIADD R15, R13, UR28 ;  /* 0x0000001c0d0f7c36 */ /* 0x000fe20008000000 */
[----:B0-----:R-:W-:Y:S01]  /*461f0*/  ISETP.GE.AND P0, PT, R0, UR4, PT ;  /* 0x0000000400007c0c */ /* 0x001fe2000bf06270 */
[----:B------:R-:W-:Y:S01]  /*46200*/  VIADD R0, R93, 0xf4 ;  /* 0x000000f45d007836 */ /* 0x000fe20000000000 */
[----:B------:R-:W-:Y:S01]  /*46210*/  F2FP.BF16.F32.PACK_AB R52, R52, R87 ;  /* 0x000000573434723e */ /* 0x000fe200000010ff */
[----:B------:R-:W0:Y:S01]  /*46220*/  LDCU UR4, c[0x0][0x39c] ;  /* 0x00007380ff0477ac */ /* 0x000e220008000800 */
[----:B--2---:R-:W-:-:S02]  /*46230*/  IMAD.WIDE R8, R13, 0x2, R4 ;  /* 0x000000020d087825 */ /* 0x004fc400078e0204 */
[----:B------:R-:W-:Y:S01]  /*46240*/  ISETP.GE.AND P5, PT, R0, UR6, PT ;  /* 0x0000000600007c0c */ /* 0x000fe2000bfa6270 */
[----:B------:R-:W1:Y:S01]  /*46250*/  LDCU UR6, c[0x0][0x398] ;  /* 0x00007300ff0677ac */ /* 0x000e620008000800 */
[----:B---3--:R-:W-:Y:S01]  /*46260*/  PRMT R7, R51, 0x7632, R7 ;  /* 0x0000763233077816 */ /* 0x008fe20000000007 */
[----:B------:R-:W-:Y:S01]  /*46270*/  IMAD.WIDE R10, R15, 0x2, R2 ;  /* 0x000000020f0a7825 */ /* 0x000fe200078e0202 */
[----:B------:R-:W-:Y:S01]  /*46280*/  ISETP.LT.AND P3, PT, R73, UR8, !P3 ;  /* 0x0000000849007c0c */ /* 0x000fe2000df61270 */
[----:B------:R-:W2:Y:S02]  /*46290*/  LDCU UR8, c[0x0][0x398] ;  /* 0x00007300ff0877ac */ /* 0x000ea40008000800 */
[----:B------:R3:W-:Y:S01]  /*462a0*/  @P2 STG.E.U16 desc[UR20][R8.64], R7 ;  /* 0x0000000708002986 */ /* 0x0007e2000c101514 */
[----:B------:R-:W-:Y:S01]  /*462b0*/  F2FP.BF16.F32.PACK_AB R53, R53, R86 ;  /* 0x000000563535723e */ /* 0x000fe200000010ff */
[----:B------:R-:W0:Y:S02]  /*462c0*/  LDCU UR14, c[0x0][0x398] ;  /* 0x00007300ff0e77ac */ /* 0x000e240008000800 */
[----:B------:R1:W-:Y:S01]  /*462d0*/  @P6 STG.E.U16 desc[UR20][R10.64], R52 ;  /* 0x000000340a006986 */ /* 0x0003e2000c101514 */
[----:B------:R-:W-:Y:S01]  /*462e0*/  ISETP.LT.AND P6, PT, R74, UR10, !P1 ;  /* 0x0000000a4a007c0c */ /* 0x000fe2000cfc1270 */
[C---:B------:R-:W-:Y:S01]  /*462f0*/  VIADD R13, R15.reuse, UR28 ;  /* 0x0000001c0f0d7c36 */ /* 0x040fe20008000000 */
[----:B------:R-:W0:Y:S01]  /*46300*/  LDCU UR10, c[0x0][0x398] ;  /* 0x00007300ff0a77ac */ /* 0x000e220008000800 */
[----:B---3--:R-:W-:Y:S01]  /*46310*/  IMAD.WIDE R6, R15, 0x2, R4 ;  /* 0x000000020f067825 */ /* 0x008fe200078e0204 */
[----:B-1----:R-:W-:-:S03]  /*46320*/  PRMT R11, R52, 0x7632, R11 ;  /* 0x00007632340b7816 */ /* 0x002fc6000000000b */
[----:B------:R-:W-:Y:S01]  /*46330*/  IMAD.WIDE R8, R13, 0x2, R2 ;  /* 0x000000020d087825 */ /* 0x000fe200078e0202 */
[----:B----4-:R-:W-:Y:S01]  /*46340*/  ISETP.LT.AND P1, PT, R73, UR12, !P1 ;  /* 0x0000000c49007c0c */ /* 0x010fe2000cf21270 */
[----:B------:R-:W1:Y:S01]  /*46350*/  LDCU UR12, c[0x0][0x398] ;  /* 0x00007300ff0c77ac */ /* 0x000e620008000800 */
[----:B------:R3:W-:Y:S04]  /*46360*/  @P3 STG.E.U16 desc[UR20][R6.64], R11 ;  /* 0x0000000b06003986 */ /* 0x0007e8000c101514 */
[----:B------:R4:W-:Y:S01]  /*46370*/  @P6 STG.E.U16 desc[UR20][R8.64], R53 ;  /* 0x0000003508006986 */ /* 0x0009e2000c101514 */
[----:B------:R-:W-:Y:S01]  /*46380*/  ISETP.LT.AND P6, PT, R74, UR6, !P4 ;  /* 0x000000064a007c0c */ /* 0x000fe2000e7c1270 */
[----:B------:R-:W-:Y:S01]  /*46390*/  VIADD R0, R93, 0xf5 ;  /* 0x000000f55d007836 */ /* 0x000fe20000000000 */
[----:B------:R-:W-:Y:S01]  /*463a0*/  F2FP.BF16.F32.PACK_AB R54, R54, R85 ;  /* 0x000000553636723e */ /* 0x000fe200000010ff */
[C---:B------:R-:W-:Y:S01]  /*463b0*/  VIADD R15, R13.reuse, UR28 ;  /* 0x0000001c0d0f7c36 */ /* 0x040fe20008000000 */
[----:B------:R-:W1:Y:S02]  /*463c0*/  LDCU UR6, c[0x0][0x398] ;  /* 0x00007300ff0677ac */ /* 0x000e640008000800 */
[----:B0-----:R-:W-:Y:S01]  /*463d0*/  ISETP.GE.AND P2, PT, R0, UR4, PT ;  /* 0x0000000400007c0c */ /* 0x001fe2000bf46270 */
[----:B---3--:R-:W-:Y:S01]  /*463e0*/  IMAD.WIDE R10, R13, 0x2, R4 ;  /* 0x000000020d0a7825 */ /* 0x008fe200078e0204 */
[----:B------:R-:W0:Y:S01]  /*463f0*/  LDCU UR4, c[0x0][0x398] ;  /* 0x00007300ff0477ac */ /* 0x000e220008000800 */
[----:B----4-:R-:W-:-:S02]  /*46400*/  PRMT R9, R53, 0x7632, R9 ;  /* 0x0000763235097816 */ /* 0x010fc40000000009 */
[----:B------:R-:W-:Y:S01]  /*46410*/  IMAD.WIDE R6, R15, 0x2, R2 ;  /* 0x000000020f067825 */ /* 0x000fe200078e0202 */
[----:B--2---:R-:W-:Y:S01]  /*46420*/  ISETP.LT.AND P4, PT, R73, UR8, !P4 ;  /* 0x0000000849007c0c */ /* 0x004fe2000e781270 */
[----:B------:R-:W2:Y:S01]  /*46430*/  LDCU UR8, c[0x0][0x398] ;  /* 0x00007300ff0877ac */ /* 0x000ea20008000800 */
[----:B------:R3:W-:Y:S04]  /*46440*/  @P1 STG.E.U16 desc[UR20][R10.64], R9 ;  /* 0x000000090a001986 */ /* 0x0007e8000c101514 */
[----:B------:R4:W-:Y:S01]  /*46450*/  @P6 STG.E.U16 desc[UR20][R6.64], R54 ;  /* 0x0000003606006986 */ /* 0x0009e2000c101514 */
[----:B------:R-:W-:Y:S01]  /*46460*/  ISETP.LT.AND P6, PT, R74, UR10, !P0 ;  /* 0x0000000a4a007c0c */ /* 0x000fe2000c7c1270 */
[----:B------:R-:W-:Y:S01]  /*46470*/  VIADD R13, R15, UR28 ;  /* 0x0000001c0f0d7c36 */ /* 0x000fe20008000000 */
[----:B------:R-:W-:Y:S01]  /*46480*/  IADD3 R0, PT, PT, R93, 0xf6, RZ ;  /* 0x000000f65d007810 */ /* 0x000fe20007ffe0ff */
[----:B------:R-:W1:Y:S01]  /*46490*/  LDCU UR10, c[0x0][0x398] ;  /* 0x00007300ff0a77ac */ /* 0x000e620008000800 */
[----:B------:R-:W-:Y:S01]  /*464a0*/  F2FP.BF16.F32.PACK_AB R55, R55, R84 ;  /* 0x000000543737723e */ /* 0x000fe200000010ff */
[----:B---3--:R-:W-:Y:S01]  /*464b0*/  IMAD.WIDE R8, R15, 0x2, R4 ;  /* 0x000000020f087825 */ /* 0x008fe200078e0204 */
[----:B------:R-:W-:Y:S01]  /*464c0*/  ISETP.GE.AND P3, PT, R0, UR13, PT ;  /* 0x0000000d00007c0c */ /* 0x000fe2000bf66270 */
[----:B------:R-:W3:Y:S01]  /*464d0*/  LDCU UR13, c[0x0][0x398] ;  /* 0x00007300ff0d77ac */ /* 0x000ee20008000800 */
[----:B----4-:R-:W-:Y:S01]  /*464e0*/  PRMT R7, R54, 0x7632, R7 ;  /* 0x0000763236077816 */ /* 0x010fe20000000007 */
[----:B------:R-:W-:Y:S01]  /*464f0*/  IMAD.WIDE R10, R13, 0x2, R2 ;  /* 0x000000020d0a7825 */ /* 0x000fe200078e0202 */
[----:B0-----:R-:W-:Y:S01]  /*46500*/  ISETP.LT.AND P0, PT, R73, UR4, !P0 ;  /* 0x0000000449007c0c */ /* 0x001fe2000c701270 */
[----:B------:R-:W0:Y:S02]  /*46510*/  LDCU UR4, c[0x0][0x398] ;  /* 0x00007300ff0477ac */ /* 0x000e240008000800 */
[----:B------:R4:W-:Y:S04]  /*46520*/  @P4 STG.E.U16 desc[UR20][R8.64], R7 ;  /* 0x0000000708004986 */ /* 0x0009e8000c101514 */
[----:B------:R0:W-:Y:S01]  /*46530*/  @P6 STG.E.U16 desc[UR20][R10.64], R55 ;  /* 0x000000370a006986 */ /* 0x0001e2000c101514 */
[----:B-1----:R-:W-:Y:S01]  /*46540*/  ISETP.LT.AND P6, PT, R74, UR6, !P5 ;  /* 0x000000064a007c0c */ /* 0x002fe2000efc1270 */
[----:B------:R-:W-:Y:S01]  /*46550*/  VIADD R15, R13, UR28 ;  /* 0x0000001c0d0f7c36 */ /* 0x000fe20008000000 */
[----:B------:R-:W-:-:S02]  /*46560*/  F2FP.BF16.F32.PACK_AB R56, R56, R83 ;  /* 0x000000533838723e */ /* 0x000fc400000010ff */
[----:B------:R-:W-:Y:S01]  /*46570*/  F2FP.BF16.F32.PACK_AB R57, R57, R82 ;  /* 0x000000523939723e */ /* 0x000fe200000010ff */
[----:B------:R-:W-:Y:S01]  /*46580*/  VIADD R0, R93, 0xf7 ;  /* 0x000000f75d007836 */ /* 0x000fe20000000000 */
[----:B------:R-:W-:Y:S01]  /*46590*/  F2FP.BF16.F32.PACK_AB R58, R58, R81 ;  /* 0x000000513a3a723e */ /* 0x000fe200000010ff */
[----:B----4-:R-:W-:Y:S01]  /*465a0*/  IMAD.WIDE R6, R13, 0x2, R4 ;  /* 0x000000020d067825 */ /* 0x010fe200078e0204 */
[----:B------:R-:W1:Y:S01]  /*465b0*/  LDCU UR6, c[0x0][0x398] ;  /* 0x00007300ff0677ac */ /* 0x000e620008000800 */
[----:B0-----:R-:W-:Y:S02]  /*465c0*/  PRMT R11, R55, 0x7632, R11 ;  /* 0x00007632370b7816 */ /* 0x001fe4000000000b */
[----:B------:R-:W-:Y:S01]  /*465d0*/  IMAD.WIDE R8, R15, 0x2, R2 ;  /* 0x000000020f087825 */ /* 0x000fe200078e0202 */
[----:B------:R-:W-:Y:S01]  /*465e0*/  ISETP.LT.AND P5, PT, R73, UR12, !P5 ;  /* 0x0000000c49007c0c */ /* 0x000fe2000efa1270 */
[----:B------:R-:W0:Y:S01]  /*465f0*/  LDCU UR12, c[0x0][0x398] ;  /* 0x00007300ff0c77ac */ /* 0x000e220008000800 */
[----:B------:R4:W-:Y:S04]  /*46600*/  @P0 STG.E.U16 desc[UR20][R6.64], R11 ;  /* 0x0000000b06000986 */ /* 0x0009e8000c101514 */
[----:B------:R1:W-:Y:S01]  /*46610*/  @P6 STG.E.U16 desc[UR20][R8.64], R56 ;  /* 0x0000003808006986 */ /* 0x0003e2000c101514 */
[----:B---3--:R-:W-:Y:S01]  /*46620*/  ISETP.LT.AND P6, PT, R74, UR13, !P2 ;  /* 0x0000000d4a007c0c */ /* 0x008fe2000d7c1270 */
[----:B------:R-:W-:-:S02]  /*46630*/  VIADD R13, R15, UR28 ;  /* 0x0000001c0f0d7c36 */ /* 0x000fc40008000000 */
[----:B----4-:R-:W-:Y:S01]  /*46640*/  IMAD.WIDE R10, R15, 0x2, R4 ;  /* 0x000000020f0a7825 */ /* 0x010fe200078e0204 */
[----:B------:R-:W-:Y:S01]  /*46650*/  ISETP.GE.AND P1, PT, R0, UR25, PT ;  /* 0x0000001900007c0c */ /* 0x000fe2000bf26270 */
[----:B------:R-:W3:Y:S01]  /*46660*/  LDCU UR13, c[0x0][0x398] ;  /* 0x00007300ff0d77ac */ /* 0x000ee20008000800 */
[----:B-1----:R-:W-:Y:S01]  /*46670*/  PRMT R9, R56, 0x7632, R9 ;  /* 0x0000763238097816 */ /* 0x002fe20000000009 */
[----:B------:R-:W-:Y:S01]  /*46680*/  IMAD.WIDE R6, R13, 0x2, R2 ;  /* 0x000000020d067825 */ /* 0x000fe200078e0202 */
[----:B--2---:R-:W-:Y:S01]  /*46690*/  ISETP.LT.AND P2, PT, R73, UR8, !P2 ;  /* 0x0000000849007c0c */ /* 0x004fe2000d741270 */
[----:B------:R-:W1:Y:S02]  /*466a0*/  LDCU UR8, c[0x0][0x398] ;  /* 0x00007300ff0877ac */ /* 0x000e640008000800 */
[----:B------:R2:W-:Y:S04]  /*466b0*/  @P5 STG.E.U16 desc[UR20][R10.64], R9 ;  /* 0x000000090a005986 */ /* 0x0005e8000c101514 */
[----:B------:R4:W-:Y:S01]  /*466c0*/  @P6 STG.E.U16 desc[UR20][R6.64], R57 ;  /* 0x0000003906006986 */ /* 0x0009e2000c101514 */
[----:B------:R-:W-:Y:S01]  /*466d0*/  ISETP.LT.AND P6, PT, R74, UR10, !P3 ;  /* 0x0000000a4a007c0c */ /* 0x000fe2000dfc1270 */
[----:B------:R-:W-:-:S02]  /*466e0*/  VIADD R15, R13, UR28 ;  /* 0x0000001c0d0f7c36 */ /* 0x000fc40008000000 */
[----:B--2---:R-:W-:Y:S01]  /*466f0*/  IMAD.WIDE R8, R13, 0x2, R4 ;  /* 0x000000020d087825 */ /* 0x004fe200078e0204 */
[----:B------:R-:W-:Y:S01]  /*46700*/  F2FP.BF16.F32.PACK_AB R59, R59, R80 ;  /* 0x000000503b3b723e */ /* 0x000fe200000010ff */
[----:B------:R-:W2:Y:S01]  /*46710*/  LDCU UR10, c[0x0][0x398] ;  /* 0x00007300ff0a77ac */ /* 0x000ea20008000800 */
[----:B----4-:R-:W-:Y:S01]  /*46720*/  PRMT R7, R57, 0x7632, R7 ;  /* 0x0000763239077816 */ /* 0x010fe20000000007 */
[----:B------:R-:W-:Y:S01]  /*46730*/  IMAD.WIDE R10, R15, 0x2, R2 ;  /* 0x000000020f0a7825 */ /* 0x000fe200078e0202 */
[----:B------:R-:W-:Y:S01]  /*46740*/  ISETP.LT.AND P3, PT, R73, UR14, !P3 ;  /* 0x0000000e49007c0c */ /* 0x000fe2000df61270 */
[----:B------:R-:W4:Y:S02]  /*46750*/  LDCU UR14, c[0x0][0x398] ;  /* 0x00007300ff0e77ac */ /* 0x000f240008000800 */
[----:B------:R0:W-:Y:S01]  /*46760*/  @P2 STG.E.U16 desc[UR20][R8.64], R7 ;  /* 0x0000000708002986 */ /* 0x0001e2000c101514 */
[----:B------:R-:W-:-:S03]  /*46770*/  VIADD R0, R93, 0xf8 ;  /* 0x000000f85d007836 */ /* 0x000fc60000000000 */
[----:B------:R1:W-:Y:S01]  /*46780*/  @P6 STG.E.U16 desc[UR20][R10.64], R58 ;  /* 0x0000003a0a006986 */ /* 0x0003e2000c101514 */
[----:B------:R-:W-:Y:S01]  /*46790*/  ISETP.LT.AND P6, PT, R74, UR4, !P1 ;  /* 0x000000044a007c0c */ /* 0x000fe2000cfc1270 */
[----:B------:R-:W-:Y:S01]  /*467a0*/  VIADD R13, R15, UR28 ;  /* 0x0000001c0f0d7c36 */ /* 0x000fe20008000000 */
[----:B------:R-:W-:Y:S01]  /*467b0*/  ISETP.GE.AND P4, PT, R0, UR19, PT ;  /* 0x0000001300007c0c */ /* 0x000fe2000bf86270 */
[C---:B------:R-:W-:Y:S01]  /*467c0*/  VIADD R0, R93.reuse, 0xf9 ;  /* 0x000000f95d007836 */ /* 0x040fe20000000000 */
[----:B------:R-:W-:Y:S01]  /*467d0*/  F2FP.BF16.F32.PACK_AB R60, R60, R79 ;  /* 0x0000004f3c3c723e */ /* 0x000fe200000010ff */
[----:B------:R-:W-:Y:S01]  /*467e0*/  VIADD R12, R93, 0xfb ;  /* 0x000000fb5d0c7836 */ /* 0x000fe20000000000 */
[----:B------:R-:W2:Y:S01]  /*467f0*/  LDCU UR4, c[0x0][0x398] ;  /* 0x00007300ff0477ac */ /* 0x000ea20008000800 */
[----:B0-----:R-:W-:Y:S01]  /*46800*/  IMAD.WIDE R6, R15, 0x2, R4 ;  /* 0x000000020f067825 */ /* 0x001fe200078e0204 */
[----:B-1----:R-:W-:-:S03]  /*46810*/  PRMT R11, R58, 0x7632, R11 ;  /* 0x000076323a0b7816 */ /* 0x002fc6000000000b */
[----:B------:R-:W-:Y:S01]  /*46820*/  IMAD.WIDE R8, R13, 0x2, R2 ;  /* 0x000000020d087825 */ /* 0x000fe200078e0202 */
[----:B------:R-:W-:Y:S01]  /*46830*/  ISETP.GE.AND P0, PT, R0, UR11, PT ;  /* 0x0000000b00007c0c */ /* 0x000fe2000bf06270 */
[----:B------:R-:W0:Y:S01]  /*46840*/  LDCU UR11, c[0x0][0x398] ;  /* 0x00007300ff0b77ac */ /* 0x000e220008000800 */
[----:B------:R-:W-:Y:S01]  /*46850*/  ISETP.LT.AND P1, PT, R73, UR6, !P1 ;  /* 0x0000000649007c0c */ /* 0x000fe2000cf21270 */
[----:B------:R1:W-:Y:S01]  /*46860*/  @P3 STG.E.U16 desc[UR20][R6.64], R11 ;  /* 0x0000000b06003986 */ /* 0x0003e2000c101514 */
[----:B------:R-:W-:Y:S01]  /*46870*/  VIADD R15, R13, UR28 ;  /* 0x0000001c0d0f7c36 */ /* 0x000fe20008000000 */
[----:B------:R-:W-:Y:S01]  /*46880*/  ISETP.GE.AND P2, PT, R12, UR23, PT ;  /* 0x000000170c007c0c */ /* 0x000fe2000bf46270 */
[----:B------:R-:W-:Y:S01]  /*46890*/  VIADD R0, R93, 0xfa ;  /* 0x000000fa5d007836 */ /* 0x000fe20000000000 */
[----:B------:R0:W-:Y:S01]  /*468a0*/  @P6 STG.E.U16 desc[UR20][R8.64], R59 ;  /* 0x0000003b08006986 */ /* 0x0001e2000c101514 */
[----:B------:R-:W-:Y:S01]  /*468b0*/  ISETP.LT.AND P6, PT, R74, UR16, !P4 ;  /* 0x000000104a007c0c */ /* 0x000fe2000e7c1270 */
[----:B------:R-:W2:Y:S01]  /*468c0*/  LDCU UR6, c[0x0][0x398] ;  /* 0x00007300ff0677ac */ /* 0x000ea20008000800 */
[----:B------:R-:W-:-:S02]  /*468d0*/  ISETP.LT.AND P4, PT, R73, UR12, !P4 ;  /* 0x0000000c49007c0c */ /* 0x000fc4000e781270 */
[----:B------:R-:W-:Y:S01]  /*468e0*/  PRMT R12, R59, 0x7632, R12 ;  /* 0x000076323b0c7816 */ /* 0x000fe2000000000c */
[----:B------:R-:W2:Y:S01]  /*468f0*/  LDCU UR12, c[0x0][0x398] ;  /* 0x00007300ff0c77ac */ /* 0x000ea20008000800 */
[----:B-1----:R-:W-:Y:S01]  /*46900*/  IMAD.WIDE R6, R13, 0x2, R4 ;  /* 0x000000020d067825 */ /* 0x002fe200078e0204 */
[----:B------:R-:W-:-:S03]  /*46910*/  PRMT R13, R60, 0x7632, R13 ;  /* 0x000076323c0d7816 */ /* 0x000fc6000000000d */
[C---:B0-----:R-:W-:Y:S01]  /*46920*/  IMAD.WIDE R8, R15.reuse, 0x2, R2 ;  /* 0x000000020f087825 */ /* 0x041fe200078e0202 */
[----:B------:R-:W-:Y:S01]  /*46930*/  ISETP.GE.AND P5, PT, R0, UR7, PT ;  /* 0x0000000700007c0c */ /* 0x000fe2000bfa6270 */
[----:B------:R-:W0:Y:S02]  /*46940*/  LDCU UR7, c[0x0][0x398] ;  /* 0x00007300ff0777ac */ /* 0x000e240008000800 */
[----:B------:R-:W-:Y:S01]  /*46950*/  IMAD.WIDE R10, R15, 0x2, R4 ;  /* 0x000000020f0a7825 */ /* 0x000fe200078e0204 */
[----:B------:R1:W-:Y:S04]  /*46960*/  @P1 STG.E.U16 desc[UR20][R6.64], R12 ;  /* 0x0000000c06001986 */ /* 0x0003e8000c101514 */
[----:B------:R-:W-:Y:S01]  /*46970*/  @P6 STG.E.U16 desc[UR20][R8.64], R60 ;  /* 0x0000003c08006986 */ /* 0x000fe2000c101514 */
[----:B------:R-:W-:-:S03]  /*46980*/  VIADD R0, R93, 0xfc ;  /* 0x000000fc5d007836 */ /* 0x000fc60000000000 */
[----:B------:R0:W-:Y:S01]  /*46990*/  @P4 STG.E.U16 desc[UR20][R10.64], R13 ;  /* 0x0000000d0a004986 */ /* 0x0001e2000c101514 */
[C---:B---3--:R-:W-:Y:S01]  /*469a0*/  ISETP.LT.AND P4, PT, R74.reuse, UR13, !P0 ;  /* 0x0000000d4a007c0c */ /* 0x048fe2000c781270 */
[----:B------:R-:W-:Y:S01]  /*469b0*/  VIADD R15, R15, UR28 ;  /* 0x0000001c0f0f7c36 */ /* 0x000fe20008000000 */
[----:B------:R-:W-:Y:S01]  /*469c0*/  ISETP.LT.AND P0, PT, R73, UR11, !P0 ;  /* 0x0000000b49007c0c */ /* 0x000fe2000c701270 */
[----:B------:R-:W3:Y:S01]  /*469d0*/  LDCU UR13, c[0x0][0x398] ;  /* 0x00007300ff0d77ac */ /* 0x000ee20008000800 */
[----:B------:R-:W-:Y:S02]  /*469e0*/  ISETP.LT.AND P6, PT, R74, UR8, !P5 ;  /* 0x000000084a007c0c */ /* 0x000fe4000efc1270 */
[----:B------:R-:W-:Y:S01]  /*469f0*/  F2FP.BF16.F32.PACK_AB R61, R61, R77 ;  /* 0x0000004d3d3d723e */ /* 0x000fe200000010ff */
[C---:B-1----:R-:W-:Y:S01]  /*46a00*/  IMAD.WIDE R6, R15.reuse, 0x2, R2 ;  /* 0x000000020f067825 */ /* 0x042fe200078e0202 */
[----:B------:R-:W-:Y:S01]  /*46a10*/  ISETP.GE.AND P3, PT, R0, UR27, PT ;  /* 0x0000001b00007c0c */ /* 0x000fe2000bf66270 */
[----:B------:R-:W1:Y:S02]  /*46a20*/  LDCU UR8, c[0x0][0x398] ;  /* 0x00007300ff0877ac */ /* 0x000e640008000800 */
[----:B0-----:R-:W-:Y:S01]  /*46a30*/  VIADD R13, R15, UR28 ;  /* 0x0000001c0f0d7c36 */ /* 0x001fe20008000000 */
[----:B------:R-:W-:Y:S01]  /*46a40*/  PRMT R12, R61, 0x7632, R12 ;  /* 0x000076323d0c7816 */ /* 0x000fe2000000000c */
[----:B------:R-:W-:Y:S01]  /*46a50*/  VIADD R0, R93, 0xfd ;  /* 0x000000fd5d007836 */ /* 0x000fe20000000000 */
[----:B------:R-:W-:Y:S01]  /*46a60*/  F2FP.BF16.F32.PACK_AB R62, R62, R78 ;  /* 0x0000004e3e3e723e */ /* 0x000fe200000010ff */
[----:B------:R-:W-:Y:S01]  /*46a70*/  IMAD.WIDE R8, R15, 0x2, R4 ;  /* 0x000000020f087825 */ /* 0x000fe200078e0204 */
[----:B------:R0:W-:Y:S01]  /*46a80*/  @P4 STG.E.U16 desc[UR20][R6.64], R61 ;  /* 0x0000003d06004986 */ /* 0x0001e2000c101514 */
[----:B------:R-:W-:Y:S01]  /*46a90*/  F2FP.BF16.F32.PACK_AB R63, R63, R75 ;  /* 0x0000004b3f3f723e */ /* 0x000fe200000010ff */
[----:B------:R-:W1:Y:S01]  /*46aa0*/  LDCU UR11, c[0x0][0x398] ;  /* 0x00007300ff0b77ac */ /* 0x000e620008000800 */
[----:B------:R-:W-:Y:S01]  /*46ab0*/  IMAD.WIDE R10, R13, 0x2, R2 ;  /* 0x000000020d0a7825 */ /* 0x000fe200078e0202 */
[----:B------:R-:W-:Y:S01]  /*46ac0*/  ISETP.GE.AND P1, PT, R0, UR15, PT ;  /* 0x0000000f00007c0c */ /* 0x000fe2000bf26270 */
[----:B------:R0:W-:Y:S01]  /*46ad0*/  @P0 STG.E.U16 desc[UR20][R8.64], R12 ;  /* 0x0000000c08000986 */ /* 0x0001e2000c101514 */
[----:B--2---:R-:W-:Y:S01]  /*46ae0*/  ISETP.LT.AND P5, PT, R73, UR10, !P5 ;  /* 0x0000000a49007c0c */ /* 0x004fe2000efa1270 */
[----:B------:R-:W-:Y:S01]  /*46af0*/  VIADD R0, R93, 0xfe ;  /* 0x000000fe5d007836 */ /* 0x000fe20000000000 */
[C---:B------:R-:W-:Y:S01]  /*46b00*/  ISETP.LT.AND P0, PT, R74.reuse, UR7, !P2 ;  /* 0x000000074a007c0c */ /* 0x040fe2000d701270 */
[----:B------:R2:W-:Y:S01]  /*46b10*/  @P6 STG.E.U16 desc[UR20][R10.64], R62 ;  /* 0x0000003e0a006986 */ /* 0x0005e2000c101514 */
[----:B------:R-:W-:Y:S01]  /*46b20*/  ISETP.LT.AND P2, PT, R73, UR4, !P2 ;  /* 0x0000000449007c0c */ /* 0x000fe2000d741270 */
[----:B------:R-:W1:Y:S01]  /*46b30*/  LDCU UR15, c[0x0][0x398] ;  /* 0x00007300ff0f77ac */ /* 0x000e620008000800 */
[----:B----4-:R-:W-:Y:S01]  /*46b40*/  ISETP.LT.AND P6, PT, R74, UR14, !P3 ;  /* 0x0000000e4a007c0c */ /* 0x010fe2000dfc1270 */
[----:B------:R-:W-:Y:S01]  /*46b50*/  VIADD R15, R13, UR28 ;  /* 0x0000001c0d0f7c36 */ /* 0x000fe20008000000 */
[----:B------:R-:W-:Y:S01]  /*46b60*/  ISETP.GE.AND P4, PT, R0, UR9, PT ;  /* 0x0000000900007c0c */ /* 0x000fe2000bf86270 */
[----:B------:R-:W4:Y:S01]  /*46b70*/  LDCU UR9, c[0x0][0x398] ;  /* 0x00007300ff0977ac */ /* 0x000f220008000800 */
[----:B------:R-:W-:Y:S01]  /*46b80*/  PRMT R0, R62, 0x7632, R0 ;  /* 0x000076323e007816 */ /* 0x000fe20000000000 */
[----:B------:R-:W-:-:S02]  /*46b90*/  VIADD R17, R15, UR28 ;  /* 0x0000001c0f117c36 */ /* 0x000fc40008000000 */
[----:B0-----:R-:W-:Y:S01]  /*46ba0*/  IMAD.WIDE R6, R13, 0x2, R4 ;  /* 0x000000020d067825 */ /* 0x001fe200078e0204 */
[----:B------:R-:W-:-:S03]  /*46bb0*/  PRMT R14, R63, 0x7632, R14 ;  /* 0x000076323f0e7816 */ /* 0x000fc6000000000e */
[----:B------:R-:W-:Y:S01]  /*46bc0*/  IMAD.WIDE R8, R15, 0x2, R2 ;  /* 0x000000020f087825 */ /* 0x000fe200078e0202 */
[----:B------:R-:W-:-:S03]  /*46bd0*/  F2FP.BF16.F32.PACK_AB R64, R64, R76 ;  /* 0x0000004c4040723e */ /* 0x000fc600000010ff */
[----:B--2---:R-:W-:Y:S01]  /*46be0*/  IMAD.WIDE R10, R15, 0x2, R4 ;  /* 0x000000020f0a7825 */ /* 0x004fe200078e0204 */
[----:B------:R0:W-:Y:S03]  /*46bf0*/  @P5 STG.E.U16 desc[UR20][R6.64], R0 ;  /* 0x0000000006005986 */ /* 0x0001e6000c101514 */
[----:B------:R-:W-:Y:S01]  /*46c00*/  IMAD.WIDE R12, R17, 0x2, R2 ;  /* 0x00000002110c7825 */ /* 0x000fe200078e0202 */
[----:B------:R2:W-:Y:S01]  /*46c10*/  @P0 STG.E.U16 desc[UR20][R8.64], R63 ;  /* 0x0000003f08000986 */ /* 0x0005e2000c101514 */
[----:B------:R-:W-:Y:S02]  /*46c20*/  ISETP.LT.AND P3, PT, R73, UR6, !P3 ;  /* 0x0000000649007c0c */ /* 0x000fe4000df61270 */
[----:B------:R-:W-:Y:S01]  /*46c30*/  VIADD R93, R93, 0xff ;  /* 0x000000ff5d5d7836 */ /* 0x000fe20000000000 */
[----:B------:R2:W-:Y:S04]  /*46c40*/  @P2 STG.E.U16 desc[UR20][R10.64], R14 ;  /* 0x0000000e0a002986 */ /* 0x0005e8000c101514 */
[----:B------:R2:W-:Y:S01]  /*46c50*/  @P6 STG.E.U16 desc[UR20][R12.64], R64 ;  /* 0x000000400c006986 */ /* 0x0005e2000c101514 */
[----:B------:R-:W-:Y:S01]  /*46c60*/  ISETP.LT.AND P6, PT, R74, UR12, !P1 ;  /* 0x0000000c4a007c0c */ /* 0x000fe2000cfc1270 */
[----:B------:R-:W-:Y:S01]  /*46c70*/  VIADD R15, R17, UR28 ;  /* 0x0000001c110f7c36 */ /* 0x000fe20008000000 */
[----:B------:R-:W-:-:S02]  /*46c80*/  ISETP.GE.AND P5, PT, R93, UR17, PT ;  /* 0x000000115d007c0c */ /* 0x000fc4000bfa6270 */
[----:B-1----:R-:W-:Y:S01]  /*46c90*/  ISETP.LT.AND P1, PT, R73, UR15, !P1 ;  /* 0x0000000f49007c0c */ /* 0x002fe2000cf21270 */
[----:B0-----:R-:W-:Y:S01]  /*46ca0*/  IMAD.WIDE R6, R17, 0x2, R4 ;  /* 0x0000000211067825 */ /* 0x001fe200078e0204 */
[----:B---3--:R-:W-:Y:S02]  /*46cb0*/  ISETP.LT.AND P2, PT, R74, UR13, !P4 ;  /* 0x0000000d4a007c0c */ /* 0x008fe4000e741270 */
[----:B------:R-:W-:Y:S01]  /*46cc0*/  ISETP.LT.AND P4, PT, R73, UR8, !P4 ;  /* 0x0000000849007c0c */ /* 0x000fe2000e781270 */
[C---:B------:R-:W-:Y:S01]  /*46cd0*/  VIADD R19, R15.reuse, UR28 ;  /* 0x0000001c0f137c36 */ /* 0x040fe20008000000 */
[----:B------:R-:W-:Y:S01]  /*46ce0*/  PRMT R0, R64, 0x7632, R0 ;  /* 0x0000763240007816 */ /* 0x000fe20000000000 */
[----:B--2---:R-:W-:Y:S01]  /*46cf0*/  IMAD.WIDE R8, R15, 0x2, R2 ;  /* 0x000000020f087825 */ /* 0x004fe200078e0202 */
[----:B----4-:R-:W-:Y:S02]  /*46d00*/  ISETP.LT.AND P0, PT, R74, UR9, !P5 ;  /* 0x000000094a007c0c */ /* 0x010fe4000ef01270 */
[----:B------:R-:W-:-:S02]  /*46d10*/  ISETP.LT.AND P5, PT, R73, UR11, !P5 ;  /* 0x0000000b49007c0c */ /* 0x000fc4000efa1270 */
[----:B------:R-:W-:Y:S01]  /*46d20*/  F2FP.BF16.F32.PACK_AB R65, R65, R72 ;  /* 0x000000484141723e */ /* 0x000fe200000010ff */
[----:B------:R-:W-:Y:S01]  /*46d30*/  VIADD R17, R19, UR28 ;  /* 0x0000001c13117c36 */ /* 0x000fe20008000000 */
[----:B------:R-:W-:Y:S01]  /*46d40*/  F2FP.BF16.F32.PACK_AB R66, R66, R71 ;  /* 0x000000474242723e */ /* 0x000fe200000010ff */
[----:B------:R0:W-:Y:S01]  /*46d50*/  @P3 STG.E.U16 desc[UR20][R6.64], R0 ;  /* 0x0000000006003986 */ /* 0x0001e2000c101514 */
[----:B------:R-:W-:Y:S01]  /*46d60*/  IMAD.WIDE R10, R15, 0x2, R4 ;  /* 0x000000020f0a7825 */ /* 0x000fe200078e0204 */
[----:B------:R-:W-:Y:S02]  /*46d70*/  PRMT R16, R70, 0x7610, R16 ;  /* 0x0000761046107816 */ /* 0x000fe40000000010 */
[----:B------:R1:W-:Y:S01]  /*46d80*/  @P6 STG.E.U16 desc[UR20][R8.64], R65 ;  /* 0x0000004108006986 */ /* 0x0003e2000c101514 */
[----:B------:R-:W-:-:S04]  /*46d90*/  IMAD.WIDE R12, R19, 0x2, R2 ;  /* 0x00000002130c7825 */ /* 0x000fc800078e0202 */
[----:B------:R-:W-:Y:S01]  /*46da0*/  IMAD.WIDE R14, R19, 0x2, R4 ;  /* 0x00000002130e7825 */ /* 0x000fe200078e0204 */
[----:B0-----:R-:W-:-:S03]  /*46db0*/  PRMT R7, R65, 0x7632, R7 ;  /* 0x0000763241077816 */ /* 0x001fc60000000007 */
[----:B------:R-:W-:Y:S01]  /*46dc0*/  IMAD.WIDE R2, R17, 0x2, R2 ;  /* 0x0000000211027825 */ /* 0x000fe200078e0202 */
[----:B-1----:R-:W-:-:S03]  /*46dd0*/  PRMT R9, R66, 0x7632, R9 ;  /* 0x0000763242097816 */ /* 0x002fc60000000009 */
[----:B------:R-:W-:Y:S01]  /*46de0*/  IMAD.WIDE R4, R17, 0x2, R4 ;  /* 0x0000000211047825 */ /* 0x000fe200078e0204 */
[----:B------:R-:W-:Y:S01]  /*46df0*/  PRMT R17, R69, 0x7610, R17 ;  /* 0x0000761045117816 */ /* 0x000fe20000000011 */
[----:B------:R0:W-:Y:S04]  /*46e00*/  @P1 STG.E.U16 desc[UR20][R10.64], R7 ;  /* 0x000000070a001986 */ /* 0x0001e8000c101514 */
[----:B------:R0:W-:Y:S04]  /*46e10*/  @P2 STG.E.U16 desc[UR20][R12.64], R66 ;  /* 0x000000420c002986 */ /* 0x0001e8000c101514 */
[----:B------:R0:W-:Y:S04]  /*46e20*/  @P4 STG.E.U16 desc[UR20][R14.64], R9 ;  /* 0x000000090e004986 */ /* 0x0001e8000c101514 */
[----:B------:R0:W-:Y:S04]  /*46e30*/  @P0 STG.E.U16 desc[UR20][R2.64], R16 ;  /* 0x0000001002000986 */ /* 0x0001e8000c101514 */
[----:B------:R0:W-:Y:S01]  /*46e40*/  @P5 STG.E.U16 desc[UR20][R4.64], R17 ;  /* 0x0000001104005986 */ /* 0x0001e2000c101514 */
[----:B------:R-:W-:Y:S06]  /*46e50*/  BAR.SYNC.DEFER_BLOCKING 0x0 ;  /* 0x0000000000007b1d */ /* 0x000fec0000010000 */
[----:B------:R-:W-:Y:S05]  /*46e60*/  BRA.U UP0, `(.L_x_19) ;  /* 0x0000000100a07547 */ /* 0x000fea000b800000 */
[----:B------:R-:W1:Y:S01]  /*46e70*/  S2UR UR6, SR_CgaCtaId ;  /* 0x00000000000679c3 */ /* 0x000e620000008800 */
[----:B------:R-:W-:Y:S01]  /*46e80*/  NOP ;  /* 0x0000000000007918 */ /* 0x000fe20000000000 */
[----:B------:R-:W-:Y:S01]  /*46e90*/  UMOV UR4, 0x50 ;  /* 0x0000005000047882 */ /* 0x000fe20000000000 */
[----:B------:R-:W-:Y:S02]  /*46ea0*/  IMAD.U32 R0, RZ, RZ, UR5 ;  /* 0x00000005ff007e24 */ /* 0x000fe4000f8e00ff */
[----:B0-----:R-:W-:Y:S02]  /*46eb0*/  IMAD.MOV.U32 R3, RZ, RZ, 0xffff ;  /* 0x0000ffffff037424 */ /* 0x001fe400078e00ff */
[----:B------:R-:W-:Y:S01]  /*46ec0*/  IMAD.MOV.U32 R7, RZ, RZ, 0x1 ;  /* 0x00000001ff077424 */ /* 0x000fe200078e00ff */
[----:B------:R-:W-:-:S04]  /*46ed0*/  LOP3.LUT R0, R0, 0xffff, RZ, 0xc0, !PT ;  /* 0x0000ffff00007812 */ /* 0x000fc800078ec0ff */
[----:B------:R-:W-:-:S05]  /*46ee0*/  SHF.R.U32.HI R0, RZ, 0x5, R0 ;  /* 0x00000005ff007819 */ /* 0x000fca0000011600 */
[----:B------:R-:W-:Y:S01]  /*46ef0*/  VIADD R2, R0, 0x10 ;  /* 0x0000001000027836 */ /* 0x000fe20000000000 */
[----:B------:R-:W-:Y:S01]  /*46f00*/  SHF.L.U32 R0, R3, R0, RZ ;  /* 0x0000000003007219 */ /* 0x000fe200000006ff */
[----:B-1----:R-:W-:-:S03]  /*46f10*/  ULEA UR6, UR6, UR4, 0x18 ;  /* 0x0000000406067291 */ /* 0x002fc6000f8ec0ff */
[----:B------:R-:W-:-:S04]  /*46f20*/  SHF.L.U32 R3, R7, R2, RZ ;  /* 0x0000000207037219 */ /* 0x000fc800000006ff */
[----:B------:R-:W-:Y:S02]  /*46f30*/  LOP3.LUT R0, R3, R0, RZ, 0xfc, !PT ;  /* 0x0000000003007212 */ /* 0x000fe400078efcff */
[----:B------:R-:W0:Y:S02]  /*46f40*/  LDS R5, [UR6] ;  /* 0x00000006ff057984 */ /* 0x000e240008000800 */
[C---:B------:R-:W-:Y:S02]  /*46f50*/  LOP3.LUT R2, R0.reuse, 0xffff, RZ, 0xc0, !PT ;  /* 0x0000ffff00027812 */ /* 0x040fe400078ec0ff */
[----:B0-----:R-:W-:-:S04]  /*46f60*/  LOP3.LUT R3, R0, 0xffff, R5, 0x80, !PT ;  /* 0x0000ffff00037812 */ /* 0x001fc800078e8005 */
[----:B------:R-:W-:-:S13]  /*46f70*/  ISETP.NE.AND P0, PT, R3, R2, PT ;  /* 0x000000020300720c */ /* 0x000fda0003f05270 */
[----:B------:R-:W-:Y:S05]  /*46f80*/  @P0 BRA `(.L_x_20) ;  /* 0x0000000000500947 */ /* 0x000fea0003800000 */
[----:B------:R-:W-:Y:S02]  /*46f90*/  SHF.R.U32.HI R5, RZ, 0x10, R5 ;  /* 0x00000010ff057819 */ /* 0x000fe40000011605 */
[----:B------:R-:W-:-:S04]  /*46fa0*/  SHF.R.U32.HI R2, RZ, 0x10, R0 ;  /* 0x00000010ff027819 */ /* 0x000fc80000011600 */
[----:B------:R-:W-:-:S04]  /*46fb0*/  LOP3.LUT R5, R5, R2, RZ, 0xc0, !PT ;  /* 0x0000000205057212 */ /* 0x000fc800078ec0ff */
[----:B------:R-:W-:-:S13]  /*46fc0*/  ISETP.NE.AND P0, PT, R5, R2, PT ;  /* 0x000000020500720c */ /* 0x000fda0003f05270 */
[----:B------:R-:W-:Y:S05]  /*46fd0*/  @P0 BRA `(.L_x_21) ;  /* 0x0000000000300947 */ /* 0x000fea0003800000 */
[----:B------:R-:W-:Y:S01]  /*46fe0*/  R2UR UR4, R0 ;  /* 0x00000000000472ca */ /* 0x000fe200000e0000 */
[----:B------:R-:W-:Y:S01]  /*46ff0*/  VOTEU.ANY UR5, UPT, PT ;  /* 0x0000000000057886 */ /* 0x000fe200038e0100 */
[----:B------:R-:W0:Y:S01]  /*47000*/  S2R R0, SR_LANEID ;  /* 0x0000000000007919 */ /* 0x000e220000000000 */
[----:B------:R-:W-:-:S10]  /*47010*/  UFLO.U32 UR5, UR5 ;  /* 0x00000005000572bd */ /* 0x000fd400080e0000 */
[----:B------:R-:W-:-:S06]  /*47020*/  ULOP3.LUT UR4, URZ, UR4, URZ, 0x33, !UPT ;  /* 0x00000004ff047292 */ /* 0x000fcc000f8e33ff */
[----:B------:R-:W-:-:S04]  /*47030*/  IMAD.U32 R2, RZ, RZ, UR4 ;  /* 0x00000004ff027e24 */ /* 0x000fc8000f8e00ff */
[----:B------:R-:W1:Y:S02]  /*47040*/  REDUX UR7, R2 ;  /* 0x00000000020773c4 */ /* 0x000e640000000000 */
[----:B------:R2:W-:Y:S01]  /*47050*/  UTCATOMSWS.AND URZ, UR4 ;  /* 0x0000000400ff79e3 */ /* 0x0005e20008000000 */
[----:B0-----:R-:W-:Y:S01]  /*47060*/  ISETP.EQ.U32.AND P0, PT, R0, UR5, PT ;  /* 0x0000000500007c0c */ /* 0x001fe2000bf02070 */
[----:B-1----:R-:W-:-:S12]  /*47070*/  IMAD.U32 R0, RZ, RZ, UR7 ;  /* 0x00000007ff007e24 */ /* 0x002fd8000f8e00ff */
[----:B------:R2:W-:Y:S01]  /*47080*/  @P0 ATOMS.AND RZ, [UR6], R0 ;  /* 0x00000000ffff098c */ /* 0x0005e2000a800006 */
[----:B------:R-:W-:Y:S05]  /*47090*/  BRA `(.L_x_19) ;  /* 0x0000000000147947 */ /* 0x000fea0003800000 */
.L_x_21:
[----:B------:R-:W-:-:S07]  /*470a0*/  MOV R2, 0x470c0 ;  /* 0x000470c000027802 */ /* 0x000fce0000000f00 */
[----:B------:R-:W-:Y:S05]  /*470b0*/  CALL.REL.NOINC `($__internal_0_$__cuda_sm10x_tcgen05_guardrail_trap_col_being_dealloced_not_returned_by_alloc) ;  /* 0x00000000005c7944 */ /* 0x000fea0003c00000 */
[----:B------:R-:W-:Y:S05]  /*470c0*/  BRA `(.L_x_19) ;  /* 0x0000000000087947 */ /* 0x000fea0003800000 */
.L_x_20:
[----:B------:R-:W-:-:S07]  /*470d0*/  MOV R2, 0x470f0 ;  /* 0x000470f000027802 */ /* 0x000fce0000000f00 */
[----:B------:R-:W-:Y:S05]  /*470e0*/  CALL.REL.NOINC `($__internal_2_$__cuda_sm10x_tcgen05_guardrail_trap_unallocated_columns_being_dealloced) ;  /* 0x0000000000687944 */ /* 0x000fea0003c00000 */
.L_x_19:
[----:B------:R-:W-:Y:S01]  /*470f0*/  NOP ;  /* 0x0000000000007918 */ /* 0x000fe20000000000 */
[----:B--2---:R-:W-:Y:S05]  /*47100*/  EXIT ;  /* 0x000000000000794d */ /* 0x004fea0003800000 */
.L_x_7:
[----:B------:R-:W-:-:S07]  /*47110*/  IMAD.MOV.U32 R3, RZ, RZ, R2 ;  /* 0x000000ffff037224 */ /* 0x000fce00078e0002 */
.L_x_22:
[----:B0-----:R0:W1:Y:S02]  /*47120*/  SYNCS.PHASECHK.TRANS64.TRYWAIT P1, [R7+URZ], R3 ;  /* 0x00000003070075a7 */ /* 0x00106400080211ff */
[----:B-1----:R-:W-:Y:S05]  /*47130*/  @!P1 NANOSLEEP.SYNCS 0x989680 ;  /* 0x009896800000995d */ /* 0x002fea0003900000 */
[----:B------:R-:W1:Y:S02]  /*47140*/  @!P1 SYNCS.PHASECHK.TRANS64 P1, [R7+URZ], R3 ;  /* 0x00000003070095a7 */ /* 0x000e6400080210ff */
[----:B-1----:R-:W-:Y:S05]  /*47150*/  @!P1 BRA `(.L_x_22) ;  /* 0xfffffffc00f09947 */ /* 0x002fea000383ffff */
[----:B------:R-:W-:Y:S05]  /*47160*/  BRA `(.L_x_6) ;  /* 0xfffffb9000707947 */ /* 0x000fea000383ffff */
.L_x_10:
[----:B------:R-:W-:-:S07]  /*47170*/  IMAD.MOV.U32 R3, RZ, RZ, R2 ;  /* 0x000000ffff037224 */ /* 0x000fce00078e0002 */
.L_x_23:
[----:B0-----:R0:W1:Y:S02]  /*47180*/  SYNCS.PHASECHK.TRANS64.TRYWAIT P0, [R9+URZ], R3 ;  /* 0x00000003090075a7 */ /* 0x00106400080011ff */
[----:B-1----:R-:W-:Y:S05]  /*47190*/  @!P0 NANOSLEEP.SYNCS 0x989680 ;  /* 0x009896800000895d */ /* 0x002fea0003900000 */
[----:B------:R-:W1:Y:S02]  /*471a0*/  @!P0 SYNCS.PHASECHK.TRANS64 P0, [R9+URZ], R3 ;  /* 0x00000003090085a7 */ /* 0x000e6400080010ff */
[----:B-1----:R-:W-:Y:S05]  /*471b0*/  @!P0 BRA `(.L_x_23) ;  /* 0xfffffffc00f08947 */ /* 0x002fea000383ffff */
[----:B------:R-:W-:Y:S05]  /*471c0*/  BRA `(.L_x_9) ;  /* 0xfffffb9000d47947 */ /* 0x000fea000383ffff */
.L_x_14:
[----:B------:R-:W1:Y:S02]  /*471d0*/  SYNCS.PHASECHK.TRANS64.TRYWAIT P0, [UR7], R4 ;  /* 0x00000004ff0075a7 */ /* 0x000e640008001107 */
[----:B-1----:R-:W-:Y:S05]  /*471e0*/  @!P0 BRA `(.L_x_14) ;  /* 0xfffffffc00f88947 */ /* 0x002fea000383ffff */
[----:B------:R-:W-:Y:S05]  /*471f0*/  BRA `(.L_x_24) ;  /* 0xfffffd9800647947 */ /* 0x000fea000383ffff */
.L_x_18:
[----:B------:R-:W0:Y:S02]  /*47200*/  SYNCS.PHASECHK.TRANS64.TRYWAIT P0, [UR7], R0 ;  /* 0x00000000ff0075a7 */ /* 0x000e240008001107 */
[----:B0-----:R-:W-:Y:S05]  /*47210*/  @!P0 BRA `(.L_x_18) ;  /* 0xfffffffc00f88947 */ /* 0x001fea000383ffff */
[----:B------:R-:W-:Y:S05]  /*47220*/  BRA `(.L_x_17) ;  /* 0xfffffecc00e47947 */ /* 0x000fea000383ffff */
        .weak           $__internal_0_$__cuda_sm10x_tcgen05_guardrail_trap_col_being_dealloced_not_returned_by_alloc
        .type           $__internal_0_$__cuda_sm10x_tcgen05_guardrail_trap_col_being_dealloced_not_returned_by_alloc,@function
        .size           $__internal_0_$__cuda_sm10x_tcgen05_guardrail_trap_col_being_dealloced_not_returned_by_alloc,($__internal_1_$__cuda_sm10x_tcgen05_guardrail_trap_phase_invalid_during_alloc - $__internal_0_$__cuda_sm10x_tcgen05_guardrail_trap_col_being_dealloced_not_returned_by_alloc)
$__internal_0_$__cuda_sm10x_tcgen05_guardrail_trap_col_being_dealloced_not_returned_by_alloc:
[----:B------:R-:W-:Y:S05]  /*47230*/  BPT.TRAP 0x1 ;  /* 0x000000040000795c */ /* 0x000fea0000300000 */
[----:B------:R-:W-:-:S04]  /*47240*/  IMAD.MOV.U32 R3, RZ, RZ, 0x0 ;  /* 0x00000000ff037424 */ /* 0x000fc800078e00ff */
[----:B------:R-:W-:Y:S05]  /*47250*/  RET.REL.NODEC R2 `(matmul_kernel) ;  /* 0xfffffb8c02687950 */ /* 0x000fea0003c3ffff */
        .weak           $__internal_1_$__cuda_sm10x_tcgen05_guardrail_trap_phase_invalid_during_alloc
        .type           $__internal_1_$__cuda_sm10x_tcgen05_guardrail_trap_phase_invalid_during_alloc,@function
        .size           $__internal_1_$__cuda_sm10x_tcgen05_guardrail_trap_phase_invalid_during_alloc,($__internal_2_$__cuda_sm10x_tcgen05_guardrail_trap_unallocated_columns_being_dealloced - $__internal_1_$__cuda_sm10x_tcgen05_guardrail_trap_phase_invalid_during_alloc)
$__internal_1_$__cuda_sm10x_tcgen05_guardrail_trap_phase_invalid_during_alloc:
[----:B------:R-:W-:Y:S05]  /*47260*/  BPT.TRAP 0x1 ;  /* 0x000000040000795c */ /* 0x000fea0000300000 */
[----:B------:R-:W-:-:S04]  /*47270*/  IMAD.MOV.U32 R3, RZ, RZ, 0x0 ;  /* 0x00000000ff037424 */ /* 0x000fc800078e00ff */
[----:B------:R-:W-:Y:S05]  /*47280*/  RET.REL.NODEC R2 `(matmul_kernel) ;  /* 0xfffffb8c025c7950 */ /* 0x000fea0003c3ffff */
        .weak           $__internal_2_$__cuda_sm10x_tcgen05_guardrail_trap_unallocated_columns_being_dealloced
        .type           $__internal_2_$__cuda_sm10x_tcgen05_guardrail_trap_unallocated_columns_being_dealloced,@function
        .size           $__internal_2_$__cuda_sm10x_tcgen05_guardrail_trap_unallocated_columns_being_dealloced,(.L_x_28 - $__internal_2_$__cuda_sm10x_tcgen05_guardrail_trap_unallocated_columns_being_dealloced)
$__internal_2_$__cuda_sm10x_tcgen05_guardrail_trap_unallocated_columns_being_dealloced:
[----:B------:R-:W-:Y:S05]  /*47290*/  BPT.TRAP 0x1 ;  /* 0x000000040000795c */ /* 0x000fea0000300000 */
[----:B------:R-:W-:-:S04]  /*472a0*/  IMAD.MOV.U32 R3, RZ, RZ, 0x0 ;  /* 0x00000000ff037424 */ /* 0x000fc800078e00ff */
[----:B------:R-:W-:Y:S05]  /*472b0*/  RET.REL.NODEC R2 `(matmul_kernel) ;  /* 0xfffffb8c02507950 */ /* 0x000fea0003c3ffff */
.L_x_25:
[----:B------:R-:W-:-:S00]  /*472c0*/  BRA `(.L_x_25) ;  /* 0xfffffffc00fc7947 */ /* 0x000fc0000383ffff */
[----:B------:R-:W-:-:S00]  /*472d0*/  NOP ;  /* 0x0000000000007918 */ /* 0x000fc00000000000 */
        /* <DEDUP_REMOVED lines=10> */
.L_x_28:


//--------------------- .nv.shared.matmul_kernel  --------------------------
	.section	.nv.shared.matmul_kernel,"aw",@nobits
	.sectionflags	@""
	.align	16
	.zero		1024


//--------------------- .nv.shared.reserved.0     --------------------------
	.section	.nv.shared.reserved.0,"aw",@nobits
	.align	8
	.weak		__nv_reservedSMEM_offset_0_alias
	.size		__nv_reservedSMEM_offset_0_alias, 0, 64
	.other		__nv_reservedSMEM_offset_0_alias,@"STO_CUDA_RESERVED_SHARED STV_DEFAULT"
__nv_reservedSMEM_offset_0_alias:
	.zero		0
.nv.shared.reserved.0:
	.zero		64
	.weak		__nv_reservedSMEM_allocation_phase
	.type		__nv_reservedSMEM_allocation_phase,@object
	.size		__nv_reservedSMEM_allocation_phase,(.L_0 - __nv_reservedSMEM_allocation_phase)
__nv_reservedSMEM_allocation_phase:
	.zero		1
.L_0:
	.zero		7
	.weak		__nv_reservedSMEM_devtool_atexit_pc
	.type		__nv_reservedSMEM_devtool_atexit_pc,@object
	.size		__nv_reservedSMEM_devtool_atexit_pc,(__nv_reservedSMEM_allocation_mask - __nv_reservedSMEM_devtool_atexit_pc)
__nv_reservedSMEM_devtool_atexit_pc:
	.zero		8
	.weak		__nv_reservedSMEM_allocation_mask
	.type		__nv_reservedSMEM_allocation_mask,@object
	.size		__nv_reservedSMEM_allocation_mask,(.L_2 - __nv_reservedSMEM_allocation_mask)
__nv_reservedSMEM_allocation_mask:
	.zero		4
.L_2:
	.zero		4
	.weak		__nv_reservedSMEM_tmem_allocation_pipeline_mbarrier
	.type		__nv_reservedSMEM_tmem_allocation_pipeline_mbarrier,@object
	.size		__nv_reservedSMEM_tmem_allocation_pipeline_mbarrier,(__nv_reservedSMEM_tmem_allocation_pipeline_mbarrier_parity - __nv_reservedSMEM_tmem_allocation_pipeline_mbarrier)
__nv_reservedSMEM_tmem_allocation_pipeline_mbarrier:
	.zero		8
	.weak		__nv_reservedSMEM_tmem_allocation_pipeline_mbarrier_parity
	.type		__nv_reservedSMEM_tmem_allocation_pipeline_mbarrier_parity,@object
	.size		__nv_reservedSMEM_tmem_allocation_pipeline_mbarrier_parity,(.L_4 - __nv_reservedSMEM_tmem_allocation_pipeline_mbarrier_parity)
__nv_reservedSMEM_tmem_allocation_pipeline_mbarrier_parity:
	.zero		4
.L_4:


//--------------------- .nv.constant0.matmul_kernel --------------------------
	.section	.nv.constant0.matmul_kernel,"a",@progbits
	.sectionflags	@""
	.align	4
.nv.constant0.matmul_kernel:
	.zero		976


//--------------------- SYMBOLS --------------------------

	.type		.nv.reservedSmem.offset0,@object
	.size		.nv.reservedSmem.offset0,0x4
	.type		.nv.reservedSmem.cap,@object
	.size		.nv.reservedSmem.cap,0x4
